	.target	sm_100a

	.elftype	@"ET_EXEC"


//--------------------- .note.nv.tkinfo           --------------------------
	.section	.note.nv.tkinfo,"",@"SHT_NOTE"
	.sectionflags	@"SHF_NOTE_NV_TKINFO"
	.tkinfo
        /*0018*/ 	.word	0x00000002
        /*0030*/ 	.string	""
        /*0030*/ 	.string	"ptxas"
        /*0030*/ 	.string	"Cuda compilation tools, release 13.0, V13.0.88"
        /*0030*/ 	.string	"Build cuda_13.0.r13.0/compiler.36424714_0"
        /*0030*/ 	.string	"-arch sm_100a -m 64 "



//--------------------- .note.nv.cuinfo           --------------------------
	.section	.note.nv.cuinfo,"",@"SHT_NOTE"
	.sectionflags	@"SHF_NOTE_NV_CUINFO"
        /*0018*/ 	.short	0x0002
        /*001a*/ 	.short	0x0064
        /*001c*/ 	.short	0x0082
	.zero		2


//--------------------- .nv.info                  --------------------------
	.section	.nv.info,"",@"SHT_CUDA_INFO"
	.align	4


	//----- nvinfo : EIATTR_REGCOUNT
	.align		4
        /*0000*/ 	.byte	0x04, 0x2f
        /*0002*/ 	.short	(.L_12 - .L_11)
	.align		4
.L_11:
        /*0004*/ 	.word	index@(_ZN7cutlass13device_kernelIN5flash22FlashAttnBwdPreprocessIN4cute5tupleIJNS3_1CILi64EEENS5_ILi96EEEEEENS_10bfloat16_tEfNS_4arch4Sm90ELb1ELb1EEEEEvNT_6ParamsE)
        /*0008*/ 	.word	0x00000031


	//----- nvinfo : EIATTR_FRAME_SIZE
	.align		4
.L_12:
        /*000c*/ 	.byte	0x04, 0x11
        /*000e*/ 	.short	(.L_14 - .L_13)
	.align		4
.L_13:
        /*0010*/ 	.word	index@(_ZN7cutlass13device_kernelIN5flash22FlashAttnBwdPreprocessIN4cute5tupleIJNS3_1CILi64EEENS5_ILi96EEEEEENS_10bfloat16_tEfNS_4arch4Sm90ELb1ELb1EEEEEvNT_6ParamsE)
        /*0014*/ 	.word	0x00000000


	//----- nvinfo : EIATTR_REGCOUNT
	.align		4
.L_14:
        /*0018*/ 	.byte	0x04, 0x2f
        /*001a*/ 	.short	(.L_16 - .L_15)
	.align		4
.L_15:
        /*001c*/ 	.word	index@(_ZN7cutlass13device_kernelIN5flash11enable_sm90INS1_16FlashAttnBwdSm90INS1_25CollectiveMainloopBwdSm90ILi2ELi2ELi2EN4cute5tupleIJNS5_1CILi1EEES8_S8_EEENS6_IJNS7_ILi64EEENS7_ILi128EEENS7_ILi96EEEEEENS_10bfloat16_tEfNS_4arch4Sm90ELb1ELb0ELb0ELb1ELb1ELb1ELb0ELb0ELi2ELi1ELi2ELi1ELb1EEENS1_24CollectiveEpilogueBwdGQAISD_fSG_Li256ELb1ELb1EEENS1_25SingleTileBwdLPTSchedulerILb1ELi128ELb1EEEEEEEEEvNT_6ParamsE)
        /*0020*/ 	.word	0x00000004


	//----- nvinfo : EIATTR_FRAME_SIZE
	.align		4
.L_16:
        /*0024*/ 	.byte	0x04, 0x11
        /*0026*/ 	.short	(.L_18 - .L_17)
	.align		4
.L_17:
        /*0028*/ 	.word	index@(_ZN7cutlass13device_kernelIN5flash11enable_sm90INS1_16FlashAttnBwdSm90INS1_25CollectiveMainloopBwdSm90ILi2ELi2ELi2EN4cute5tupleIJNS5_1CILi1EEES8_S8_EEENS6_IJNS7_ILi64EEENS7_ILi128EEENS7_ILi96EEEEEENS_10bfloat16_tEfNS_4arch4Sm90ELb1ELb0ELb0ELb1ELb1ELb1ELb0ELb0ELi2ELi1ELi2ELi1ELb1EEENS1_24CollectiveEpilogueBwdGQAISD_fSG_Li256ELb1ELb1EEENS1_25SingleTileBwdLPTSchedulerILb1ELi128ELb1EEEEEEEEEvNT_6ParamsE)
        /*002c*/ 	.word	0x00000000


	//----- nvinfo : EIATTR_REGCOUNT
	.align		4
.L_18:
        /*0030*/ 	.byte	0x04, 0x2f
        /*0032*/ 	.short	(.L_20 - .L_19)
	.align		4
.L_19:
        /*0034*/ 	.word	index@(_ZN7cutlass13device_kernelIN5flash32FlashAttnBwdPostprocessConvertdQIN4cute5tupleIJNS3_1CILi64EEENS5_ILi96EEEEEENS_10bfloat16_tEfNS_4arch4Sm90ELi256ENS3_8TiledMMAINS3_8MMA_AtomIJNS3_4SM904GMMA27MMA_64x16x16_F32BF16BF16_SSILNSF_5MajorE0ELSH_1ELNSF_7ScaleInE1ELSI_1EEEEEENS3_6LayoutINS4_IJNS5_ILi1EEENS5_ILi2EEESM_EEENS4_IJNS5_ILi0EEESM_SP_EEEEENS4_IJNS3_10UnderscoreESS_SS_EEEEELb0EEEEEvNT_6ParamsE)
        /*0038*/ 	.word	0x0000002d


	//----- nvinfo : EIATTR_FRAME_SIZE
	.align		4
.L_20:
        /*003c*/ 	.byte	0x04, 0x11
        /*003e*/ 	.short	(.L_22 - .L_21)
	.align		4
.L_21:
        /*0040*/ 	.word	index@(_ZN7cutlass13device_kernelIN5flash32FlashAttnBwdPostprocessConvertdQIN4cute5tupleIJNS3_1CILi64EEENS5_ILi96EEEEEENS_10bfloat16_tEfNS_4arch4Sm90ELi256ENS3_8TiledMMAINS3_8MMA_AtomIJNS3_4SM904GMMA27MMA_64x16x16_F32BF16BF16_SSILNSF_5MajorE0ELSH_1ELNSF_7ScaleInE1ELSI_1EEEEEENS3_6LayoutINS4_IJNS5_ILi1EEENS5_ILi2EEESM_EEENS4_IJNS5_ILi0EEESM_SP_EEEEENS4_IJNS3_10UnderscoreESS_SS_EEEEELb0EEEEEvNT_6ParamsE)
        /*0044*/ 	.word	0x00000000


	//----- nvinfo : EIATTR_REGCOUNT
	.align		4
.L_22:
        /*0048*/ 	.byte	0x04, 0x2f
        /*004a*/ 	.short	(.L_24 - .L_23)
	.align		4
.L_23:
        /*004c*/ 	.word	index@(_ZN7cutlass13device_kernelIN5flash32FlashAttnBwdPostprocessConvertdQIN4cute5tupleIJNS3_1CILi128EEENS5_ILi96EEEEEENS_10bfloat16_tEfNS_4arch4Sm90ELi256ENS3_8TiledMMAINS3_8MMA_AtomIJNS3_4SM904GMMA27MMA_64x96x16_F32BF16BF16_RSILNSF_5MajorE0ELSH_1ELNSF_7ScaleInE1ELSI_1EEEEEENS3_6LayoutINS4_IJNS5_ILi2EEENS5_ILi1EEESN_EEENS4_IJSN_NS5_ILi0EEESP_EEEEENS4_IJNS3_10UnderscoreESS_SS_EEEEELb0EEEEEvNT_6ParamsE)
        /*0050*/ 	.word	0x00000044


	//----- nvinfo : EIATTR_FRAME_SIZE
	.align		4
.L_24:
        /*0054*/ 	.byte	0x04, 0x11
        /*0056*/ 	.short	(.L_26 - .L_25)
	.align		4
.L_25:
        /*0058*/ 	.word	index@(_ZN7cutlass13device_kernelIN5flash32FlashAttnBwdPostprocessConvertdQIN4cute5tupleIJNS3_1CILi128EEENS5_ILi96EEEEEENS_10bfloat16_tEfNS_4arch4Sm90ELi256ENS3_8TiledMMAINS3_8MMA_AtomIJNS3_4SM904GMMA27MMA_64x96x16_F32BF16BF16_RSILNSF_5MajorE0ELSH_1ELNSF_7ScaleInE1ELSI_1EEEEEENS3_6LayoutINS4_IJNS5_ILi2EEENS5_ILi1EEESN_EEENS4_IJSN_NS5_ILi0EEESP_EEEEENS4_IJNS3_10UnderscoreESS_SS_EEEEELb0EEEEEvNT_6ParamsE)
        /*005c*/ 	.word	0x00000000


	//----- nvinfo : EIATTR_REGCOUNT
	.align		4
.L_26:
        /*0060*/ 	.byte	0x04, 0x2f
        /*0062*/ 	.short	(.L_28 - .L_27)
	.align		4
.L_27:
        /*0064*/ 	.word	index@(_ZN7cutlass13device_kernelIN5flash11enable_sm90INS1_16FlashAttnBwdSm90INS1_25CollectiveMainloopBwdSm90ILi2ELi2ELi2EN4cute5tupleIJNS5_1CILi1EEES8_S8_EEENS6_IJNS7_ILi64EEENS7_ILi128EEENS7_ILi96EEEEEENS_10bfloat16_tEfNS_4arch4Sm90ELb1ELb0ELb0ELb1ELb0ELb1ELb0ELb0ELi2ELi1ELi2ELi1ELb1EEENS1_24CollectiveEpilogueBwdGQAISD_fSG_Li256ELb1ELb0EEENS1_25SingleTileBwdLPTSchedulerILb1ELi128ELb0EEEEEEEEEvNT_6ParamsE)
        /*0068*/ 	.word	0x00000004


	//----- nvinfo : EIATTR_FRAME_SIZE
	.align		4
.L_28:
        /*006c*/ 	.byte	0x04, 0x11
        /*006e*/ 	.short	(.L_30 - .L_29)
	.align		4
.L_29:
        /*0070*/ 	.word	index@(_ZN7cutlass13device_kernelIN5flash11enable_sm90INS1_16FlashAttnBwdSm90INS1_25CollectiveMainloopBwdSm90ILi2ELi2ELi2EN4cute5tupleIJNS5_1CILi1EEES8_S8_EEENS6_IJNS7_ILi64EEENS7_ILi128EEENS7_ILi96EEEEEENS_10bfloat16_tEfNS_4arch4Sm90ELb1ELb0ELb0ELb1ELb0ELb1ELb0ELb0ELi2ELi1ELi2ELi1ELb1EEENS1_24CollectiveEpilogueBwdGQAISD_fSG_Li256ELb1ELb0EEENS1_25SingleTileBwdLPTSchedulerILb1ELi128ELb0EEEEEEEEEvNT_6ParamsE)
        /*0074*/ 	.word	0x00000000


	//----- nvinfo : EIATTR_REGCOUNT
	.align		4
.L_30:
        /*0078*/ 	.byte	0x04, 0x2f
        /*007a*/ 	.short	(.L_32 - .L_31)
	.align		4
.L_31:
        /*007c*/ 	.word	index@(_ZN7cutlass13device_kernelIN5flash11enable_sm90INS1_16FlashAttnBwdSm90INS1_25CollectiveMainloopBwdSm90ILi2ELi2ELi2EN4cute5tupleIJNS5_1CILi1EEES8_S8_EEENS6_IJNS7_ILi64EEENS7_ILi128EEENS7_ILi96EEEEEENS_10bfloat16_tEfNS_4arch4Sm90ELb1ELb0ELb0ELb1ELb1ELb1ELb0ELb0ELi2ELi1ELi2ELi1ELb1EEENS1_21CollectiveEpilogueBwdISD_SE_SG_Li256ELb1ELb0ELi1EEENS1_25SingleTileBwdLPTSchedulerILb1ELi128ELb1EEEEEEEEEvNT_6ParamsE)
        /*0080*/ 	.word	0x00000004


	//----- nvinfo : EIATTR_FRAME_SIZE
	.align		4
.L_32:
        /*0084*/ 	.byte	0x04, 0x11
        /*0086*/ 	.short	(.L_34 - .L_33)
	.align		4
.L_33:
        /*0088*/ 	.word	index@(_ZN7cutlass13device_kernelIN5flash11enable_sm90INS1_16FlashAttnBwdSm90INS1_25CollectiveMainloopBwdSm90ILi2ELi2ELi2EN4cute5tupleIJNS5_1CILi1EEES8_S8_EEENS6_IJNS7_ILi64EEENS7_ILi128EEENS7_ILi96EEEEEENS_10bfloat16_tEfNS_4arch4Sm90ELb1ELb0ELb0ELb1ELb1ELb1ELb0ELb0ELi2ELi1ELi2ELi1ELb1EEENS1_21CollectiveEpilogueBwdISD_SE_SG_Li256ELb1ELb0ELi1EEENS1_25SingleTileBwdLPTSchedulerILb1ELi128ELb1EEEEEEEEEvNT_6ParamsE)
        /*008c*/ 	.word	0x00000000


	//----- nvinfo : EIATTR_REGCOUNT
	.align		4
.L_34:
        /*0090*/ 	.byte	0x04, 0x2f
        /*0092*/ 	.short	(.L_36 - .L_35)
	.align		4
.L_35:
        /*0094*/ 	.word	index@(_ZN7cutlass13device_kernelIN5flash11enable_sm90INS1_16FlashAttnBwdSm90INS1_25CollectiveMainloopBwdSm90ILi2ELi2ELi2EN4cute5tupleIJNS5_1CILi1EEES8_S8_EEENS6_IJNS7_ILi64EEENS7_ILi128EEENS7_ILi96EEEEEENS_10bfloat16_tEfNS_4arch4Sm90ELb1ELb0ELb0ELb1ELb0ELb1ELb0ELb0ELi2ELi1ELi2ELi1ELb1EEENS1_21CollectiveEpilogueBwdISD_SE_SG_Li256ELb1ELb0ELi1EEENS1_25SingleTileBwdLPTSchedulerILb1ELi128ELb0EEEEEEEEEvNT_6ParamsE)
        /*0098*/ 	.word	0x00000004


	//----- nvinfo : EIATTR_FRAME_SIZE
	.align		4
.L_36:
        /*009c*/ 	.byte	0x04, 0x11
        /*009e*/ 	.short	(.L_38 - .L_37)
	.align		4
.L_37:
        /*00a0*/ 	.word	index@(_ZN7cutlass13device_kernelIN5flash11enable_sm90INS1_16FlashAttnBwdSm90INS1_25CollectiveMainloopBwdSm90ILi2ELi2ELi2EN4cute5tupleIJNS5_1CILi1EEES8_S8_EEENS6_IJNS7_ILi64EEENS7_ILi128EEENS7_ILi96EEEEEENS_10bfloat16_tEfNS_4arch4Sm90ELb1ELb0ELb0ELb1ELb0ELb1ELb0ELb0ELi2ELi1ELi2ELi1ELb1EEENS1_21CollectiveEpilogueBwdISD_SE_SG_Li256ELb1ELb0ELi1EEENS1_25SingleTileBwdLPTSchedulerILb1ELi128ELb0EEEEEEEEEvNT_6ParamsE)
        /*00a4*/ 	.word	0x00000000


	//----- nvinfo : EIATTR_REGCOUNT
	.align		4
.L_38:
        /*00a8*/ 	.byte	0x04, 0x2f
        /*00aa*/ 	.short	(.L_40 - .L_39)
	.align		4
.L_39:
        /*00ac*/ 	.word	index@(_ZN7cutlass13device_kernelIN5flash22FlashAttnBwdPreprocessIN4cute5tupleIJNS3_1CILi64EEENS5_ILi96EEEEEENS_10bfloat16_tEfNS_4arch4Sm90ELb1ELb0EEEEEvNT_6ParamsE)
        /*00b0*/ 	.word	0x0000002c


	//----- nvinfo : EIATTR_FRAME_SIZE
	.align		4
.L_40:
        /*00b4*/ 	.byte	0x04, 0x11
        /*00b6*/ 	.short	(.L_42 - .L_41)
	.align		4
.L_41:
        /*00b8*/ 	.word	index@(_ZN7cutlass13device_kernelIN5flash22FlashAttnBwdPreprocessIN4cute5tupleIJNS3_1CILi64EEENS5_ILi96EEEEEENS_10bfloat16_tEfNS_4arch4Sm90ELb1ELb0EEEEEvNT_6ParamsE)
        /*00bc*/ 	.word	0x00000000


	//----- nvinfo : EIATTR_REGCOUNT
	.align		4
.L_42:
        /*00c0*/ 	.byte	0x04, 0x2f
        /*00c2*/ 	.short	(.L_44 - .L_43)
	.align		4
.L_43:
        /*00c4*/ 	.word	index@(_ZN7cutlass13device_kernelIN5flash11enable_sm90INS1_16FlashAttnBwdSm90INS1_25CollectiveMainloopBwdSm90ILi2ELi2ELi2EN4cute5tupleIJNS5_1CILi1EEES8_S8_EEENS6_IJNS7_ILi64EEENS7_ILi128EEENS7_ILi96EEEEEENS_10bfloat16_tEfNS_4arch4Sm90ELb1ELb0ELb0ELb0ELb1ELb1ELb0ELb0ELi2ELi1ELi2ELi1ELb1EEENS1_24CollectiveEpilogueBwdGQAISD_fSG_Li256ELb0ELb1EEENS1_25SingleTileBwdLPTSchedulerILb0ELi128ELb1EEEEEEEEEvNT_6ParamsE)
        /*00c8*/ 	.word	0x00000004


	//----- nvinfo : EIATTR_FRAME_SIZE
	.align		4
.L_44:
        /*00cc*/ 	.byte	0x04, 0x11
        /*00ce*/ 	.short	(.L_46 - .L_45)
	.align		4
.L_45:
        /*00d0*/ 	.word	index@(_ZN7cutlass13device_kernelIN5flash11enable_sm90INS1_16FlashAttnBwdSm90INS1_25CollectiveMainloopBwdSm90ILi2ELi2ELi2EN4cute5tupleIJNS5_1CILi1EEES8_S8_EEENS6_IJNS7_ILi64EEENS7_ILi128EEENS7_ILi96EEEEEENS_10bfloat16_tEfNS_4arch4Sm90ELb1ELb0ELb0ELb0ELb1ELb1ELb0ELb0ELi2ELi1ELi2ELi1ELb1EEENS1_24CollectiveEpilogueBwdGQAISD_fSG_Li256ELb0ELb1EEENS1_25SingleTileBwdLPTSchedulerILb0ELi128ELb1EEEEEEEEEvNT_6ParamsE)
        /*00d4*/ 	.word	0x00000000


	//----- nvinfo : EIATTR_REGCOUNT
	.align		4
.L_46:
        /*00d8*/ 	.byte	0x04, 0x2f
        /*00da*/ 	.short	(.L_48 - .L_47)
	.align		4
.L_47:
        /*00dc*/ 	.word	index@(_ZN7cutlass13device_kernelIN5flash11enable_sm90INS1_16FlashAttnBwdSm90INS1_25CollectiveMainloopBwdSm90ILi2ELi2ELi2EN4cute5tupleIJNS5_1CILi1EEES8_S8_EEENS6_IJNS7_ILi64EEENS7_ILi128EEENS7_ILi96EEEEEENS_10bfloat16_tEfNS_4arch4Sm90ELb1ELb0ELb0ELb0ELb0ELb1ELb0ELb0ELi2ELi1ELi2ELi1ELb1EEENS1_24CollectiveEpilogueBwdGQAISD_fSG_Li256ELb0ELb0EEENS1_25SingleTileBwdLPTSchedulerILb0ELi128ELb0EEEEEEEEEvNT_6ParamsE)
        /*00e0*/ 	.word	0x00000004


	//----- nvinfo : EIATTR_FRAME_SIZE
	.align		4
.L_48:
        /*00e4*/ 	.byte	0x04, 0x11
        /*00e6*/ 	.short	(.L_50 - .L_49)
	.align		4
.L_49:
        /*00e8*/ 	.word	index@(_ZN7cutlass13device_kernelIN5flash11enable_sm90INS1_16FlashAttnBwdSm90INS1_25CollectiveMainloopBwdSm90ILi2ELi2ELi2EN4cute5tupleIJNS5_1CILi1EEES8_S8_EEENS6_IJNS7_ILi64EEENS7_ILi128EEENS7_ILi96EEEEEENS_10bfloat16_tEfNS_4arch4Sm90ELb1ELb0ELb0ELb0ELb0ELb1ELb0ELb0ELi2ELi1ELi2ELi1ELb1EEENS1_24CollectiveEpilogueBwdGQAISD_fSG_Li256ELb0ELb0EEENS1_25SingleTileBwdLPTSchedulerILb0ELi128ELb0EEEEEEEEEvNT_6ParamsE)
        /*00ec*/ 	.word	0x00000000


	//----- nvinfo : EIATTR_REGCOUNT
	.align		4
.L_50:
        /*00f0*/ 	.byte	0x04, 0x2f
        /*00f2*/ 	.short	(.L_52 - .L_51)
	.align		4
.L_51:
        /*00f4*/ 	.word	index@(_ZN7cutlass13device_kernelIN5flash11enable_sm90INS1_16FlashAttnBwdSm90INS1_25CollectiveMainloopBwdSm90ILi2ELi2ELi2EN4cute5tupleIJNS5_1CILi1EEES8_S8_EEENS6_IJNS7_ILi64EEENS7_ILi128EEENS7_ILi96EEEEEENS_10bfloat16_tEfNS_4arch4Sm90ELb1ELb0ELb0ELb0ELb1ELb1ELb0ELb0ELi2ELi1ELi2ELi1ELb1EEENS1_21CollectiveEpilogueBwdISD_SE_SG_Li256ELb0ELb0ELi1EEENS1_25SingleTileBwdLPTSchedulerILb0ELi128ELb1EEEEEEEEEvNT_6ParamsE)
        /*00f8*/ 	.word	0x00000004


	//----- nvinfo : EIATTR_FRAME_SIZE
	.align		4
.L_52:
        /*00fc*/ 	.byte	0x04, 0x11
        /*00fe*/ 	.short	(.L_54 - .L_53)
	.align		4
.L_53:
        /*0100*/ 	.word	index@(_ZN7cutlass13device_kernelIN5flash11enable_sm90INS1_16FlashAttnBwdSm90INS1_25CollectiveMainloopBwdSm90ILi2ELi2ELi2EN4cute5tupleIJNS5_1CILi1EEES8_S8_EEENS6_IJNS7_ILi64EEENS7_ILi128EEENS7_ILi96EEEEEENS_10bfloat16_tEfNS_4arch4Sm90ELb1ELb0ELb0ELb0ELb1ELb1ELb0ELb0ELi2ELi1ELi2ELi1ELb1EEENS1_21CollectiveEpilogueBwdISD_SE_SG_Li256ELb0ELb0ELi1EEENS1_25SingleTileBwdLPTSchedulerILb0ELi128ELb1EEEEEEEEEvNT_6ParamsE)
        /*0104*/ 	.word	0x00000000


	//----- nvinfo : EIATTR_REGCOUNT
	.align		4
.L_54:
        /*0108*/ 	.byte	0x04, 0x2f
        /*010a*/ 	.short	(.L_56 - .L_55)
	.align		4
.L_55:
        /*010c*/ 	.word	index@(_ZN7cutlass13device_kernelIN5flash11enable_sm90INS1_16FlashAttnBwdSm90INS1_25CollectiveMainloopBwdSm90ILi2ELi2ELi2EN4cute5tupleIJNS5_1CILi1EEES8_S8_EEENS6_IJNS7_ILi64EEENS7_ILi128EEENS7_ILi96EEEEEENS_10bfloat16_tEfNS_4arch4Sm90ELb1ELb0ELb0ELb0ELb0ELb1ELb0ELb0ELi2ELi1ELi2ELi1ELb1EEENS1_21CollectiveEpilogueBwdISD_SE_SG_Li256ELb0ELb0ELi1EEENS1_25SingleTileBwdLPTSchedulerILb0ELi128ELb0EEEEEEEEEvNT_6ParamsE)
        /*0110*/ 	.word	0x00000004


	//----- nvinfo : EIATTR_FRAME_SIZE
	.align		4
.L_56:
        /*0114*/ 	.byte	0x04, 0x11
        /*0116*/ 	.short	(.L_58 - .L_57)
	.align		4
.L_57:
        /*0118*/ 	.word	index@(_ZN7cutlass13device_kernelIN5flash11enable_sm90INS1_16FlashAttnBwdSm90INS1_25CollectiveMainloopBwdSm90ILi2ELi2ELi2EN4cute5tupleIJNS5_1CILi1EEES8_S8_EEENS6_IJNS7_ILi64EEENS7_ILi128EEENS7_ILi96EEEEEENS_10bfloat16_tEfNS_4arch4Sm90ELb1ELb0ELb0ELb0ELb0ELb1ELb0ELb0ELi2ELi1ELi2ELi1ELb1EEENS1_21CollectiveEpilogueBwdISD_SE_SG_Li256ELb0ELb0ELi1EEENS1_25SingleTileBwdLPTSchedulerILb0ELi128ELb0EEEEEEEEEvNT_6ParamsE)
        /*011c*/ 	.word	0x00000000


	//----- nvinfo : EIATTR_REGCOUNT
	.align		4
.L_58:
        /*0120*/ 	.byte	0x04, 0x2f
        /*0122*/ 	.short	(.L_60 - .L_59)
	.align		4
.L_59:
        /*0124*/ 	.word	index@(_ZN7cutlass13device_kernelIN5flash11enable_sm90INS1_16FlashAttnBwdSm90INS1_25CollectiveMainloopBwdSm90ILi2ELi2ELi2EN4cute5tupleIJNS5_1CILi1EEES8_S8_EEENS6_IJNS7_ILi64EEENS7_ILi128EEENS7_ILi96EEEEEENS_10bfloat16_tEfNS_4arch4Sm90ELb0ELb1ELb0ELb1ELb1ELb1ELb0ELb0ELi2ELi1ELi2ELi1ELb1EEENS1_24CollectiveEpilogueBwdGQAISD_fSG_Li256ELb1ELb1EEENS1_19SingleTileSchedulerILb1ELb0ELb0ELi128EEEEEEEEEvNT_6ParamsE)
        /*0128*/ 	.word	0x00000004


	//----- nvinfo : EIATTR_FRAME_SIZE
	.align		4
.L_60:
        /*012c*/ 	.byte	0x04, 0x11
        /*012e*/ 	.short	(.L_62 - .L_61)
	.align		4
.L_61:
        /*0130*/ 	.word	index@(_ZN7cutlass13device_kernelIN5flash11enable_sm90INS1_16FlashAttnBwdSm90INS1_25CollectiveMainloopBwdSm90ILi2ELi2ELi2EN4cute5tupleIJNS5_1CILi1EEES8_S8_EEENS6_IJNS7_ILi64EEENS7_ILi128EEENS7_ILi96EEEEEENS_10bfloat16_tEfNS_4arch4Sm90ELb0ELb1ELb0ELb1ELb1ELb1ELb0ELb0ELi2ELi1ELi2ELi1ELb1EEENS1_24CollectiveEpilogueBwdGQAISD_fSG_Li256ELb1ELb1EEENS1_19SingleTileSchedulerILb1ELb0ELb0ELi128EEEEEEEEEvNT_6ParamsE)
        /*0134*/ 	.word	0x00000000


	//----- nvinfo : EIATTR_REGCOUNT
	.align		4
.L_62:
        /*0138*/ 	.byte	0x04, 0x2f
        /*013a*/ 	.short	(.L_64 - .L_63)
	.align		4
.L_63:
        /*013c*/ 	.word	index@(_ZN7cutlass13device_kernelIN5flash11enable_sm90INS1_16FlashAttnBwdSm90INS1_25CollectiveMainloopBwdSm90ILi2ELi2ELi2EN4cute5tupleIJNS5_1CILi1EEES8_S8_EEENS6_IJNS7_ILi64EEENS7_ILi128EEENS7_ILi96EEEEEENS_10bfloat16_tEfNS_4arch4Sm90ELb0ELb1ELb0ELb1ELb0ELb1ELb0ELb0ELi2ELi1ELi2ELi1ELb1EEENS1_24CollectiveEpilogueBwdGQAISD_fSG_Li256ELb1ELb0EEENS1_19SingleTileSchedulerILb1ELb0ELb0ELi128EEEEEEEEEvNT_6ParamsE)
        /*0140*/ 	.word	0x00000004


	//----- nvinfo : EIATTR_FRAME_SIZE
	.align		4
.L_64:
        /*0144*/ 	.byte	0x04, 0x11
        /*0146*/ 	.short	(.L_66 - .L_65)
	.align		4
.L_65:
        /*0148*/ 	.word	index@(_ZN7cutlass13device_kernelIN5flash11enable_sm90INS1_16FlashAttnBwdSm90INS1_25CollectiveMainloopBwdSm90ILi2ELi2ELi2EN4cute5tupleIJNS5_1CILi1EEES8_S8_EEENS6_IJNS7_ILi64EEENS7_ILi128EEENS7_ILi96EEEEEENS_10bfloat16_tEfNS_4arch4Sm90ELb0ELb1ELb0ELb1ELb0ELb1ELb0ELb0ELi2ELi1ELi2ELi1ELb1EEENS1_24CollectiveEpilogueBwdGQAISD_fSG_Li256ELb1ELb0EEENS1_19SingleTileSchedulerILb1ELb0ELb0ELi128EEEEEEEEEvNT_6ParamsE)
        /*014c*/ 	.word	0x00000000


	//----- nvinfo : EIATTR_REGCOUNT
	.align		4
.L_66:
        /*0150*/ 	.byte	0x04, 0x2f
        /*0152*/ 	.short	(.L_68 - .L_67)
	.align		4
.L_67:
        /*0154*/ 	.word	index@(_ZN7cutlass13device_kernelIN5flash11enable_sm90INS1_16FlashAttnBwdSm90INS1_25CollectiveMainloopBwdSm90ILi2ELi2ELi2EN4cute5tupleIJNS5_1CILi1EEES8_S8_EEENS6_IJNS7_ILi64EEENS7_ILi128EEENS7_ILi96EEEEEENS_10bfloat16_tEfNS_4arch4Sm90ELb0ELb1ELb0ELb1ELb1ELb1ELb0ELb0ELi2ELi1ELi2ELi1ELb1EEENS1_21CollectiveEpilogueBwdISD_SE_SG_Li256ELb1ELb0ELi1EEENS1_19SingleTileSchedulerILb1ELb0ELb0ELi128EEEEEEEEEvNT_6ParamsE)
        /*0158*/ 	.word	0x00000004


	//----- nvinfo : EIATTR_FRAME_SIZE
	.align		4
.L_68:
        /*015c*/ 	.byte	0x04, 0x11
        /*015e*/ 	.short	(.L_70 - .L_69)
	.align		4
.L_69:
        /*0160*/ 	.word	index@(_ZN7cutlass13device_kernelIN5flash11enable_sm90INS1_16FlashAttnBwdSm90INS1_25CollectiveMainloopBwdSm90ILi2ELi2ELi2EN4cute5tupleIJNS5_1CILi1EEES8_S8_EEENS6_IJNS7_ILi64EEENS7_ILi128EEENS7_ILi96EEEEEENS_10bfloat16_tEfNS_4arch4Sm90ELb0ELb1ELb0ELb1ELb1ELb1ELb0ELb0ELi2ELi1ELi2ELi1ELb1EEENS1_21CollectiveEpilogueBwdISD_SE_SG_Li256ELb1ELb0ELi1EEENS1_19SingleTileSchedulerILb1ELb0ELb0ELi128EEEEEEEEEvNT_6ParamsE)
        /*0164*/ 	.word	0x00000000


	//----- nvinfo : EIATTR_REGCOUNT
	.align		4
.L_70:
        /*0168*/ 	.byte	0x04, 0x2f
        /*016a*/ 	.short	(.L_72 - .L_71)
	.align		4
.L_71:
        /*016c*/ 	.word	index@(_ZN7cutlass13device_kernelIN5flash11enable_sm90INS1_16FlashAttnBwdSm90INS1_25CollectiveMainloopBwdSm90ILi2ELi2ELi2EN4cute5tupleIJNS5_1CILi1EEES8_S8_EEENS6_IJNS7_ILi64EEENS7_ILi128EEENS7_ILi96EEEEEENS_10bfloat16_tEfNS_4arch4Sm90ELb0ELb1ELb0ELb1ELb0ELb1ELb0ELb0ELi2ELi1ELi2ELi1ELb1EEENS1_21CollectiveEpilogueBwdISD_SE_SG_Li256ELb1ELb0ELi1EEENS1_19SingleTileSchedulerILb1ELb0ELb0ELi128EEEEEEEEEvNT_6ParamsE)
        /*0170*/ 	.word	0x00000004


	//----- nvinfo : EIATTR_FRAME_SIZE
	.align		4
.L_72:
        /*0174*/ 	.byte	0x04, 0x11
        /*0176*/ 	.short	(.L_74 - .L_73)
	.align		4
.L_73:
        /*0178*/ 	.word	index@(_ZN7cutlass13device_kernelIN5flash11enable_sm90INS1_16FlashAttnBwdSm90INS1_25CollectiveMainloopBwdSm90ILi2ELi2ELi2EN4cute5tupleIJNS5_1CILi1EEES8_S8_EEENS6_IJNS7_ILi64EEENS7_ILi128EEENS7_ILi96EEEEEENS_10bfloat16_tEfNS_4arch4Sm90ELb0ELb1ELb0ELb1ELb0ELb1ELb0ELb0ELi2ELi1ELi2ELi1ELb1EEENS1_21CollectiveEpilogueBwdISD_SE_SG_Li256ELb1ELb0ELi1EEENS1_19SingleTileSchedulerILb1ELb0ELb0ELi128EEEEEEEEEvNT_6ParamsE)
        /*017c*/ 	.word	0x00000000


	//----- nvinfo : EIATTR_REGCOUNT
	.align		4
.L_74:
        /*0180*/ 	.byte	0x04, 0x2f
        /*0182*/ 	.short	(.L_76 - .L_75)
	.align		4
.L_75:
        /*0184*/ 	.word	index@(_ZN7cutlass13device_kernelIN5flash11enable_sm90INS1_16FlashAttnBwdSm90INS1_25CollectiveMainloopBwdSm90ILi2ELi2ELi2EN4cute5tupleIJNS5_1CILi1EEES8_S8_EEENS6_IJNS7_ILi64EEENS7_ILi128EEENS7_ILi96EEEEEENS_10bfloat16_tEfNS_4arch4Sm90ELb0ELb1ELb0ELb0ELb1ELb1ELb0ELb0ELi2ELi1ELi2ELi1ELb1EEENS1_24CollectiveEpilogueBwdGQAISD_fSG_Li256ELb0ELb1EEENS1_19SingleTileSchedulerILb0ELb0ELb0ELi128EEEEEEEEEvNT_6ParamsE)
        /*0188*/ 	.word	0x00000004


	//----- nvinfo : EIATTR_FRAME_SIZE
	.align		4
.L_76:
        /*018c*/ 	.byte	0x04, 0x11
        /*018e*/ 	.short	(.L_78 - .L_77)
	.align		4
.L_77:
        /*0190*/ 	.word	index@(_ZN7cutlass13device_kernelIN5flash11enable_sm90INS1_16FlashAttnBwdSm90INS1_25CollectiveMainloopBwdSm90ILi2ELi2ELi2EN4cute5tupleIJNS5_1CILi1EEES8_S8_EEENS6_IJNS7_ILi64EEENS7_ILi128EEENS7_ILi96EEEEEENS_10bfloat16_tEfNS_4arch4Sm90ELb0ELb1ELb0ELb0ELb1ELb1ELb0ELb0ELi2ELi1ELi2ELi1ELb1EEENS1_24CollectiveEpilogueBwdGQAISD_fSG_Li256ELb0ELb1EEENS1_19SingleTileSchedulerILb0ELb0ELb0ELi128EEEEEEEEEvNT_6ParamsE)
        /*0194*/ 	.word	0x00000000


	//----- nvinfo : EIATTR_REGCOUNT
	.align		4
.L_78:
        /*0198*/ 	.byte	0x04, 0x2f
        /*019a*/ 	.short	(.L_80 - .L_79)
	.align		4
.L_79:
        /*019c*/ 	.word	index@(_ZN7cutlass13device_kernelIN5flash11enable_sm90INS1_16FlashAttnBwdSm90INS1_25CollectiveMainloopBwdSm90ILi2ELi2ELi2EN4cute5tupleIJNS5_1CILi1EEES8_S8_EEENS6_IJNS7_ILi64EEENS7_ILi128EEENS7_ILi96EEEEEENS_10bfloat16_tEfNS_4arch4Sm90ELb0ELb1ELb0ELb0ELb0ELb1ELb0ELb0ELi2ELi1ELi2ELi1ELb1EEENS1_24CollectiveEpilogueBwdGQAISD_fSG_Li256ELb0ELb0EEENS1_19SingleTileSchedulerILb0ELb0ELb0ELi128EEEEEEEEEvNT_6ParamsE)
        /*01a0*/ 	.word	0x00000004


	//----- nvinfo : EIATTR_FRAME_SIZE
	.align		4
.L_80:
        /*01a4*/ 	.byte	0x04, 0x11
        /*01a6*/ 	.short	(.L_82 - .L_81)
	.align		4
.L_81:
        /*01a8*/ 	.word	index@(_ZN7cutlass13device_kernelIN5flash11enable_sm90INS1_16FlashAttnBwdSm90INS1_25CollectiveMainloopBwdSm90ILi2ELi2ELi2EN4cute5tupleIJNS5_1CILi1EEES8_S8_EEENS6_IJNS7_ILi64EEENS7_ILi128EEENS7_ILi96EEEEEENS_10bfloat16_tEfNS_4arch4Sm90ELb0ELb1ELb0ELb0ELb0ELb1ELb0ELb0ELi2ELi1ELi2ELi1ELb1EEENS1_24CollectiveEpilogueBwdGQAISD_fSG_Li256ELb0ELb0EEENS1_19SingleTileSchedulerILb0ELb0ELb0ELi128EEEEEEEEEvNT_6ParamsE)
        /*01ac*/ 	.word	0x00000000


	//----- nvinfo : EIATTR_REGCOUNT
	.align		4
.L_82:
        /*01b0*/ 	.byte	0x04, 0x2f
        /*01b2*/ 	.short	(.L_84 - .L_83)
	.align		4
.L_83:
        /*01b4*/ 	.word	index@(_ZN7cutlass13device_kernelIN5flash11enable_sm90INS1_16FlashAttnBwdSm90INS1_25CollectiveMainloopBwdSm90ILi2ELi2ELi2EN4cute5tupleIJNS5_1CILi1EEES8_S8_EEENS6_IJNS7_ILi64EEENS7_ILi128EEENS7_ILi96EEEEEENS_10bfloat16_tEfNS_4arch4Sm90ELb0ELb1ELb0ELb0ELb1ELb1ELb0ELb0ELi2ELi1ELi2ELi1ELb1EEENS1_21CollectiveEpilogueBwdISD_SE_SG_Li256ELb0ELb0ELi1EEENS1_19SingleTileSchedulerILb0ELb0ELb0ELi128EEEEEEEEEvNT_6ParamsE)
        /*01b8*/ 	.word	0x00000004


	//----- nvinfo : EIATTR_FRAME_SIZE
	.align		4
.L_84:
        /*01bc*/ 	.byte	0x04, 0x11
        /*01be*/ 	.short	(.L_86 - .L_85)
	.align		4
.L_85:
        /*01c0*/ 	.word	index@(_ZN7cutlass13device_kernelIN5flash11enable_sm90INS1_16FlashAttnBwdSm90INS1_25CollectiveMainloopBwdSm90ILi2ELi2ELi2EN4cute5tupleIJNS5_1CILi1EEES8_S8_EEENS6_IJNS7_ILi64EEENS7_ILi128EEENS7_ILi96EEEEEENS_10bfloat16_tEfNS_4arch4Sm90ELb0ELb1ELb0ELb0ELb1ELb1ELb0ELb0ELi2ELi1ELi2ELi1ELb1EEENS1_21CollectiveEpilogueBwdISD_SE_SG_Li256ELb0ELb0ELi1EEENS1_19SingleTileSchedulerILb0ELb0ELb0ELi128EEEEEEEEEvNT_6ParamsE)
        /*01c4*/ 	.word	0x00000000


	//----- nvinfo : EIATTR_REGCOUNT
	.align		4
.L_86:
        /*01c8*/ 	.byte	0x04, 0x2f
        /*01ca*/ 	.short	(.L_88 - .L_87)
	.align		4
.L_87:
        /*01cc*/ 	.word	index@(_ZN7cutlass13device_kernelIN5flash11enable_sm90INS1_16FlashAttnBwdSm90INS1_25CollectiveMainloopBwdSm90ILi2ELi2ELi2EN4cute5tupleIJNS5_1CILi1EEES8_S8_EEENS6_IJNS7_ILi64EEENS7_ILi128EEENS7_ILi96EEEEEENS_10bfloat16_tEfNS_4arch4Sm90ELb0ELb1ELb0ELb0ELb0ELb1ELb0ELb0ELi2ELi1ELi2ELi1ELb1EEENS1_21CollectiveEpilogueBwdISD_SE_SG_Li256ELb0ELb0ELi1EEENS1_19SingleTileSchedulerILb0ELb0ELb0ELi128EEEEEEEEEvNT_6ParamsE)
        /*01d0*/ 	.word	0x00000004


	//----- nvinfo : EIATTR_FRAME_SIZE
	.align		4
.L_88:
        /*01d4*/ 	.byte	0x04, 0x11
        /*01d6*/ 	.short	(.L_90 - .L_89)
	.align		4
.L_89:
        /*01d8*/ 	.word	index@(_ZN7cutlass13device_kernelIN5flash11enable_sm90INS1_16FlashAttnBwdSm90INS1_25CollectiveMainloopBwdSm90ILi2ELi2ELi2EN4cute5tupleIJNS5_1CILi1EEES8_S8_EEENS6_IJNS7_ILi64EEENS7_ILi128EEENS7_ILi96EEEEEENS_10bfloat16_tEfNS_4arch4Sm90ELb0ELb1ELb0ELb0ELb0ELb1ELb0ELb0ELi2ELi1ELi2ELi1ELb1EEENS1_21CollectiveEpilogueBwdISD_SE_SG_Li256ELb0ELb0ELi1EEENS1_19SingleTileSchedulerILb0ELb0ELb0ELi128EEEEEEEEEvNT_6ParamsE)
        /*01dc*/ 	.word	0x00000000


	//----- nvinfo : EIATTR_REGCOUNT
	.align		4
.L_90:
        /*01e0*/ 	.byte	0x04, 0x2f
        /*01e2*/ 	.short	(.L_92 - .L_91)
	.align		4
.L_91:
        /*01e4*/ 	.word	index@(_ZN7cutlass13device_kernelIN5flash11enable_sm90INS1_16FlashAttnBwdSm90INS1_25CollectiveMainloopBwdSm90ILi2ELi2ELi2EN4cute5tupleIJNS5_1CILi1EEES8_S8_EEENS6_IJNS7_ILi64EEENS7_ILi128EEENS7_ILi96EEEEEENS_10bfloat16_tEfNS_4arch4Sm90ELb0ELb0ELb0ELb1ELb1ELb1ELb0ELb0ELi2ELi1ELi2ELi1ELb1EEENS1_24CollectiveEpilogueBwdGQAISD_fSG_Li256ELb1ELb1EEENS1_19SingleTileSchedulerILb1ELb0ELb0ELi128EEEEEEEEEvNT_6ParamsE)
        /*01e8*/ 	.word	0x00000004


	//----- nvinfo : EIATTR_FRAME_SIZE
	.align		4
.L_92:
        /*01ec*/ 	.byte	0x04, 0x11
        /*01ee*/ 	.short	(.L_94 - .L_93)
	.align		4
.L_93:
        /*01f0*/ 	.word	index@(_ZN7cutlass13device_kernelIN5flash11enable_sm90INS1_16FlashAttnBwdSm90INS1_25CollectiveMainloopBwdSm90ILi2ELi2ELi2EN4cute5tupleIJNS5_1CILi1EEES8_S8_EEENS6_IJNS7_ILi64EEENS7_ILi128EEENS7_ILi96EEEEEENS_10bfloat16_tEfNS_4arch4Sm90ELb0ELb0ELb0ELb1ELb1ELb1ELb0ELb0ELi2ELi1ELi2ELi1ELb1EEENS1_24CollectiveEpilogueBwdGQAISD_fSG_Li256ELb1ELb1EEENS1_19SingleTileSchedulerILb1ELb0ELb0ELi128EEEEEEEEEvNT_6ParamsE)
        /*01f4*/ 	.word	0x00000000


	//----- nvinfo : EIATTR_REGCOUNT
	.align		4
.L_94:
        /*01f8*/ 	.byte	0x04, 0x2f
        /*01fa*/ 	.short	(.L_96 - .L_95)
	.align		4
.L_95:
        /*01fc*/ 	.word	index@(_ZN7cutlass13device_kernelIN5flash11enable_sm90INS1_16FlashAttnBwdSm90INS1_25CollectiveMainloopBwdSm90ILi2ELi2ELi2EN4cute5tupleIJNS5_1CILi1EEES8_S8_EEENS6_IJNS7_ILi64EEENS7_ILi128EEENS7_ILi96EEEEEENS_10bfloat16_tEfNS_4arch4Sm90ELb0ELb0ELb0ELb1ELb0ELb1ELb0ELb0ELi2ELi1ELi2ELi1ELb1EEENS1_24CollectiveEpilogueBwdGQAISD_fSG_Li256ELb1ELb0EEENS1_19SingleTileSchedulerILb1ELb0ELb0ELi128EEEEEEEEEvNT_6ParamsE)
        /*0200*/ 	.word	0x00000004


	//----- nvinfo : EIATTR_FRAME_SIZE
	.align		4
.L_96:
        /*0204*/ 	.byte	0x04, 0x11
        /*0206*/ 	.short	(.L_98 - .L_97)
	.align		4
.L_97:
        /*0208*/ 	.word	index@(_ZN7cutlass13device_kernelIN5flash11enable_sm90INS1_16FlashAttnBwdSm90INS1_25CollectiveMainloopBwdSm90ILi2ELi2ELi2EN4cute5tupleIJNS5_1CILi1EEES8_S8_EEENS6_IJNS7_ILi64EEENS7_ILi128EEENS7_ILi96EEEEEENS_10bfloat16_tEfNS_4arch4Sm90ELb0ELb0ELb0ELb1ELb0ELb1ELb0ELb0ELi2ELi1ELi2ELi1ELb1EEENS1_24CollectiveEpilogueBwdGQAISD_fSG_Li256ELb1ELb0EEENS1_19SingleTileSchedulerILb1ELb0ELb0ELi128EEEEEEEEEvNT_6ParamsE)
        /*020c*/ 	.word	0x00000000


	//----- nvinfo : EIATTR_REGCOUNT
	.align		4
.L_98:
        /*0210*/ 	.byte	0x04, 0x2f
        /*0212*/ 	.short	(.L_100 - .L_99)
	.align		4
.L_99:
        /*0214*/ 	.word	index@(_ZN7cutlass13device_kernelIN5flash11enable_sm90INS1_16FlashAttnBwdSm90INS1_25CollectiveMainloopBwdSm90ILi2ELi2ELi2EN4cute5tupleIJNS5_1CILi1EEES8_S8_EEENS6_IJNS7_ILi64EEENS7_ILi128EEENS7_ILi96EEEEEENS_10bfloat16_tEfNS_4arch4Sm90ELb0ELb0ELb0ELb1ELb1ELb1ELb0ELb0ELi2ELi1ELi2ELi1ELb1EEENS1_21CollectiveEpilogueBwdISD_SE_SG_Li256ELb1ELb0ELi1EEENS1_19SingleTileSchedulerILb1ELb0ELb0ELi128EEEEEEEEEvNT_6ParamsE)
        /*0218*/ 	.word	0x00000004


	//----- nvinfo : EIATTR_FRAME_SIZE
	.align		4
.L_100:
        /*021c*/ 	.byte	0x04, 0x11
        /*021e*/ 	.short	(.L_102 - .L_101)
	.align		4
.L_101:
        /*0220*/ 	.word	index@(_ZN7cutlass13device_kernelIN5flash11enable_sm90INS1_16FlashAttnBwdSm90INS1_25CollectiveMainloopBwdSm90ILi2ELi2ELi2EN4cute5tupleIJNS5_1CILi1EEES8_S8_EEENS6_IJNS7_ILi64EEENS7_ILi128EEENS7_ILi96EEEEEENS_10bfloat16_tEfNS_4arch4Sm90ELb0ELb0ELb0ELb1ELb1ELb1ELb0ELb0ELi2ELi1ELi2ELi1ELb1EEENS1_21CollectiveEpilogueBwdISD_SE_SG_Li256ELb1ELb0ELi1EEENS1_19SingleTileSchedulerILb1ELb0ELb0ELi128EEEEEEEEEvNT_6ParamsE)
        /*0224*/ 	.word	0x00000000


	//----- nvinfo : EIATTR_REGCOUNT
	.align		4
.L_102:
        /*0228*/ 	.byte	0x04, 0x2f
        /*022a*/ 	.short	(.L_104 - .L_103)
	.align		4
.L_103:
        /*022c*/ 	.word	index@(_ZN7cutlass13device_kernelIN5flash11enable_sm90INS1_16FlashAttnBwdSm90INS1_25CollectiveMainloopBwdSm90ILi2ELi2ELi2EN4cute5tupleIJNS5_1CILi1EEES8_S8_EEENS6_IJNS7_ILi64EEENS7_ILi128EEENS7_ILi96EEEEEENS_10bfloat16_tEfNS_4arch4Sm90ELb0ELb0ELb0ELb1ELb0ELb1ELb0ELb0ELi2ELi1ELi2ELi1ELb1EEENS1_21CollectiveEpilogueBwdISD_SE_SG_Li256ELb1ELb0ELi1EEENS1_19SingleTileSchedulerILb1ELb0ELb0ELi128EEEEEEEEEvNT_6ParamsE)
        /*0230*/ 	.word	0x00000004


	//----- nvinfo : EIATTR_FRAME_SIZE
	.align		4
.L_104:
        /*0234*/ 	.byte	0x04, 0x11
        /*0236*/ 	.short	(.L_106 - .L_105)
	.align		4
.L_105:
        /*0238*/ 	.word	index@(_ZN7cutlass13device_kernelIN5flash11enable_sm90INS1_16FlashAttnBwdSm90INS1_25CollectiveMainloopBwdSm90ILi2ELi2ELi2EN4cute5tupleIJNS5_1CILi1EEES8_S8_EEENS6_IJNS7_ILi64EEENS7_ILi128EEENS7_ILi96EEEEEENS_10bfloat16_tEfNS_4arch4Sm90ELb0ELb0ELb0ELb1ELb0ELb1ELb0ELb0ELi2ELi1ELi2ELi1ELb1EEENS1_21CollectiveEpilogueBwdISD_SE_SG_Li256ELb1ELb0ELi1EEENS1_19SingleTileSchedulerILb1ELb0ELb0ELi128EEEEEEEEEvNT_6ParamsE)
        /*023c*/ 	.word	0x00000000


	//----- nvinfo : EIATTR_REGCOUNT
	.align		4
.L_106:
        /*0240*/ 	.byte	0x04, 0x2f
        /*0242*/ 	.short	(.L_108 - .L_107)
	.align		4
.L_107:
        /*0244*/ 	.word	index@(_ZN7cutlass13device_kernelIN5flash11enable_sm90INS1_16FlashAttnBwdSm90INS1_25CollectiveMainloopBwdSm90ILi2ELi2ELi2EN4cute5tupleIJNS5_1CILi1EEES8_S8_EEENS6_IJNS7_ILi64EEENS7_ILi128EEENS7_ILi96EEEEEENS_10bfloat16_tEfNS_4arch4Sm90ELb0ELb0ELb0ELb0ELb1ELb1ELb0ELb0ELi2ELi1ELi2ELi1ELb1EEENS1_24CollectiveEpilogueBwdGQAISD_fSG_Li256ELb0ELb1EEENS1_19SingleTileSchedulerILb0ELb0ELb0ELi128EEEEEEEEEvNT_6ParamsE)
        /*0248*/ 	.word	0x00000004


	//----- nvinfo : EIATTR_FRAME_SIZE
	.align		4
.L_108:
        /*024c*/ 	.byte	0x04, 0x11
        /*024e*/ 	.short	(.L_110 - .L_109)
	.align		4
.L_109:
        /*0250*/ 	.word	index@(_ZN7cutlass13device_kernelIN5flash11enable_sm90INS1_16FlashAttnBwdSm90INS1_25CollectiveMainloopBwdSm90ILi2ELi2ELi2EN4cute5tupleIJNS5_1CILi1EEES8_S8_EEENS6_IJNS7_ILi64EEENS7_ILi128EEENS7_ILi96EEEEEENS_10bfloat16_tEfNS_4arch4Sm90ELb0ELb0ELb0ELb0ELb1ELb1ELb0ELb0ELi2ELi1ELi2ELi1ELb1EEENS1_24CollectiveEpilogueBwdGQAISD_fSG_Li256ELb0ELb1EEENS1_19SingleTileSchedulerILb0ELb0ELb0ELi128EEEEEEEEEvNT_6ParamsE)
        /*0254*/ 	.word	0x00000000


	//----- nvinfo : EIATTR_REGCOUNT
	.align		4
.L_110:
        /*0258*/ 	.byte	0x04, 0x2f
        /*025a*/ 	.short	(.L_112 - .L_111)
	.align		4
.L_111:
        /*025c*/ 	.word	index@(_ZN7cutlass13device_kernelIN5flash11enable_sm90INS1_16FlashAttnBwdSm90INS1_25CollectiveMainloopBwdSm90ILi2ELi2ELi2EN4cute5tupleIJNS5_1CILi1EEES8_S8_EEENS6_IJNS7_ILi64EEENS7_ILi128EEENS7_ILi96EEEEEENS_10bfloat16_tEfNS_4arch4Sm90ELb0ELb0ELb0ELb0ELb0ELb1ELb0ELb0ELi2ELi1ELi2ELi1ELb1EEENS1_24CollectiveEpilogueBwdGQAISD_fSG_Li256ELb0ELb0EEENS1_19SingleTileSchedulerILb0ELb0ELb0ELi128EEEEEEEEEvNT_6ParamsE)
        /*0260*/ 	.word	0x00000004


	//----- nvinfo : EIATTR_FRAME_SIZE
	.align		4
.L_112:
        /*0264*/ 	.byte	0x04, 0x11
        /*0266*/ 	.short	(.L_114 - .L_113)
	.align		4
.L_113:
        /*0268*/ 	.word	index@(_ZN7cutlass13device_kernelIN5flash11enable_sm90INS1_16FlashAttnBwdSm90INS1_25CollectiveMainloopBwdSm90ILi2ELi2ELi2EN4cute5tupleIJNS5_1CILi1EEES8_S8_EEENS6_IJNS7_ILi64EEENS7_ILi128EEENS7_ILi96EEEEEENS_10bfloat16_tEfNS_4arch4Sm90ELb0ELb0ELb0ELb0ELb0ELb1ELb0ELb0ELi2ELi1ELi2ELi1ELb1EEENS1_24CollectiveEpilogueBwdGQAISD_fSG_Li256ELb0ELb0EEENS1_19SingleTileSchedulerILb0ELb0ELb0ELi128EEEEEEEEEvNT_6ParamsE)
        /*026c*/ 	.word	0x00000000


	//----- nvinfo : EIATTR_REGCOUNT
	.align		4
.L_114:
        /*0270*/ 	.byte	0x04, 0x2f
        /*0272*/ 	.short	(.L_116 - .L_115)
	.align		4
.L_115:
        /*0274*/ 	.word	index@(_ZN7cutlass13device_kernelIN5flash11enable_sm90INS1_16FlashAttnBwdSm90INS1_25CollectiveMainloopBwdSm90ILi2ELi2ELi2EN4cute5tupleIJNS5_1CILi1EEES8_S8_EEENS6_IJNS7_ILi64EEENS7_ILi128EEENS7_ILi96EEEEEENS_10bfloat16_tEfNS_4arch4Sm90ELb0ELb0ELb0ELb0ELb1ELb1ELb0ELb0ELi2ELi1ELi2ELi1ELb1EEENS1_21CollectiveEpilogueBwdISD_SE_SG_Li256ELb0ELb0ELi1EEENS1_19SingleTileSchedulerILb0ELb0ELb0ELi128EEEEEEEEEvNT_6ParamsE)
        /*0278*/ 	.word	0x00000004


	//----- nvinfo : EIATTR_FRAME_SIZE
	.align		4
.L_116:
        /*027c*/ 	.byte	0x04, 0x11
        /*027e*/ 	.short	(.L_118 - .L_117)
	.align		4
.L_117:
        /*0280*/ 	.word	index@(_ZN7cutlass13device_kernelIN5flash11enable_sm90INS1_16FlashAttnBwdSm90INS1_25CollectiveMainloopBwdSm90ILi2ELi2ELi2EN4cute5tupleIJNS5_1CILi1EEES8_S8_EEENS6_IJNS7_ILi64EEENS7_ILi128EEENS7_ILi96EEEEEENS_10bfloat16_tEfNS_4arch4Sm90ELb0ELb0ELb0ELb0ELb1ELb1ELb0ELb0ELi2ELi1ELi2ELi1ELb1EEENS1_21CollectiveEpilogueBwdISD_SE_SG_Li256ELb0ELb0ELi1EEENS1_19SingleTileSchedulerILb0ELb0ELb0ELi128EEEEEEEEEvNT_6ParamsE)
        /*0284*/ 	.word	0x00000000


	//----- nvinfo : EIATTR_REGCOUNT
	.align		4
.L_118:
        /*0288*/ 	.byte	0x04, 0x2f
        /*028a*/ 	.short	(.L_120 - .L_119)
	.align		4
.L_119:
        /*028c*/ 	.word	index@(_ZN7cutlass13device_kernelIN5flash11enable_sm90INS1_16FlashAttnBwdSm90INS1_25CollectiveMainloopBwdSm90ILi2ELi2ELi2EN4cute5tupleIJNS5_1CILi1EEES8_S8_EEENS6_IJNS7_ILi64EEENS7_ILi128EEENS7_ILi96EEEEEENS_10bfloat16_tEfNS_4arch4Sm90ELb0ELb0ELb0ELb0ELb0ELb1ELb0ELb0ELi2ELi1ELi2ELi1ELb1EEENS1_21CollectiveEpilogueBwdISD_SE_SG_Li256ELb0ELb0ELi1EEENS1_19SingleTileSchedulerILb0ELb0ELb0ELi128EEEEEEEEEvNT_6ParamsE)
        /*0290*/ 	.word	0x00000004


	//----- nvinfo : EIATTR_FRAME_SIZE
	.align		4
.L_120:
        /*0294*/ 	.byte	0x04, 0x11
        /*0296*/ 	.short	(.L_122 - .L_121)
	.align		4
.L_121:
        /*0298*/ 	.word	index@(_ZN7cutlass13device_kernelIN5flash11enable_sm90INS1_16FlashAttnBwdSm90INS1_25CollectiveMainloopBwdSm90ILi2ELi2ELi2EN4cute5tupleIJNS5_1CILi1EEES8_S8_EEENS6_IJNS7_ILi64EEENS7_ILi128EEENS7_ILi96EEEEEENS_10bfloat16_tEfNS_4arch4Sm90ELb0ELb0ELb0ELb0ELb0ELb1ELb0ELb0ELi2ELi1ELi2ELi1ELb1EEENS1_21CollectiveEpilogueBwdISD_SE_SG_Li256ELb0ELb0ELi1EEENS1_19SingleTileSchedulerILb0ELb0ELb0ELi128EEEEEEEEEvNT_6ParamsE)
        /*029c*/ 	.word	0x00000000


	//----- nvinfo : EIATTR_REGCOUNT
	.align		4
.L_122:
        /*02a0*/ 	.byte	0x04, 0x2f
        /*02a2*/ 	.short	(.L_124 - .L_123)
	.align		4
.L_123:
        /*02a4*/ 	.word	index@(_ZN7cutlass13device_kernelIN5flash11enable_sm90INS1_16FlashAttnBwdSm90INS1_25CollectiveMainloopBwdSm90ILi2ELi2ELi2EN4cute5tupleIJNS5_1CILi1EEES8_S8_EEENS6_IJNS7_ILi64EEENS7_ILi128EEENS7_ILi96EEEEEENS_10bfloat16_tEfNS_4arch4Sm90ELb1ELb0ELb1ELb1ELb1ELb1ELb0ELb0ELi2ELi1ELi2ELi1ELb1EEENS1_24CollectiveEpilogueBwdGQAISD_fSG_Li256ELb1ELb1EEENS1_25SingleTileBwdLPTSchedulerILb1ELi128ELb1EEEEEEEEEvNT_6ParamsE)
        /*02a8*/ 	.word	0x00000004


	//----- nvinfo : EIATTR_FRAME_SIZE
	.align		4
.L_124:
        /*02ac*/ 	.byte	0x04, 0x11
        /*02ae*/ 	.short	(.L_126 - .L_125)
	.align		4
.L_125:
        /*02b0*/ 	.word	index@(_ZN7cutlass13device_kernelIN5flash11enable_sm90INS1_16FlashAttnBwdSm90INS1_25CollectiveMainloopBwdSm90ILi2ELi2ELi2EN4cute5tupleIJNS5_1CILi1EEES8_S8_EEENS6_IJNS7_ILi64EEENS7_ILi128EEENS7_ILi96EEEEEENS_10bfloat16_tEfNS_4arch4Sm90ELb1ELb0ELb1ELb1ELb1ELb1ELb0ELb0ELi2ELi1ELi2ELi1ELb1EEENS1_24CollectiveEpilogueBwdGQAISD_fSG_Li256ELb1ELb1EEENS1_25SingleTileBwdLPTSchedulerILb1ELi128ELb1EEEEEEEEEvNT_6ParamsE)
        /*02b4*/ 	.word	0x00000000


	//----- nvinfo : EIATTR_REGCOUNT
	.align		4
.L_126:
        /*02b8*/ 	.byte	0x04, 0x2f
        /*02ba*/ 	.short	(.L_128 - .L_127)
	.align		4
.L_127:
        /*02bc*/ 	.word	index@(_ZN7cutlass13device_kernelIN5flash11enable_sm90INS1_16FlashAttnBwdSm90INS1_25CollectiveMainloopBwdSm90ILi2ELi2ELi2EN4cute5tupleIJNS5_1CILi1EEES8_S8_EEENS6_IJNS7_ILi64EEENS7_ILi128EEENS7_ILi96EEEEEENS_10bfloat16_tEfNS_4arch4Sm90ELb1ELb0ELb1ELb1ELb0ELb1ELb0ELb0ELi2ELi1ELi2ELi1ELb1EEENS1_24CollectiveEpilogueBwdGQAISD_fSG_Li256ELb1ELb0EEENS1_25SingleTileBwdLPTSchedulerILb1ELi128ELb0EEEEEEEEEvNT_6ParamsE)
        /*02c0*/ 	.word	0x00000004


	//----- nvinfo : EIATTR_FRAME_SIZE
	.align		4
.L_128:
        /*02c4*/ 	.byte	0x04, 0x11
        /*02c6*/ 	.short	(.L_130 - .L_129)
	.align		4
.L_129:
        /*02c8*/ 	.word	index@(_ZN7cutlass13device_kernelIN5flash11enable_sm90INS1_16FlashAttnBwdSm90INS1_25CollectiveMainloopBwdSm90ILi2ELi2ELi2EN4cute5tupleIJNS5_1CILi1EEES8_S8_EEENS6_IJNS7_ILi64EEENS7_ILi128EEENS7_ILi96EEEEEENS_10bfloat16_tEfNS_4arch4Sm90ELb1ELb0ELb1ELb1ELb0ELb1ELb0ELb0ELi2ELi1ELi2ELi1ELb1EEENS1_24CollectiveEpilogueBwdGQAISD_fSG_Li256ELb1ELb0EEENS1_25SingleTileBwdLPTSchedulerILb1ELi128ELb0EEEEEEEEEvNT_6ParamsE)
        /*02cc*/ 	.word	0x00000000


	//----- nvinfo : EIATTR_REGCOUNT
	.align		4
.L_130:
        /*02d0*/ 	.byte	0x04, 0x2f
        /*02d2*/ 	.short	(.L_132 - .L_131)
	.align		4
.L_131:
        /*02d4*/ 	.word	index@(_ZN7cutlass13device_kernelIN5flash11enable_sm90INS1_16FlashAttnBwdSm90INS1_25CollectiveMainloopBwdSm90ILi2ELi2ELi2EN4cute5tupleIJNS5_1CILi1EEES8_S8_EEENS6_IJNS7_ILi64EEENS7_ILi128EEENS7_ILi96EEEEEENS_10bfloat16_tEfNS_4arch4Sm90ELb1ELb0ELb1ELb1ELb1ELb1ELb0ELb0ELi2ELi1ELi2ELi1ELb1EEENS1_21CollectiveEpilogueBwdISD_SE_SG_Li256ELb1ELb0ELi1EEENS1_25SingleTileBwdLPTSchedulerILb1ELi128ELb1EEEEEEEEEvNT_6ParamsE)
        /*02d8*/ 	.word	0x00000004


	//----- nvinfo : EIATTR_FRAME_SIZE
	.align		4
.L_132:
        /*02dc*/ 	.byte	0x04, 0x11
        /*02de*/ 	.short	(.L_134 - .L_133)
	.align		4
.L_133:
        /*02e0*/ 	.word	index@(_ZN7cutlass13device_kernelIN5flash11enable_sm90INS1_16FlashAttnBwdSm90INS1_25CollectiveMainloopBwdSm90ILi2ELi2ELi2EN4cute5tupleIJNS5_1CILi1EEES8_S8_EEENS6_IJNS7_ILi64EEENS7_ILi128EEENS7_ILi96EEEEEENS_10bfloat16_tEfNS_4arch4Sm90ELb1ELb0ELb1ELb1ELb1ELb1ELb0ELb0ELi2ELi1ELi2ELi1ELb1EEENS1_21CollectiveEpilogueBwdISD_SE_SG_Li256ELb1ELb0ELi1EEENS1_25SingleTileBwdLPTSchedulerILb1ELi128ELb1EEEEEEEEEvNT_6ParamsE)
        /*02e4*/ 	.word	0x00000000


	//----- nvinfo : EIATTR_REGCOUNT
	.align		4
.L_134:
        /*02e8*/ 	.byte	0x04, 0x2f
        /*02ea*/ 	.short	(.L_136 - .L_135)
	.align		4
.L_135:
        /*02ec*/ 	.word	index@(_ZN7cutlass13device_kernelIN5flash11enable_sm90INS1_16FlashAttnBwdSm90INS1_25CollectiveMainloopBwdSm90ILi2ELi2ELi2EN4cute5tupleIJNS5_1CILi1EEES8_S8_EEENS6_IJNS7_ILi64EEENS7_ILi128EEENS7_ILi96EEEEEENS_10bfloat16_tEfNS_4arch4Sm90ELb1ELb0ELb1ELb1ELb0ELb1ELb0ELb0ELi2ELi1ELi2ELi1ELb1EEENS1_21CollectiveEpilogueBwdISD_SE_SG_Li256ELb1ELb0ELi1EEENS1_25SingleTileBwdLPTSchedulerILb1ELi128ELb0EEEEEEEEEvNT_6ParamsE)
        /*02f0*/ 	.word	0x00000004


	//----- nvinfo : EIATTR_FRAME_SIZE
	.align		4
.L_136:
        /*02f4*/ 	.byte	0x04, 0x11
        /*02f6*/ 	.short	(.L_138 - .L_137)
	.align		4
.L_137:
        /*02f8*/ 	.word	index@(_ZN7cutlass13device_kernelIN5flash11enable_sm90INS1_16FlashAttnBwdSm90INS1_25CollectiveMainloopBwdSm90ILi2ELi2ELi2EN4cute5tupleIJNS5_1CILi1EEES8_S8_EEENS6_IJNS7_ILi64EEENS7_ILi128EEENS7_ILi96EEEEEENS_10bfloat16_tEfNS_4arch4Sm90ELb1ELb0ELb1ELb1ELb0ELb1ELb0ELb0ELi2ELi1ELi2ELi1ELb1EEENS1_21CollectiveEpilogueBwdISD_SE_SG_Li256ELb1ELb0ELi1EEENS1_25SingleTileBwdLPTSchedulerILb1ELi128ELb0EEEEEEEEEvNT_6ParamsE)
        /*02fc*/ 	.word	0x00000000


	//----- nvinfo : EIATTR_REGCOUNT
	.align		4
.L_138:
        /*0300*/ 	.byte	0x04, 0x2f
        /*0302*/ 	.short	(.L_140 - .L_139)
	.align		4
.L_139:
        /*0304*/ 	.word	index@(_ZN7cutlass13device_kernelIN5flash11enable_sm90INS1_16FlashAttnBwdSm90INS1_25CollectiveMainloopBwdSm90ILi2ELi2ELi2EN4cute5tupleIJNS5_1CILi1EEES8_S8_EEENS6_IJNS7_ILi64EEENS7_ILi128EEENS7_ILi96EEEEEENS_10bfloat16_tEfNS_4arch4Sm90ELb1ELb0ELb1ELb0ELb1ELb1ELb0ELb0ELi2ELi1ELi2ELi1ELb1EEENS1_24CollectiveEpilogueBwdGQAISD_fSG_Li256ELb0ELb1EEENS1_25SingleTileBwdLPTSchedulerILb0ELi128ELb1EEEEEEEEEvNT_6ParamsE)
        /*0308*/ 	.word	0x00000004


	//----- nvinfo : EIATTR_FRAME_SIZE
	.align		4
.L_140:
        /*030c*/ 	.byte	0x04, 0x11
        /*030e*/ 	.short	(.L_142 - .L_141)
	.align		4
.L_141:
        /*0310*/ 	.word	index@(_ZN7cutlass13device_kernelIN5flash11enable_sm90INS1_16FlashAttnBwdSm90INS1_25CollectiveMainloopBwdSm90ILi2ELi2ELi2EN4cute5tupleIJNS5_1CILi1EEES8_S8_EEENS6_IJNS7_ILi64EEENS7_ILi128EEENS7_ILi96EEEEEENS_10bfloat16_tEfNS_4arch4Sm90ELb1ELb0ELb1ELb0ELb1ELb1ELb0ELb0ELi2ELi1ELi2ELi1ELb1EEENS1_24CollectiveEpilogueBwdGQAISD_fSG_Li256ELb0ELb1EEENS1_25SingleTileBwdLPTSchedulerILb0ELi128ELb1EEEEEEEEEvNT_6ParamsE)
        /*0314*/ 	.word	0x00000000


	//----- nvinfo : EIATTR_REGCOUNT
	.align		4
.L_142:
        /*0318*/ 	.byte	0x04, 0x2f
        /*031a*/ 	.short	(.L_144 - .L_143)
	.align		4
.L_143:
        /*031c*/ 	.word	index@(_ZN7cutlass13device_kernelIN5flash11enable_sm90INS1_16FlashAttnBwdSm90INS1_25CollectiveMainloopBwdSm90ILi2ELi2ELi2EN4cute5tupleIJNS5_1CILi1EEES8_S8_EEENS6_IJNS7_ILi64EEENS7_ILi128EEENS7_ILi96EEEEEENS_10bfloat16_tEfNS_4arch4Sm90ELb1ELb0ELb1ELb0ELb0ELb1ELb0ELb0ELi2ELi1ELi2ELi1ELb1EEENS1_24CollectiveEpilogueBwdGQAISD_fSG_Li256ELb0ELb0EEENS1_25SingleTileBwdLPTSchedulerILb0ELi128ELb0EEEEEEEEEvNT_6ParamsE)
        /*0320*/ 	.word	0x00000004


	//----- nvinfo : EIATTR_FRAME_SIZE
	.align		4
.L_144:
        /*0324*/ 	.byte	0x04, 0x11
        /*0326*/ 	.short	(.L_146 - .L_145)
	.align		4
.L_145:
        /*0328*/ 	.word	index@(_ZN7cutlass13device_kernelIN5flash11enable_sm90INS1_16FlashAttnBwdSm90INS1_25CollectiveMainloopBwdSm90ILi2ELi2ELi2EN4cute5tupleIJNS5_1CILi1EEES8_S8_EEENS6_IJNS7_ILi64EEENS7_ILi128EEENS7_ILi96EEEEEENS_10bfloat16_tEfNS_4arch4Sm90ELb1ELb0ELb1ELb0ELb0ELb1ELb0ELb0ELi2ELi1ELi2ELi1ELb1EEENS1_24CollectiveEpilogueBwdGQAISD_fSG_Li256ELb0ELb0EEENS1_25SingleTileBwdLPTSchedulerILb0ELi128ELb0EEEEEEEEEvNT_6ParamsE)
        /*032c*/ 	.word	0x00000000


	//----- nvinfo : EIATTR_REGCOUNT
	.align		4
.L_146:
        /*0330*/ 	.byte	0x04, 0x2f
        /*0332*/ 	.short	(.L_148 - .L_147)
	.align		4
.L_147:
        /*0334*/ 	.word	index@(_ZN7cutlass13device_kernelIN5flash11enable_sm90INS1_16FlashAttnBwdSm90INS1_25CollectiveMainloopBwdSm90ILi2ELi2ELi2EN4cute5tupleIJNS5_1CILi1EEES8_S8_EEENS6_IJNS7_ILi64EEENS7_ILi128EEENS7_ILi96EEEEEENS_10bfloat16_tEfNS_4arch4Sm90ELb1ELb0ELb1ELb0ELb1ELb1ELb0ELb0ELi2ELi1ELi2ELi1ELb1EEENS1_21CollectiveEpilogueBwdISD_SE_SG_Li256ELb0ELb0ELi1EEENS1_25SingleTileBwdLPTSchedulerILb0ELi128ELb1EEEEEEEEEvNT_6ParamsE)
        /*0338*/ 	.word	0x00000004


	//----- nvinfo : EIATTR_FRAME_SIZE
	.align		4
.L_148:
        /*033c*/ 	.byte	0x04, 0x11
        /*033e*/ 	.short	(.L_150 - .L_149)
	.align		4
.L_149:
        /*0340*/ 	.word	index@(_ZN7cutlass13device_kernelIN5flash11enable_sm90INS1_16FlashAttnBwdSm90INS1_25CollectiveMainloopBwdSm90ILi2ELi2ELi2EN4cute5tupleIJNS5_1CILi1EEES8_S8_EEENS6_IJNS7_ILi64EEENS7_ILi128EEENS7_ILi96EEEEEENS_10bfloat16_tEfNS_4arch4Sm90ELb1ELb0ELb1ELb0ELb1ELb1ELb0ELb0ELi2ELi1ELi2ELi1ELb1EEENS1_21CollectiveEpilogueBwdISD_SE_SG_Li256ELb0ELb0ELi1EEENS1_25SingleTileBwdLPTSchedulerILb0ELi128ELb1EEEEEEEEEvNT_6ParamsE)
        /*0344*/ 	.word	0x00000000


	//----- nvinfo : EIATTR_REGCOUNT
	.align		4
.L_150:
        /*0348*/ 	.byte	0x04, 0x2f
        /*034a*/ 	.short	(.L_152 - .L_151)
	.align		4
.L_151:
        /*034c*/ 	.word	index@(_ZN7cutlass13device_kernelIN5flash11enable_sm90INS1_16FlashAttnBwdSm90INS1_25CollectiveMainloopBwdSm90ILi2ELi2ELi2EN4cute5tupleIJNS5_1CILi1EEES8_S8_EEENS6_IJNS7_ILi64EEENS7_ILi128EEENS7_ILi96EEEEEENS_10bfloat16_tEfNS_4arch4Sm90ELb1ELb0ELb1ELb0ELb0ELb1ELb0ELb0ELi2ELi1ELi2ELi1ELb1EEENS1_21CollectiveEpilogueBwdISD_SE_SG_Li256ELb0ELb0ELi1EEENS1_25SingleTileBwdLPTSchedulerILb0ELi128ELb0EEEEEEEEEvNT_6ParamsE)
        /*0350*/ 	.word	0x00000004


	//----- nvinfo : EIATTR_FRAME_SIZE
	.align		4
.L_152:
        /*0354*/ 	.byte	0x04, 0x11
        /*0356*/ 	.short	(.L_154 - .L_153)
	.align		4
.L_153:
        /*0358*/ 	.word	index@(_ZN7cutlass13device_kernelIN5flash11enable_sm90INS1_16FlashAttnBwdSm90INS1_25CollectiveMainloopBwdSm90ILi2ELi2ELi2EN4cute5tupleIJNS5_1CILi1EEES8_S8_EEENS6_IJNS7_ILi64EEENS7_ILi128EEENS7_ILi96EEEEEENS_10bfloat16_tEfNS_4arch4Sm90ELb1ELb0ELb1ELb0ELb0ELb1ELb0ELb0ELi2ELi1ELi2ELi1ELb1EEENS1_21CollectiveEpilogueBwdISD_SE_SG_Li256ELb0ELb0ELi1EEENS1_25SingleTileBwdLPTSchedulerILb0ELi128ELb0EEEEEEEEEvNT_6ParamsE)
        /*035c*/ 	.word	0x00000000


	//----- nvinfo : EIATTR_REGCOUNT
	.align		4
.L_154:
        /*0360*/ 	.byte	0x04, 0x2f
        /*0362*/ 	.short	(.L_156 - .L_155)
	.align		4
.L_155:
        /*0364*/ 	.word	index@(_ZN7cutlass13device_kernelIN5flash11enable_sm90INS1_16FlashAttnBwdSm90INS1_25CollectiveMainloopBwdSm90ILi2ELi2ELi2EN4cute5tupleIJNS5_1CILi1EEES8_S8_EEENS6_IJNS7_ILi64EEENS7_ILi128EEENS7_ILi96EEEEEENS_10bfloat16_tEfNS_4arch4Sm90ELb0ELb1ELb1ELb1ELb1ELb1ELb0ELb0ELi2ELi1ELi2ELi1ELb1EEENS1_24CollectiveEpilogueBwdGQAISD_fSG_Li256ELb1ELb1EEENS1_19SingleTileSchedulerILb1ELb0ELb0ELi128EEEEEEEEEvNT_6ParamsE)
        /*0368*/ 	.word	0x00000004


	//----- nvinfo : EIATTR_FRAME_SIZE
	.align		4
.L_156:
        /*036c*/ 	.byte	0x04, 0x11
        /*036e*/ 	.short	(.L_158 - .L_157)
	.align		4
.L_157:
        /*0370*/ 	.word	index@(_ZN7cutlass13device_kernelIN5flash11enable_sm90INS1_16FlashAttnBwdSm90INS1_25CollectiveMainloopBwdSm90ILi2ELi2ELi2EN4cute5tupleIJNS5_1CILi1EEES8_S8_EEENS6_IJNS7_ILi64EEENS7_ILi128EEENS7_ILi96EEEEEENS_10bfloat16_tEfNS_4arch4Sm90ELb0ELb1ELb1ELb1ELb1ELb1ELb0ELb0ELi2ELi1ELi2ELi1ELb1EEENS1_24CollectiveEpilogueBwdGQAISD_fSG_Li256ELb1ELb1EEENS1_19SingleTileSchedulerILb1ELb0ELb0ELi128EEEEEEEEEvNT_6ParamsE)
        /*0374*/ 	.word	0x00000000


	//----- nvinfo : EIATTR_REGCOUNT
	.align		4
.L_158:
        /*0378*/ 	.byte	0x04, 0x2f
        /*037a*/ 	.short	(.L_160 - .L_159)
	.align		4
.L_159:
        /*037c*/ 	.word	index@(_ZN7cutlass13device_kernelIN5flash11enable_sm90INS1_16FlashAttnBwdSm90INS1_25CollectiveMainloopBwdSm90ILi2ELi2ELi2EN4cute5tupleIJNS5_1CILi1EEES8_S8_EEENS6_IJNS7_ILi64EEENS7_ILi128EEENS7_ILi96EEEEEENS_10bfloat16_tEfNS_4arch4Sm90ELb0ELb1ELb1ELb1ELb0ELb1ELb0ELb0ELi2ELi1ELi2ELi1ELb1EEENS1_24CollectiveEpilogueBwdGQAISD_fSG_Li256ELb1ELb0EEENS1_19SingleTileSchedulerILb1ELb0ELb0ELi128EEEEEEEEEvNT_6ParamsE)
        /*0380*/ 	.word	0x00000004


	//----- nvinfo : EIATTR_FRAME_SIZE
	.align		4
.L_160:
        /*0384*/ 	.byte	0x04, 0x11
        /*0386*/ 	.short	(.L_162 - .L_161)
	.align		4
.L_161:
        /*0388*/ 	.word	index@(_ZN7cutlass13device_kernelIN5flash11enable_sm90INS1_16FlashAttnBwdSm90INS1_25CollectiveMainloopBwdSm90ILi2ELi2ELi2EN4cute5tupleIJNS5_1CILi1EEES8_S8_EEENS6_IJNS7_ILi64EEENS7_ILi128EEENS7_ILi96EEEEEENS_10bfloat16_tEfNS_4arch4Sm90ELb0ELb1ELb1ELb1ELb0ELb1ELb0ELb0ELi2ELi1ELi2ELi1ELb1EEENS1_24CollectiveEpilogueBwdGQAISD_fSG_Li256ELb1ELb0EEENS1_19SingleTileSchedulerILb1ELb0ELb0ELi128EEEEEEEEEvNT_6ParamsE)
        /*038c*/ 	.word	0x00000000


	//----- nvinfo : EIATTR_REGCOUNT
	.align		4
.L_162:
        /*0390*/ 	.byte	0x04, 0x2f
        /*0392*/ 	.short	(.L_164 - .L_163)
	.align		4
.L_163:
        /*0394*/ 	.word	index@(_ZN7cutlass13device_kernelIN5flash11enable_sm90INS1_16FlashAttnBwdSm90INS1_25CollectiveMainloopBwdSm90ILi2ELi2ELi2EN4cute5tupleIJNS5_1CILi1EEES8_S8_EEENS6_IJNS7_ILi64EEENS7_ILi128EEENS7_ILi96EEEEEENS_10bfloat16_tEfNS_4arch4Sm90ELb0ELb1ELb1ELb1ELb1ELb1ELb0ELb0ELi2ELi1ELi2ELi1ELb1EEENS1_21CollectiveEpilogueBwdISD_SE_SG_Li256ELb1ELb0ELi1EEENS1_19SingleTileSchedulerILb1ELb0ELb0ELi128EEEEEEEEEvNT_6ParamsE)
        /*0398*/ 	.word	0x00000004


	//----- nvinfo : EIATTR_FRAME_SIZE
	.align		4
.L_164:
        /*039c*/ 	.byte	0x04, 0x11
        /*039e*/ 	.short	(.L_166 - .L_165)
	.align		4
.L_165:
        /*03a0*/ 	.word	index@(_ZN7cutlass13device_kernelIN5flash11enable_sm90INS1_16FlashAttnBwdSm90INS1_25CollectiveMainloopBwdSm90ILi2ELi2ELi2EN4cute5tupleIJNS5_1CILi1EEES8_S8_EEENS6_IJNS7_ILi64EEENS7_ILi128EEENS7_ILi96EEEEEENS_10bfloat16_tEfNS_4arch4Sm90ELb0ELb1ELb1ELb1ELb1ELb1ELb0ELb0ELi2ELi1ELi2ELi1ELb1EEENS1_21CollectiveEpilogueBwdISD_SE_SG_Li256ELb1ELb0ELi1EEENS1_19SingleTileSchedulerILb1ELb0ELb0ELi128EEEEEEEEEvNT_6ParamsE)
        /*03a4*/ 	.word	0x00000000


	//----- nvinfo : EIATTR_REGCOUNT
	.align		4
.L_166:
        /*03a8*/ 	.byte	0x04, 0x2f
        /*03aa*/ 	.short	(.L_168 - .L_167)
	.align		4
.L_167:
        /*03ac*/ 	.word	index@(_ZN7cutlass13device_kernelIN5flash11enable_sm90INS1_16FlashAttnBwdSm90INS1_25CollectiveMainloopBwdSm90ILi2ELi2ELi2EN4cute5tupleIJNS5_1CILi1EEES8_S8_EEENS6_IJNS7_ILi64EEENS7_ILi128EEENS7_ILi96EEEEEENS_10bfloat16_tEfNS_4arch4Sm90ELb0ELb1ELb1ELb1ELb0ELb1ELb0ELb0ELi2ELi1ELi2ELi1ELb1EEENS1_21CollectiveEpilogueBwdISD_SE_SG_Li256ELb1ELb0ELi1EEENS1_19SingleTileSchedulerILb1ELb0ELb0ELi128EEEEEEEEEvNT_6ParamsE)
        /*03b0*/ 	.word	0x00000004


	//----- nvinfo : EIATTR_FRAME_SIZE
	.align		4
.L_168:
        /*03b4*/ 	.byte	0x04, 0x11
        /*03b6*/ 	.short	(.L_170 - .L_169)
	.align		4
.L_169:
        /*03b8*/ 	.word	index@(_ZN7cutlass13device_kernelIN5flash11enable_sm90INS1_16FlashAttnBwdSm90INS1_25CollectiveMainloopBwdSm90ILi2ELi2ELi2EN4cute5tupleIJNS5_1CILi1EEES8_S8_EEENS6_IJNS7_ILi64EEENS7_ILi128EEENS7_ILi96EEEEEENS_10bfloat16_tEfNS_4arch4Sm90ELb0ELb1ELb1ELb1ELb0ELb1ELb0ELb0ELi2ELi1ELi2ELi1ELb1EEENS1_21CollectiveEpilogueBwdISD_SE_SG_Li256ELb1ELb0ELi1EEENS1_19SingleTileSchedulerILb1ELb0ELb0ELi128EEEEEEEEEvNT_6ParamsE)
        /*03bc*/ 	.word	0x00000000


	//----- nvinfo : EIATTR_REGCOUNT
	.align		4
.L_170:
        /*03c0*/ 	.byte	0x04, 0x2f
        /*03c2*/ 	.short	(.L_172 - .L_171)
	.align		4
.L_171:
        /*03c4*/ 	.word	index@(_ZN7cutlass13device_kernelIN5flash11enable_sm90INS1_16FlashAttnBwdSm90INS1_25CollectiveMainloopBwdSm90ILi2ELi2ELi2EN4cute5tupleIJNS5_1CILi1EEES8_S8_EEENS6_IJNS7_ILi64EEENS7_ILi128EEENS7_ILi96EEEEEENS_10bfloat16_tEfNS_4arch4Sm90ELb0ELb1ELb1ELb0ELb1ELb1ELb0ELb0ELi2ELi1ELi2ELi1ELb1EEENS1_24CollectiveEpilogueBwdGQAISD_fSG_Li256ELb0ELb1EEENS1_19SingleTileSchedulerILb0ELb0ELb0ELi128EEEEEEEEEvNT_6ParamsE)
        /*03c8*/ 	.word	0x00000004


	//----- nvinfo : EIATTR_FRAME_SIZE
	.align		4
.L_172:
        /*03cc*/ 	.byte	0x04, 0x11
        /*03ce*/ 	.short	(.L_174 - .L_173)
	.align		4
.L_173:
        /*03d0*/ 	.word	index@(_ZN7cutlass13device_kernelIN5flash11enable_sm90INS1_16FlashAttnBwdSm90INS1_25CollectiveMainloopBwdSm90ILi2ELi2ELi2EN4cute5tupleIJNS5_1CILi1EEES8_S8_EEENS6_IJNS7_ILi64EEENS7_ILi128EEENS7_ILi96EEEEEENS_10bfloat16_tEfNS_4arch4Sm90ELb0ELb1ELb1ELb0ELb1ELb1ELb0ELb0ELi2ELi1ELi2ELi1ELb1EEENS1_24CollectiveEpilogueBwdGQAISD_fSG_Li256ELb0ELb1EEENS1_19SingleTileSchedulerILb0ELb0ELb0ELi128EEEEEEEEEvNT_6ParamsE)
        /*03d4*/ 	.word	0x00000000


	//----- nvinfo : EIATTR_REGCOUNT
	.align		4
.L_174:
        /*03d8*/ 	.byte	0x04, 0x2f
        /*03da*/ 	.short	(.L_176 - .L_175)
	.align		4
.L_175:
        /*03dc*/ 	.word	index@(_ZN7cutlass13device_kernelIN5flash11enable_sm90INS1_16FlashAttnBwdSm90INS1_25CollectiveMainloopBwdSm90ILi2ELi2ELi2EN4cute5tupleIJNS5_1CILi1EEES8_S8_EEENS6_IJNS7_ILi64EEENS7_ILi128EEENS7_ILi96EEEEEENS_10bfloat16_tEfNS_4arch4Sm90ELb0ELb1ELb1ELb0ELb0ELb1ELb0ELb0ELi2ELi1ELi2ELi1ELb1EEENS1_24CollectiveEpilogueBwdGQAISD_fSG_Li256ELb0ELb0EEENS1_19SingleTileSchedulerILb0ELb0ELb0ELi128EEEEEEEEEvNT_6ParamsE)
        /*03e0*/ 	.word	0x00000004


	//----- nvinfo : EIATTR_FRAME_SIZE
	.align		4
.L_176:
        /*03e4*/ 	.byte	0x04, 0x11
        /*03e6*/ 	.short	(.L_178 - .L_177)
	.align		4
.L_177:
        /*03e8*/ 	.word	index@(_ZN7cutlass13device_kernelIN5flash11enable_sm90INS1_16FlashAttnBwdSm90INS1_25CollectiveMainloopBwdSm90ILi2ELi2ELi2EN4cute5tupleIJNS5_1CILi1EEES8_S8_EEENS6_IJNS7_ILi64EEENS7_ILi128EEENS7_ILi96EEEEEENS_10bfloat16_tEfNS_4arch4Sm90ELb0ELb1ELb1ELb0ELb0ELb1ELb0ELb0ELi2ELi1ELi2ELi1ELb1EEENS1_24CollectiveEpilogueBwdGQAISD_fSG_Li256ELb0ELb0EEENS1_19SingleTileSchedulerILb0ELb0ELb0ELi128EEEEEEEEEvNT_6ParamsE)
        /*03ec*/ 	.word	0x00000000


	//----- nvinfo : EIATTR_REGCOUNT
	.align		4
.L_178:
        /*03f0*/ 	.byte	0x04, 0x2f
        /*03f2*/ 	.short	(.L_180 - .L_179)
	.align		4
.L_179:
        /*03f4*/ 	.word	index@(_ZN7cutlass13device_kernelIN5flash11enable_sm90INS1_16FlashAttnBwdSm90INS1_25CollectiveMainloopBwdSm90ILi2ELi2ELi2EN4cute5tupleIJNS5_1CILi1EEES8_S8_EEENS6_IJNS7_ILi64EEENS7_ILi128EEENS7_ILi96EEEEEENS_10bfloat16_tEfNS_4arch4Sm90ELb0ELb1ELb1ELb0ELb1ELb1ELb0ELb0ELi2ELi1ELi2ELi1ELb1EEENS1_21CollectiveEpilogueBwdISD_SE_SG_Li256ELb0ELb0ELi1EEENS1_19SingleTileSchedulerILb0ELb0ELb0ELi128EEEEEEEEEvNT_6ParamsE)
        /*03f8*/ 	.word	0x00000004


	//----- nvinfo : EIATTR_FRAME_SIZE
	.align		4
.L_180:
        /*03fc*/ 	.byte	0x04, 0x11
        /*03fe*/ 	.short	(.L_182 - .L_181)
	.align		4
.L_181:
        /*0400*/ 	.word	index@(_ZN7cutlass13device_kernelIN5flash11enable_sm90INS1_16FlashAttnBwdSm90INS1_25CollectiveMainloopBwdSm90ILi2ELi2ELi2EN4cute5tupleIJNS5_1CILi1EEES8_S8_EEENS6_IJNS7_ILi64EEENS7_ILi128EEENS7_ILi96EEEEEENS_10bfloat16_tEfNS_4arch4Sm90ELb0ELb1ELb1ELb0ELb1ELb1ELb0ELb0ELi2ELi1ELi2ELi1ELb1EEENS1_21CollectiveEpilogueBwdISD_SE_SG_Li256ELb0ELb0ELi1EEENS1_19SingleTileSchedulerILb0ELb0ELb0ELi128EEEEEEEEEvNT_6ParamsE)
        /*0404*/ 	.word	0x00000000


	//----- nvinfo : EIATTR_REGCOUNT
	.align		4
.L_182:
        /*0408*/ 	.byte	0x04, 0x2f
        /*040a*/ 	.short	(.L_184 - .L_183)
	.align		4
.L_183:
        /*040c*/ 	.word	index@(_ZN7cutlass13device_kernelIN5flash11enable_sm90INS1_16FlashAttnBwdSm90INS1_25CollectiveMainloopBwdSm90ILi2ELi2ELi2EN4cute5tupleIJNS5_1CILi1EEES8_S8_EEENS6_IJNS7_ILi64EEENS7_ILi128EEENS7_ILi96EEEEEENS_10bfloat16_tEfNS_4arch4Sm90ELb0ELb1ELb1ELb0ELb0ELb1ELb0ELb0ELi2ELi1ELi2ELi1ELb1EEENS1_21CollectiveEpilogueBwdISD_SE_SG_Li256ELb0ELb0ELi1EEENS1_19SingleTileSchedulerILb0ELb0ELb0ELi128EEEEEEEEEvNT_6ParamsE)
        /*0410*/ 	.word	0x00000004


	//----- nvinfo : EIATTR_FRAME_SIZE
	.align		4
.L_184:
        /*0414*/ 	.byte	0x04, 0x11
        /*0416*/ 	.short	(.L_186 - .L_185)
	.align		4
.L_185:
        /*0418*/ 	.word	index@(_ZN7cutlass13device_kernelIN5flash11enable_sm90INS1_16FlashAttnBwdSm90INS1_25CollectiveMainloopBwdSm90ILi2ELi2ELi2EN4cute5tupleIJNS5_1CILi1EEES8_S8_EEENS6_IJNS7_ILi64EEENS7_ILi128EEENS7_ILi96EEEEEENS_10bfloat16_tEfNS_4arch4Sm90ELb0ELb1ELb1ELb0ELb0ELb1ELb0ELb0ELi2ELi1ELi2ELi1ELb1EEENS1_21CollectiveEpilogueBwdISD_SE_SG_Li256ELb0ELb0ELi1EEENS1_19SingleTileSchedulerILb0ELb0ELb0ELi128EEEEEEEEEvNT_6ParamsE)
        /*041c*/ 	.word	0x00000000


	//----- nvinfo : EIATTR_REGCOUNT
	.align		4
.L_186:
        /*0420*/ 	.byte	0x04, 0x2f
        /*0422*/ 	.short	(.L_188 - .L_187)
	.align		4
.L_187:
        /*0424*/ 	.word	index@(_ZN7cutlass13device_kernelIN5flash11enable_sm90INS1_16FlashAttnBwdSm90INS1_25CollectiveMainloopBwdSm90ILi2ELi2ELi2EN4cute5tupleIJNS5_1CILi1EEES8_S8_EEENS6_IJNS7_ILi64EEENS7_ILi128EEENS7_ILi96EEEEEENS_10bfloat16_tEfNS_4arch4Sm90ELb0ELb0ELb1ELb1ELb1ELb1ELb0ELb0ELi2ELi1ELi2ELi1ELb1EEENS1_24CollectiveEpilogueBwdGQAISD_fSG_Li256ELb1ELb1EEENS1_19SingleTileSchedulerILb1ELb0ELb0ELi128EEEEEEEEEvNT_6ParamsE)
        /*0428*/ 	.word	0x00000004


	//----- nvinfo : EIATTR_FRAME_SIZE
	.align		4
.L_188:
        /*042c*/ 	.byte	0x04, 0x11
        /*042e*/ 	.short	(.L_190 - .L_189)
	.align		4
.L_189:
        /*0430*/ 	.word	index@(_ZN7cutlass13device_kernelIN5flash11enable_sm90INS1_16FlashAttnBwdSm90INS1_25CollectiveMainloopBwdSm90ILi2ELi2ELi2EN4cute5tupleIJNS5_1CILi1EEES8_S8_EEENS6_IJNS7_ILi64EEENS7_ILi128EEENS7_ILi96EEEEEENS_10bfloat16_tEfNS_4arch4Sm90ELb0ELb0ELb1ELb1ELb1ELb1ELb0ELb0ELi2ELi1ELi2ELi1ELb1EEENS1_24CollectiveEpilogueBwdGQAISD_fSG_Li256ELb1ELb1EEENS1_19SingleTileSchedulerILb1ELb0ELb0ELi128EEEEEEEEEvNT_6ParamsE)
        /*0434*/ 	.word	0x00000000


	//----- nvinfo : EIATTR_REGCOUNT
	.align		4
.L_190:
        /*0438*/ 	.byte	0x04, 0x2f
        /*043a*/ 	.short	(.L_192 - .L_191)
	.align		4
.L_191:
        /*043c*/ 	.word	index@(_ZN7cutlass13device_kernelIN5flash11enable_sm90INS1_16FlashAttnBwdSm90INS1_25CollectiveMainloopBwdSm90ILi2ELi2ELi2EN4cute5tupleIJNS5_1CILi1EEES8_S8_EEENS6_IJNS7_ILi64EEENS7_ILi128EEENS7_ILi96EEEEEENS_10bfloat16_tEfNS_4arch4Sm90ELb0ELb0ELb1ELb1ELb0ELb1ELb0ELb0ELi2ELi1ELi2ELi1ELb1EEENS1_24CollectiveEpilogueBwdGQAISD_fSG_Li256ELb1ELb0EEENS1_19SingleTileSchedulerILb1ELb0ELb0ELi128EEEEEEEEEvNT_6ParamsE)
        /*0440*/ 	.word	0x00000004


	//----- nvinfo : EIATTR_FRAME_SIZE
	.align		4
.L_192:
        /*0444*/ 	.byte	0x04, 0x11
        /*0446*/ 	.short	(.L_194 - .L_193)
	.align		4
.L_193:
        /*0448*/ 	.word	index@(_ZN7cutlass13device_kernelIN5flash11enable_sm90INS1_16FlashAttnBwdSm90INS1_25CollectiveMainloopBwdSm90ILi2ELi2ELi2EN4cute5tupleIJNS5_1CILi1EEES8_S8_EEENS6_IJNS7_ILi64EEENS7_ILi128EEENS7_ILi96EEEEEENS_10bfloat16_tEfNS_4arch4Sm90ELb0ELb0ELb1ELb1ELb0ELb1ELb0ELb0ELi2ELi1ELi2ELi1ELb1EEENS1_24CollectiveEpilogueBwdGQAISD_fSG_Li256ELb1ELb0EEENS1_19SingleTileSchedulerILb1ELb0ELb0ELi128EEEEEEEEEvNT_6ParamsE)
        /*044c*/ 	.word	0x00000000


	//----- nvinfo : EIATTR_REGCOUNT
	.align		4
.L_194:
        /*0450*/ 	.byte	0x04, 0x2f
        /*0452*/ 	.short	(.L_196 - .L_195)
	.align		4
.L_195:
        /*0454*/ 	.word	index@(_ZN7cutlass13device_kernelIN5flash11enable_sm90INS1_16FlashAttnBwdSm90INS1_25CollectiveMainloopBwdSm90ILi2ELi2ELi2EN4cute5tupleIJNS5_1CILi1EEES8_S8_EEENS6_IJNS7_ILi64EEENS7_ILi128EEENS7_ILi96EEEEEENS_10bfloat16_tEfNS_4arch4Sm90ELb0ELb0ELb1ELb1ELb1ELb1ELb0ELb0ELi2ELi1ELi2ELi1ELb1EEENS1_21CollectiveEpilogueBwdISD_SE_SG_Li256ELb1ELb0ELi1EEENS1_19SingleTileSchedulerILb1ELb0ELb0ELi128EEEEEEEEEvNT_6ParamsE)
        /*0458*/ 	.word	0x00000004


	//----- nvinfo : EIATTR_FRAME_SIZE
	.align		4
.L_196:
        /*045c*/ 	.byte	0x04, 0x11
        /*045e*/ 	.short	(.L_198 - .L_197)
	.align		4
.L_197:
        /*0460*/ 	.word	index@(_ZN7cutlass13device_kernelIN5flash11enable_sm90INS1_16FlashAttnBwdSm90INS1_25CollectiveMainloopBwdSm90ILi2ELi2ELi2EN4cute5tupleIJNS5_1CILi1EEES8_S8_EEENS6_IJNS7_ILi64EEENS7_ILi128EEENS7_ILi96EEEEEENS_10bfloat16_tEfNS_4arch4Sm90ELb0ELb0ELb1ELb1ELb1ELb1ELb0ELb0ELi2ELi1ELi2ELi1ELb1EEENS1_21CollectiveEpilogueBwdISD_SE_SG_Li256ELb1ELb0ELi1EEENS1_19SingleTileSchedulerILb1ELb0ELb0ELi128EEEEEEEEEvNT_6ParamsE)
        /*0464*/ 	.word	0x00000000


	//----- nvinfo : EIATTR_REGCOUNT
	.align		4
.L_198:
        /*0468*/ 	.byte	0x04, 0x2f
        /*046a*/ 	.short	(.L_200 - .L_199)
	.align		4
.L_199:
        /*046c*/ 	.word	index@(_ZN7cutlass13device_kernelIN5flash11enable_sm90INS1_16FlashAttnBwdSm90INS1_25CollectiveMainloopBwdSm90ILi2ELi2ELi2EN4cute5tupleIJNS5_1CILi1EEES8_S8_EEENS6_IJNS7_ILi64EEENS7_ILi128EEENS7_ILi96EEEEEENS_10bfloat16_tEfNS_4arch4Sm90ELb0ELb0ELb1ELb1ELb0ELb1ELb0ELb0ELi2ELi1ELi2ELi1ELb1EEENS1_21CollectiveEpilogueBwdISD_SE_SG_Li256ELb1ELb0ELi1EEENS1_19SingleTileSchedulerILb1ELb0ELb0ELi128EEEEEEEEEvNT_6ParamsE)
        /*0470*/ 	.word	0x00000004


	//----- nvinfo : EIATTR_FRAME_SIZE
	.align		4
.L_200:
        /*0474*/ 	.byte	0x04, 0x11
        /*0476*/ 	.short	(.L_202 - .L_201)
	.align		4
.L_201:
        /*0478*/ 	.word	index@(_ZN7cutlass13device_kernelIN5flash11enable_sm90INS1_16FlashAttnBwdSm90INS1_25CollectiveMainloopBwdSm90ILi2ELi2ELi2EN4cute5tupleIJNS5_1CILi1EEES8_S8_EEENS6_IJNS7_ILi64EEENS7_ILi128EEENS7_ILi96EEEEEENS_10bfloat16_tEfNS_4arch4Sm90ELb0ELb0ELb1ELb1ELb0ELb1ELb0ELb0ELi2ELi1ELi2ELi1ELb1EEENS1_21CollectiveEpilogueBwdISD_SE_SG_Li256ELb1ELb0ELi1EEENS1_19SingleTileSchedulerILb1ELb0ELb0ELi128EEEEEEEEEvNT_6ParamsE)
        /*047c*/ 	.word	0x00000000


	//----- nvinfo : EIATTR_REGCOUNT
	.align		4
.L_202:
        /*0480*/ 	.byte	0x04, 0x2f
        /*0482*/ 	.short	(.L_204 - .L_203)
	.align		4
.L_203:
        /*0484*/ 	.word	index@(_ZN7cutlass13device_kernelIN5flash11enable_sm90INS1_16FlashAttnBwdSm90INS1_25CollectiveMainloopBwdSm90ILi2ELi2ELi2EN4cute5tupleIJNS5_1CILi1EEES8_S8_EEENS6_IJNS7_ILi64EEENS7_ILi128EEENS7_ILi96EEEEEENS_10bfloat16_tEfNS_4arch4Sm90ELb0ELb0ELb1ELb0ELb1ELb1ELb0ELb0ELi2ELi1ELi2ELi1ELb1EEENS1_24CollectiveEpilogueBwdGQAISD_fSG_Li256ELb0ELb1EEENS1_19SingleTileSchedulerILb0ELb0ELb0ELi128EEEEEEEEEvNT_6ParamsE)
        /*0488*/ 	.word	0x00000004


	//----- nvinfo : EIATTR_FRAME_SIZE
	.align		4
.L_204:
        /*048c*/ 	.byte	0x04, 0x11
        /*048e*/ 	.short	(.L_206 - .L_205)
	.align		4
.L_205:
        /*0490*/ 	.word	index@(_ZN7cutlass13device_kernelIN5flash11enable_sm90INS1_16FlashAttnBwdSm90INS1_25CollectiveMainloopBwdSm90ILi2ELi2ELi2EN4cute5tupleIJNS5_1CILi1EEES8_S8_EEENS6_IJNS7_ILi64EEENS7_ILi128EEENS7_ILi96EEEEEENS_10bfloat16_tEfNS_4arch4Sm90ELb0ELb0ELb1ELb0ELb1ELb1ELb0ELb0ELi2ELi1ELi2ELi1ELb1EEENS1_24CollectiveEpilogueBwdGQAISD_fSG_Li256ELb0ELb1EEENS1_19SingleTileSchedulerILb0ELb0ELb0ELi128EEEEEEEEEvNT_6ParamsE)
        /*0494*/ 	.word	0x00000000


	//----- nvinfo : EIATTR_REGCOUNT
	.align		4
.L_206:
        /*0498*/ 	.byte	0x04, 0x2f
        /*049a*/ 	.short	(.L_208 - .L_207)
	.align		4
.L_207:
        /*049c*/ 	.word	index@(_ZN7cutlass13device_kernelIN5flash11enable_sm90INS1_16FlashAttnBwdSm90INS1_25CollectiveMainloopBwdSm90ILi2ELi2ELi2EN4cute5tupleIJNS5_1CILi1EEES8_S8_EEENS6_IJNS7_ILi64EEENS7_ILi128EEENS7_ILi96EEEEEENS_10bfloat16_tEfNS_4arch4Sm90ELb0ELb0ELb1ELb0ELb0ELb1ELb0ELb0ELi2ELi1ELi2ELi1ELb1EEENS1_24CollectiveEpilogueBwdGQAISD_fSG_Li256ELb0ELb0EEENS1_19SingleTileSchedulerILb0ELb0ELb0ELi128EEEEEEEEEvNT_6ParamsE)
        /*04a0*/ 	.word	0x00000004


	//----- nvinfo : EIATTR_FRAME_SIZE
	.align		4
.L_208:
        /*04a4*/ 	.byte	0x04, 0x11
        /*04a6*/ 	.short	(.L_210 - .L_209)
	.align		4
.L_209:
        /*04a8*/ 	.word	index@(_ZN7cutlass13device_kernelIN5flash11enable_sm90INS1_16FlashAttnBwdSm90INS1_25CollectiveMainloopBwdSm90ILi2ELi2ELi2EN4cute5tupleIJNS5_1CILi1EEES8_S8_EEENS6_IJNS7_ILi64EEENS7_ILi128EEENS7_ILi96EEEEEENS_10bfloat16_tEfNS_4arch4Sm90ELb0ELb0ELb1ELb0ELb0ELb1ELb0ELb0ELi2ELi1ELi2ELi1ELb1EEENS1_24CollectiveEpilogueBwdGQAISD_fSG_Li256ELb0ELb0EEENS1_19SingleTileSchedulerILb0ELb0ELb0ELi128EEEEEEEEEvNT_6ParamsE)
        /*04ac*/ 	.word	0x00000000


	//----- nvinfo : EIATTR_REGCOUNT
	.align		4
.L_210:
        /*04b0*/ 	.byte	0x04, 0x2f
        /*04b2*/ 	.short	(.L_212 - .L_211)
	.align		4
.L_211:
        /*04b4*/ 	.word	index@(_ZN7cutlass13device_kernelIN5flash11enable_sm90INS1_16FlashAttnBwdSm90INS1_25CollectiveMainloopBwdSm90ILi2ELi2ELi2EN4cute5tupleIJNS5_1CILi1EEES8_S8_EEENS6_IJNS7_ILi64EEENS7_ILi128EEENS7_ILi96EEEEEENS_10bfloat16_tEfNS_4arch4Sm90ELb0ELb0ELb1ELb0ELb1ELb1ELb0ELb0ELi2ELi1ELi2ELi1ELb1EEENS1_21CollectiveEpilogueBwdISD_SE_SG_Li256ELb0ELb0ELi1EEENS1_19SingleTileSchedulerILb0ELb0ELb0ELi128EEEEEEEEEvNT_6ParamsE)
        /*04b8*/ 	.word	0x00000004


	//----- nvinfo : EIATTR_FRAME_SIZE
	.align		4
.L_212:
        /*04bc*/ 	.byte	0x04, 0x11
        /*04be*/ 	.short	(.L_214 - .L_213)
	.align		4
.L_213:
        /*04c0*/ 	.word	index@(_ZN7cutlass13device_kernelIN5flash11enable_sm90INS1_16FlashAttnBwdSm90INS1_25CollectiveMainloopBwdSm90ILi2ELi2ELi2EN4cute5tupleIJNS5_1CILi1EEES8_S8_EEENS6_IJNS7_ILi64EEENS7_ILi128EEENS7_ILi96EEEEEENS_10bfloat16_tEfNS_4arch4Sm90ELb0ELb0ELb1ELb0ELb1ELb1ELb0ELb0ELi2ELi1ELi2ELi1ELb1EEENS1_21CollectiveEpilogueBwdISD_SE_SG_Li256ELb0ELb0ELi1EEENS1_19SingleTileSchedulerILb0ELb0ELb0ELi128EEEEEEEEEvNT_6ParamsE)
        /*04c4*/ 	.word	0x00000000


	//----- nvinfo : EIATTR_REGCOUNT
	.align		4
.L_214:
        /*04c8*/ 	.byte	0x04, 0x2f
        /*04ca*/ 	.short	(.L_216 - .L_215)
	.align		4
.L_215:
        /*04cc*/ 	.word	index@(_ZN7cutlass13device_kernelIN5flash11enable_sm90INS1_16FlashAttnBwdSm90INS1_25CollectiveMainloopBwdSm90ILi2ELi2ELi2EN4cute5tupleIJNS5_1CILi1EEES8_S8_EEENS6_IJNS7_ILi64EEENS7_ILi128EEENS7_ILi96EEEEEENS_10bfloat16_tEfNS_4arch4Sm90ELb0ELb0ELb1ELb0ELb0ELb1ELb0ELb0ELi2ELi1ELi2ELi1ELb1EEENS1_21CollectiveEpilogueBwdISD_SE_SG_Li256ELb0ELb0ELi1EEENS1_19SingleTileSchedulerILb0ELb0ELb0ELi128EEEEEEEEEvNT_6ParamsE)
        /*04d0*/ 	.word	0x00000004


	//----- nvinfo : EIATTR_FRAME_SIZE
	.align		4
.L_216:
        /*04d4*/ 	.byte	0x04, 0x11
        /*04d6*/ 	.short	(.L_218 - .L_217)
	.align		4
.L_217:
        /*04d8*/ 	.word	index@(_ZN7cutlass13device_kernelIN5flash11enable_sm90INS1_16FlashAttnBwdSm90INS1_25CollectiveMainloopBwdSm90ILi2ELi2ELi2EN4cute5tupleIJNS5_1CILi1EEES8_S8_EEENS6_IJNS7_ILi64EEENS7_ILi128EEENS7_ILi96EEEEEENS_10bfloat16_tEfNS_4arch4Sm90ELb0ELb0ELb1ELb0ELb0ELb1ELb0ELb0ELi2ELi1ELi2ELi1ELb1EEENS1_21CollectiveEpilogueBwdISD_SE_SG_Li256ELb0ELb0ELi1EEENS1_19SingleTileSchedulerILb0ELb0ELb0ELi128EEEEEEEEEvNT_6ParamsE)
        /*04dc*/ 	.word	0x00000000


	//----- nvinfo : EIATTR_MIN_STACK_SIZE
	.align		4
.L_218:
        /*04e0*/ 	.byte	0x04, 0x12
        /*04e2*/ 	.short	(.L_220 - .L_219)
	.align		4
.L_219:
        /*04e4*/ 	.word	index@(_ZN7cutlass13device_kernelIN5flash11enable_sm90INS1_16FlashAttnBwdSm90INS1_25CollectiveMainloopBwdSm90ILi2ELi2ELi2EN4cute5tupleIJNS5_1CILi1EEES8_S8_EEENS6_IJNS7_ILi64EEENS7_ILi128EEENS7_ILi96EEEEEENS_10bfloat16_tEfNS_4arch4Sm90ELb0ELb0ELb1ELb0ELb0ELb1ELb0ELb0ELi2ELi1ELi2ELi1ELb1EEENS1_21CollectiveEpilogueBwdISD_SE_SG_Li256ELb0ELb0ELi1EEENS1_19SingleTileSchedulerILb0ELb0ELb0ELi128EEEEEEEEEvNT_6ParamsE)
        /*04e8*/ 	.word	0x00000000


	//----- nvinfo : EIATTR_MIN_STACK_SIZE
	.align		4
.L_220:
        /*04ec*/ 	.byte	0x04, 0x12
        /*04ee*/ 	.short	(.L_222 - .L_221)
	.align		4
.L_221:
        /*04f0*/ 	.word	index@(_ZN7cutlass13device_kernelIN5flash11enable_sm90INS1_16FlashAttnBwdSm90INS1_25CollectiveMainloopBwdSm90ILi2ELi2ELi2EN4cute5tupleIJNS5_1CILi1EEES8_S8_EEENS6_IJNS7_ILi64EEENS7_ILi128EEENS7_ILi96EEEEEENS_10bfloat16_tEfNS_4arch4Sm90ELb0ELb0ELb1ELb0ELb1ELb1ELb0ELb0ELi2ELi1ELi2ELi1ELb1EEENS1_21CollectiveEpilogueBwdISD_SE_SG_Li256ELb0ELb0ELi1EEENS1_19SingleTileSchedulerILb0ELb0ELb0ELi128EEEEEEEEEvNT_6ParamsE)
        /*04f4*/ 	.word	0x00000000


	//----- nvinfo : EIATTR_MIN_STACK_SIZE
	.align		4
.L_222:
        /*04f8*/ 	.byte	0x04, 0x12
        /*04fa*/ 	.short	(.L_224 - .L_223)
	.align		4
.L_223:
        /*04fc*/ 	.word	index@(_ZN7cutlass13device_kernelIN5flash11enable_sm90INS1_16FlashAttnBwdSm90INS1_25CollectiveMainloopBwdSm90ILi2ELi2ELi2EN4cute5tupleIJNS5_1CILi1EEES8_S8_EEENS6_IJNS7_ILi64EEENS7_ILi128EEENS7_ILi96EEEEEENS_10bfloat16_tEfNS_4arch4Sm90ELb0ELb0ELb1ELb0ELb0ELb1ELb0ELb0ELi2ELi1ELi2ELi1ELb1EEENS1_24CollectiveEpilogueBwdGQAISD_fSG_Li256ELb0ELb0EEENS1_19SingleTileSchedulerILb0ELb0ELb0ELi128EEEEEEEEEvNT_6ParamsE)
        /*0500*/ 	.word	0x00000000


	//----- nvinfo : EIATTR_MIN_STACK_SIZE
	.align		4
.L_224:
        /*0504*/ 	.byte	0x04, 0x12
        /*0506*/ 	.short	(.L_226 - .L_225)
	.align		4
.L_225:
        /*0508*/ 	.word	index@(_ZN7cutlass13device_kernelIN5flash11enable_sm90INS1_16FlashAttnBwdSm90INS1_25CollectiveMainloopBwdSm90ILi2ELi2ELi2EN4cute5tupleIJNS5_1CILi1EEES8_S8_EEENS6_IJNS7_ILi64EEENS7_ILi128EEENS7_ILi96EEEEEENS_10bfloat16_tEfNS_4arch4Sm90ELb0ELb0ELb1ELb0ELb1ELb1ELb0ELb0ELi2ELi1ELi2ELi1ELb1EEENS1_24CollectiveEpilogueBwdGQAISD_fSG_Li256ELb0ELb1EEENS1_19SingleTileSchedulerILb0ELb0ELb0ELi128EEEEEEEEEvNT_6ParamsE)
        /*050c*/ 	.word	0x00000000


	//----- nvinfo : EIATTR_MIN_STACK_SIZE
	.align		4
.L_226:
        /*0510*/ 	.byte	0x04, 0x12
        /*0512*/ 	.short	(.L_228 - .L_227)
	.align		4
.L_227:
        /*0514*/ 	.word	index@(_ZN7cutlass13device_kernelIN5flash11enable_sm90INS1_16FlashAttnBwdSm90INS1_25CollectiveMainloopBwdSm90ILi2ELi2ELi2EN4cute5tupleIJNS5_1CILi1EEES8_S8_EEENS6_IJNS7_ILi64EEENS7_ILi128EEENS7_ILi96EEEEEENS_10bfloat16_tEfNS_4arch4Sm90ELb0ELb0ELb1ELb1ELb0ELb1ELb0ELb0ELi2ELi1ELi2ELi1ELb1EEENS1_21CollectiveEpilogueBwdISD_SE_SG_Li256ELb1ELb0ELi1EEENS1_19SingleTileSchedulerILb1ELb0ELb0ELi128EEEEEEEEEvNT_6ParamsE)
        /*0518*/ 	.word	0x00000000


	//----- nvinfo : EIATTR_MIN_STACK_SIZE
	.align		4
.L_228:
        /*051c*/ 	.byte	0x04, 0x12
        /*051e*/ 	.short	(.L_230 - .L_229)
	.align		4
.L_229:
        /*0520*/ 	.word	index@(_ZN7cutlass13device_kernelIN5flash11enable_sm90INS1_16FlashAttnBwdSm90INS1_25CollectiveMainloopBwdSm90ILi2ELi2ELi2EN4cute5tupleIJNS5_1CILi1EEES8_S8_EEENS6_IJNS7_ILi64EEENS7_ILi128EEENS7_ILi96EEEEEENS_10bfloat16_tEfNS_4arch4Sm90ELb0ELb0ELb1ELb1ELb1ELb1ELb0ELb0ELi2ELi1ELi2ELi1ELb1EEENS1_21CollectiveEpilogueBwdISD_SE_SG_Li256ELb1ELb0ELi1EEENS1_19SingleTileSchedulerILb1ELb0ELb0ELi128EEEEEEEEEvNT_6ParamsE)
        /*0524*/ 	.word	0x00000000


	//----- nvinfo : EIATTR_MIN_STACK_SIZE
	.align		4
.L_230:
        /*0528*/ 	.byte	0x04, 0x12
        /*052a*/ 	.short	(.L_232 - .L_231)
	.align		4
.L_231:
        /*052c*/ 	.word	index@(_ZN7cutlass13device_kernelIN5flash11enable_sm90INS1_16FlashAttnBwdSm90INS1_25CollectiveMainloopBwdSm90ILi2ELi2ELi2EN4cute5tupleIJNS5_1CILi1EEES8_S8_EEENS6_IJNS7_ILi64EEENS7_ILi128EEENS7_ILi96EEEEEENS_10bfloat16_tEfNS_4arch4Sm90ELb0ELb0ELb1ELb1ELb0ELb1ELb0ELb0ELi2ELi1ELi2ELi1ELb1EEENS1_24CollectiveEpilogueBwdGQAISD_fSG_Li256ELb1ELb0EEENS1_19SingleTileSchedulerILb1ELb0ELb0ELi128EEEEEEEEEvNT_6ParamsE)
        /*0530*/ 	.word	0x00000000


	//----- nvinfo : EIATTR_MIN_STACK_SIZE
	.align		4
.L_232:
        /*0534*/ 	.byte	0x04, 0x12
        /*0536*/ 	.short	(.L_234 - .L_233)
	.align		4
.L_233:
        /*0538*/ 	.word	index@(_ZN7cutlass13device_kernelIN5flash11enable_sm90INS1_16FlashAttnBwdSm90INS1_25CollectiveMainloopBwdSm90ILi2ELi2ELi2EN4cute5tupleIJNS5_1CILi1EEES8_S8_EEENS6_IJNS7_ILi64EEENS7_ILi128EEENS7_ILi96EEEEEENS_10bfloat16_tEfNS_4arch4Sm90ELb0ELb0ELb1ELb1ELb1ELb1ELb0ELb0ELi2ELi1ELi2ELi1ELb1EEENS1_24CollectiveEpilogueBwdGQAISD_fSG_Li256ELb1ELb1EEENS1_19SingleTileSchedulerILb1ELb0ELb0ELi128EEEEEEEEEvNT_6ParamsE)
        /*053c*/ 	.word	0x00000000


	//----- nvinfo : EIATTR_MIN_STACK_SIZE
	.align		4
.L_234:
        /*0540*/ 	.byte	0x04, 0x12
        /*0542*/ 	.short	(.L_236 - .L_235)
	.align		4
.L_235:
        /*0544*/ 	.word	index@(_ZN7cutlass13device_kernelIN5flash11enable_sm90INS1_16FlashAttnBwdSm90INS1_25CollectiveMainloopBwdSm90ILi2ELi2ELi2EN4cute5tupleIJNS5_1CILi1EEES8_S8_EEENS6_IJNS7_ILi64EEENS7_ILi128EEENS7_ILi96EEEEEENS_10bfloat16_tEfNS_4arch4Sm90ELb0ELb1ELb1ELb0ELb0ELb1ELb0ELb0ELi2ELi1ELi2ELi1ELb1EEENS1_21CollectiveEpilogueBwdISD_SE_SG_Li256ELb0ELb0ELi1EEENS1_19SingleTileSchedulerILb0ELb0ELb0ELi128EEEEEEEEEvNT_6ParamsE)
        /*0548*/ 	.word	0x00000000


	//----- nvinfo : EIATTR_MIN_STACK_SIZE
	.align		4
.L_236:
        /*054c*/ 	.byte	0x04, 0x12
        /*054e*/ 	.short	(.L_238 - .L_237)
	.align		4
.L_237:
        /*0550*/ 	.word	index@(_ZN7cutlass13device_kernelIN5flash11enable_sm90INS1_16FlashAttnBwdSm90INS1_25CollectiveMainloopBwdSm90ILi2ELi2ELi2EN4cute5tupleIJNS5_1CILi1EEES8_S8_EEENS6_IJNS7_ILi64EEENS7_ILi128EEENS7_ILi96EEEEEENS_10bfloat16_tEfNS_4arch4Sm90ELb0ELb1ELb1ELb0ELb1ELb1ELb0ELb0ELi2ELi1ELi2ELi1ELb1EEENS1_21CollectiveEpilogueBwdISD_SE_SG_Li256ELb0ELb0ELi1EEENS1_19SingleTileSchedulerILb0ELb0ELb0ELi128EEEEEEEEEvNT_6ParamsE)
        /*0554*/ 	.word	0x00000000


	//----- nvinfo : EIATTR_MIN_STACK_SIZE
	.align		4
.L_238:
        /*0558*/ 	.byte	0x04, 0x12
        /*055a*/ 	.short	(.L_240 - .L_239)
	.align		4
.L_239:
        /*055c*/ 	.word	index@(_ZN7cutlass13device_kernelIN5flash11enable_sm90INS1_16FlashAttnBwdSm90INS1_25CollectiveMainloopBwdSm90ILi2ELi2ELi2EN4cute5tupleIJNS5_1CILi1EEES8_S8_EEENS6_IJNS7_ILi64EEENS7_ILi128EEENS7_ILi96EEEEEENS_10bfloat16_tEfNS_4arch4Sm90ELb0ELb1ELb1ELb0ELb0ELb1ELb0ELb0ELi2ELi1ELi2ELi1ELb1EEENS1_24CollectiveEpilogueBwdGQAISD_fSG_Li256ELb0ELb0EEENS1_19SingleTileSchedulerILb0ELb0ELb0ELi128EEEEEEEEEvNT_6ParamsE)
        /*0560*/ 	.word	0x00000000


	//----- nvinfo : EIATTR_MIN_STACK_SIZE
	.align		4
.L_240:
        /*0564*/ 	.byte	0x04, 0x12
        /*0566*/ 	.short	(.L_242 - .L_241)
	.align		4
.L_241:
        /*0568*/ 	.word	index@(_ZN7cutlass13device_kernelIN5flash11enable_sm90INS1_16FlashAttnBwdSm90INS1_25CollectiveMainloopBwdSm90ILi2ELi2ELi2EN4cute5tupleIJNS5_1CILi1EEES8_S8_EEENS6_IJNS7_ILi64EEENS7_ILi128EEENS7_ILi96EEEEEENS_10bfloat16_tEfNS_4arch4Sm90ELb0ELb1ELb1ELb0ELb1ELb1ELb0ELb0ELi2ELi1ELi2ELi1ELb1EEENS1_24CollectiveEpilogueBwdGQAISD_fSG_Li256ELb0ELb1EEENS1_19SingleTileSchedulerILb0ELb0ELb0ELi128EEEEEEEEEvNT_6ParamsE)
        /*056c*/ 	.word	0x00000000


	//----- nvinfo : EIATTR_MIN_STACK_SIZE
	.align		4
.L_242:
        /*0570*/ 	.byte	0x04, 0x12
        /*0572*/ 	.short	(.L_244 - .L_243)
	.align		4
.L_243:
        /*0574*/ 	.word	index@(_ZN7cutlass13device_kernelIN5flash11enable_sm90INS1_16FlashAttnBwdSm90INS1_25CollectiveMainloopBwdSm90ILi2ELi2ELi2EN4cute5tupleIJNS5_1CILi1EEES8_S8_EEENS6_IJNS7_ILi64EEENS7_ILi128EEENS7_ILi96EEEEEENS_10bfloat16_tEfNS_4arch4Sm90ELb0ELb1ELb1ELb1ELb0ELb1ELb0ELb0ELi2ELi1ELi2ELi1ELb1EEENS1_21CollectiveEpilogueBwdISD_SE_SG_Li256ELb1ELb0ELi1EEENS1_19SingleTileSchedulerILb1ELb0ELb0ELi128EEEEEEEEEvNT_6ParamsE)
        /*0578*/ 	.word	0x00000000


	//----- nvinfo : EIATTR_MIN_STACK_SIZE
	.align		4
.L_244:
        /*057c*/ 	.byte	0x04, 0x12
        /*057e*/ 	.short	(.L_246 - .L_245)
	.align		4
.L_245:
        /*0580*/ 	.word	index@(_ZN7cutlass13device_kernelIN5flash11enable_sm90INS1_16FlashAttnBwdSm90INS1_25CollectiveMainloopBwdSm90ILi2ELi2ELi2EN4cute5tupleIJNS5_1CILi1EEES8_S8_EEENS6_IJNS7_ILi64EEENS7_ILi128EEENS7_ILi96EEEEEENS_10bfloat16_tEfNS_4arch4Sm90ELb0ELb1ELb1ELb1ELb1ELb1ELb0ELb0ELi2ELi1ELi2ELi1ELb1EEENS1_21CollectiveEpilogueBwdISD_SE_SG_Li256ELb1ELb0ELi1EEENS1_19SingleTileSchedulerILb1ELb0ELb0ELi128EEEEEEEEEvNT_6ParamsE)
        /*0584*/ 	.word	0x00000000


	//----- nvinfo : EIATTR_MIN_STACK_SIZE
	.align		4
.L_246:
        /*0588*/ 	.byte	0x04, 0x12
        /*058a*/ 	.short	(.L_248 - .L_247)
	.align		4
.L_247:
        /*058c*/ 	.word	index@(_ZN7cutlass13device_kernelIN5flash11enable_sm90INS1_16FlashAttnBwdSm90INS1_25CollectiveMainloopBwdSm90ILi2ELi2ELi2EN4cute5tupleIJNS5_1CILi1EEES8_S8_EEENS6_IJNS7_ILi64EEENS7_ILi128EEENS7_ILi96EEEEEENS_10bfloat16_tEfNS_4arch4Sm90ELb0ELb1ELb1ELb1ELb0ELb1ELb0ELb0ELi2ELi1ELi2ELi1ELb1EEENS1_24CollectiveEpilogueBwdGQAISD_fSG_Li256ELb1ELb0EEENS1_19SingleTileSchedulerILb1ELb0ELb0ELi128EEEEEEEEEvNT_6ParamsE)
        /*0590*/ 	.word	0x00000000


	//----- nvinfo : EIATTR_MIN_STACK_SIZE
	.align		4
.L_248:
        /*0594*/ 	.byte	0x04, 0x12
        /*0596*/ 	.short	(.L_250 - .L_249)
	.align		4
.L_249:
        /*0598*/ 	.word	index@(_ZN7cutlass13device_kernelIN5flash11enable_sm90INS1_16FlashAttnBwdSm90INS1_25CollectiveMainloopBwdSm90ILi2ELi2ELi2EN4cute5tupleIJNS5_1CILi1EEES8_S8_EEENS6_IJNS7_ILi64EEENS7_ILi128EEENS7_ILi96EEEEEENS_10bfloat16_tEfNS_4arch4Sm90ELb0ELb1ELb1ELb1ELb1ELb1ELb0ELb0ELi2ELi1ELi2ELi1ELb1EEENS1_24CollectiveEpilogueBwdGQAISD_fSG_Li256ELb1ELb1EEENS1_19SingleTileSchedulerILb1ELb0ELb0ELi128EEEEEEEEEvNT_6ParamsE)
        /*059c*/ 	.word	0x00000000


	//----- nvinfo : EIATTR_MIN_STACK_SIZE
	.align		4
.L_250:
        /*05a0*/ 	.byte	0x04, 0x12
        /*05a2*/ 	.short	(.L_252 - .L_251)
	.align		4
.L_251:
        /*05a4*/ 	.word	index@(_ZN7cutlass13device_kernelIN5flash11enable_sm90INS1_16FlashAttnBwdSm90INS1_25CollectiveMainloopBwdSm90ILi2ELi2ELi2EN4cute5tupleIJNS5_1CILi1EEES8_S8_EEENS6_IJNS7_ILi64EEENS7_ILi128EEENS7_ILi96EEEEEENS_10bfloat16_tEfNS_4arch4Sm90ELb1ELb0ELb1ELb0ELb0ELb1ELb0ELb0ELi2ELi1ELi2ELi1ELb1EEENS1_21CollectiveEpilogueBwdISD_SE_SG_Li256ELb0ELb0ELi1EEENS1_25SingleTileBwdLPTSchedulerILb0ELi128ELb0EEEEEEEEEvNT_6ParamsE)
        /*05a8*/ 	.word	0x00000000


	//----- nvinfo : EIATTR_MIN_STACK_SIZE
	.align		4
.L_252:
        /*05ac*/ 	.byte	0x04, 0x12
        /*05ae*/ 	.short	(.L_254 - .L_253)
	.align		4
.L_253:
        /*05b0*/ 	.word	index@(_ZN7cutlass13device_kernelIN5flash11enable_sm90INS1_16FlashAttnBwdSm90INS1_25CollectiveMainloopBwdSm90ILi2ELi2ELi2EN4cute5tupleIJNS5_1CILi1EEES8_S8_EEENS6_IJNS7_ILi64EEENS7_ILi128EEENS7_ILi96EEEEEENS_10bfloat16_tEfNS_4arch4Sm90ELb1ELb0ELb1ELb0ELb1ELb1ELb0ELb0ELi2ELi1ELi2ELi1ELb1EEENS1_21CollectiveEpilogueBwdISD_SE_SG_Li256ELb0ELb0ELi1EEENS1_25SingleTileBwdLPTSchedulerILb0ELi128ELb1EEEEEEEEEvNT_6ParamsE)
        /*05b4*/ 	.word	0x00000000


	//----- nvinfo : EIATTR_MIN_STACK_SIZE
	.align		4
.L_254:
        /*05b8*/ 	.byte	0x04, 0x12
        /*05ba*/ 	.short	(.L_256 - .L_255)
	.align		4
.L_255:
        /*05bc*/ 	.word	index@(_ZN7cutlass13device_kernelIN5flash11enable_sm90INS1_16FlashAttnBwdSm90INS1_25CollectiveMainloopBwdSm90ILi2ELi2ELi2EN4cute5tupleIJNS5_1CILi1EEES8_S8_EEENS6_IJNS7_ILi64EEENS7_ILi128EEENS7_ILi96EEEEEENS_10bfloat16_tEfNS_4arch4Sm90ELb1ELb0ELb1ELb0ELb0ELb1ELb0ELb0ELi2ELi1ELi2ELi1ELb1EEENS1_24CollectiveEpilogueBwdGQAISD_fSG_Li256ELb0ELb0EEENS1_25SingleTileBwdLPTSchedulerILb0ELi128ELb0EEEEEEEEEvNT_6ParamsE)
        /*05c0*/ 	.word	0x00000000


	//----- nvinfo : EIATTR_MIN_STACK_SIZE
	.align		4
.L_256:
        /*05c4*/ 	.byte	0x04, 0x12
        /*05c6*/ 	.short	(.L_258 - .L_257)
	.align		4
.L_257:
        /*05c8*/ 	.word	index@(_ZN7cutlass13device_kernelIN5flash11enable_sm90INS1_16FlashAttnBwdSm90INS1_25CollectiveMainloopBwdSm90ILi2ELi2ELi2EN4cute5tupleIJNS5_1CILi1EEES8_S8_EEENS6_IJNS7_ILi64EEENS7_ILi128EEENS7_ILi96EEEEEENS_10bfloat16_tEfNS_4arch4Sm90ELb1ELb0ELb1ELb0ELb1ELb1ELb0ELb0ELi2ELi1ELi2ELi1ELb1EEENS1_24CollectiveEpilogueBwdGQAISD_fSG_Li256ELb0ELb1EEENS1_25SingleTileBwdLPTSchedulerILb0ELi128ELb1EEEEEEEEEvNT_6ParamsE)
        /*05cc*/ 	.word	0x00000000


	//----- nvinfo : EIATTR_MIN_STACK_SIZE
	.align		4
.L_258:
        /*05d0*/ 	.byte	0x04, 0x12
        /*05d2*/ 	.short	(.L_260 - .L_259)
	.align		4
.L_259:
        /*05d4*/ 	.word	index@(_ZN7cutlass13device_kernelIN5flash11enable_sm90INS1_16FlashAttnBwdSm90INS1_25CollectiveMainloopBwdSm90ILi2ELi2ELi2EN4cute5tupleIJNS5_1CILi1EEES8_S8_EEENS6_IJNS7_ILi64EEENS7_ILi128EEENS7_ILi96EEEEEENS_10bfloat16_tEfNS_4arch4Sm90ELb1ELb0ELb1ELb1ELb0ELb1ELb0ELb0ELi2ELi1ELi2ELi1ELb1EEENS1_21CollectiveEpilogueBwdISD_SE_SG_Li256ELb1ELb0ELi1EEENS1_25SingleTileBwdLPTSchedulerILb1ELi128ELb0EEEEEEEEEvNT_6ParamsE)
        /*05d8*/ 	.word	0x00000000


	//----- nvinfo : EIATTR_MIN_STACK_SIZE
	.align		4
.L_260:
        /*05dc*/ 	.byte	0x04, 0x12
        /*05de*/ 	.short	(.L_262 - .L_261)
	.align		4
.L_261:
        /*05e0*/ 	.word	index@(_ZN7cutlass13device_kernelIN5flash11enable_sm90INS1_16FlashAttnBwdSm90INS1_25CollectiveMainloopBwdSm90ILi2ELi2ELi2EN4cute5tupleIJNS5_1CILi1EEES8_S8_EEENS6_IJNS7_ILi64EEENS7_ILi128EEENS7_ILi96EEEEEENS_10bfloat16_tEfNS_4arch4Sm90ELb1ELb0ELb1ELb1ELb1ELb1ELb0ELb0ELi2ELi1ELi2ELi1ELb1EEENS1_21CollectiveEpilogueBwdISD_SE_SG_Li256ELb1ELb0ELi1EEENS1_25SingleTileBwdLPTSchedulerILb1ELi128ELb1EEEEEEEEEvNT_6ParamsE)
        /*05e4*/ 	.word	0x00000000


	//----- nvinfo : EIATTR_MIN_STACK_SIZE
	.align		4
.L_262:
        /*05e8*/ 	.byte	0x04, 0x12
        /*05ea*/ 	.short	(.L_264 - .L_263)
	.align		4
.L_263:
        /*05ec*/ 	.word	index@(_ZN7cutlass13device_kernelIN5flash11enable_sm90INS1_16FlashAttnBwdSm90INS1_25CollectiveMainloopBwdSm90ILi2ELi2ELi2EN4cute5tupleIJNS5_1CILi1EEES8_S8_EEENS6_IJNS7_ILi64EEENS7_ILi128EEENS7_ILi96EEEEEENS_10bfloat16_tEfNS_4arch4Sm90ELb1ELb0ELb1ELb1ELb0ELb1ELb0ELb0ELi2ELi1ELi2ELi1ELb1EEENS1_24CollectiveEpilogueBwdGQAISD_fSG_Li256ELb1ELb0EEENS1_25SingleTileBwdLPTSchedulerILb1ELi128ELb0EEEEEEEEEvNT_6ParamsE)
        /*05f0*/ 	.word	0x00000000


	//----- nvinfo : EIATTR_MIN_STACK_SIZE
	.align		4
.L_264:
        /*05f4*/ 	.byte	0x04, 0x12
        /*05f6*/ 	.short	(.L_266 - .L_265)
	.align		4
.L_265:
        /*05f8*/ 	.word	index@(_ZN7cutlass13device_kernelIN5flash11enable_sm90INS1_16FlashAttnBwdSm90INS1_25CollectiveMainloopBwdSm90ILi2ELi2ELi2EN4cute5tupleIJNS5_1CILi1EEES8_S8_EEENS6_IJNS7_ILi64EEENS7_ILi128EEENS7_ILi96EEEEEENS_10bfloat16_tEfNS_4arch4Sm90ELb1ELb0ELb1ELb1ELb1ELb1ELb0ELb0ELi2ELi1ELi2ELi1ELb1EEENS1_24CollectiveEpilogueBwdGQAISD_fSG_Li256ELb1ELb1EEENS1_25SingleTileBwdLPTSchedulerILb1ELi128ELb1EEEEEEEEEvNT_6ParamsE)
        /*05fc*/ 	.word	0x00000000


	//----- nvinfo : EIATTR_MIN_STACK_SIZE
	.align		4
.L_266:
        /*0600*/ 	.byte	0x04, 0x12
        /*0602*/ 	.short	(.L_268 - .L_267)
	.align		4
.L_267:
        /*0604*/ 	.word	index@(_ZN7cutlass13device_kernelIN5flash11enable_sm90INS1_16FlashAttnBwdSm90INS1_25CollectiveMainloopBwdSm90ILi2ELi2ELi2EN4cute5tupleIJNS5_1CILi1EEES8_S8_EEENS6_IJNS7_ILi64EEENS7_ILi128EEENS7_ILi96EEEEEENS_10bfloat16_tEfNS_4arch4Sm90ELb0ELb0ELb0ELb0ELb0ELb1ELb0ELb0ELi2ELi1ELi2ELi1ELb1EEENS1_21CollectiveEpilogueBwdISD_SE_SG_Li256ELb0ELb0ELi1EEENS1_19SingleTileSchedulerILb0ELb0ELb0ELi128EEEEEEEEEvNT_6ParamsE)
        /*0608*/ 	.word	0x00000000


	//----- nvinfo : EIATTR_MIN_STACK_SIZE
	.align		4
.L_268:
        /*060c*/ 	.byte	0x04, 0x12
        /*060e*/ 	.short	(.L_270 - .L_269)
	.align		4
.L_269:
        /*0610*/ 	.word	index@(_ZN7cutlass13device_kernelIN5flash11enable_sm90INS1_16FlashAttnBwdSm90INS1_25CollectiveMainloopBwdSm90ILi2ELi2ELi2EN4cute5tupleIJNS5_1CILi1EEES8_S8_EEENS6_IJNS7_ILi64EEENS7_ILi128EEENS7_ILi96EEEEEENS_10bfloat16_tEfNS_4arch4Sm90ELb0ELb0ELb0ELb0ELb1ELb1ELb0ELb0ELi2ELi1ELi2ELi1ELb1EEENS1_21CollectiveEpilogueBwdISD_SE_SG_Li256ELb0ELb0ELi1EEENS1_19SingleTileSchedulerILb0ELb0ELb0ELi128EEEEEEEEEvNT_6ParamsE)
        /*0614*/ 	.word	0x00000000


	//----- nvinfo : EIATTR_MIN_STACK_SIZE
	.align		4
.L_270:
        /*0618*/ 	.byte	0x04, 0x12
        /*061a*/ 	.short	(.L_272 - .L_271)
	.align		4
.L_271:
        /*061c*/ 	.word	index@(_ZN7cutlass13device_kernelIN5flash11enable_sm90INS1_16FlashAttnBwdSm90INS1_25CollectiveMainloopBwdSm90ILi2ELi2ELi2EN4cute5tupleIJNS5_1CILi1EEES8_S8_EEENS6_IJNS7_ILi64EEENS7_ILi128EEENS7_ILi96EEEEEENS_10bfloat16_tEfNS_4arch4Sm90ELb0ELb0ELb0ELb0ELb0ELb1ELb0ELb0ELi2ELi1ELi2ELi1ELb1EEENS1_24CollectiveEpilogueBwdGQAISD_fSG_Li256ELb0ELb0EEENS1_19SingleTileSchedulerILb0ELb0ELb0ELi128EEEEEEEEEvNT_6ParamsE)
        /*0620*/ 	.word	0x00000000


	//----- nvinfo : EIATTR_MIN_STACK_SIZE
	.align		4
.L_272:
        /*0624*/ 	.byte	0x04, 0x12
        /*0626*/ 	.short	(.L_274 - .L_273)
	.align		4
.L_273:
        /*0628*/ 	.word	index@(_ZN7cutlass13device_kernelIN5flash11enable_sm90INS1_16FlashAttnBwdSm90INS1_25CollectiveMainloopBwdSm90ILi2ELi2ELi2EN4cute5tupleIJNS5_1CILi1EEES8_S8_EEENS6_IJNS7_ILi64EEENS7_ILi128EEENS7_ILi96EEEEEENS_10bfloat16_tEfNS_4arch4Sm90ELb0ELb0ELb0ELb0ELb1ELb1ELb0ELb0ELi2ELi1ELi2ELi1ELb1EEENS1_24CollectiveEpilogueBwdGQAISD_fSG_Li256ELb0ELb1EEENS1_19SingleTileSchedulerILb0ELb0ELb0ELi128EEEEEEEEEvNT_6ParamsE)
        /*062c*/ 	.word	0x00000000


	//----- nvinfo : EIATTR_MIN_STACK_SIZE
	.align		4
.L_274:
        /*0630*/ 	.byte	0x04, 0x12
        /*0632*/ 	.short	(.L_276 - .L_275)
	.align		4
.L_275:
        /*0634*/ 	.word	index@(_ZN7cutlass13device_kernelIN5flash11enable_sm90INS1_16FlashAttnBwdSm90INS1_25CollectiveMainloopBwdSm90ILi2ELi2ELi2EN4cute5tupleIJNS5_1CILi1EEES8_S8_EEENS6_IJNS7_ILi64EEENS7_ILi128EEENS7_ILi96EEEEEENS_10bfloat16_tEfNS_4arch4Sm90ELb0ELb0ELb0ELb1ELb0ELb1ELb0ELb0ELi2ELi1ELi2ELi1ELb1EEENS1_21CollectiveEpilogueBwdISD_SE_SG_Li256ELb1ELb0ELi1EEENS1_19SingleTileSchedulerILb1ELb0ELb0ELi128EEEEEEEEEvNT_6ParamsE)
        /*0638*/ 	.word	0x00000000


	//----- nvinfo : EIATTR_MIN_STACK_SIZE
	.align		4
.L_276:
        /*063c*/ 	.byte	0x04, 0x12
        /*063e*/ 	.short	(.L_278 - .L_277)
	.align		4
.L_277:
        /*0640*/ 	.word	index@(_ZN7cutlass13device_kernelIN5flash11enable_sm90INS1_16FlashAttnBwdSm90INS1_25CollectiveMainloopBwdSm90ILi2ELi2ELi2EN4cute5tupleIJNS5_1CILi1EEES8_S8_EEENS6_IJNS7_ILi64EEENS7_ILi128EEENS7_ILi96EEEEEENS_10bfloat16_tEfNS_4arch4Sm90ELb0ELb0ELb0ELb1ELb1ELb1ELb0ELb0ELi2ELi1ELi2ELi1ELb1EEENS1_21CollectiveEpilogueBwdISD_SE_SG_Li256ELb1ELb0ELi1EEENS1_19SingleTileSchedulerILb1ELb0ELb0ELi128EEEEEEEEEvNT_6ParamsE)
        /*0644*/ 	.word	0x00000000


	//----- nvinfo : EIATTR_MIN_STACK_SIZE
	.align		4
.L_278:
        /*0648*/ 	.byte	0x04, 0x12
        /*064a*/ 	.short	(.L_280 - .L_279)
	.align		4
.L_279:
        /*064c*/ 	.word	index@(_ZN7cutlass13device_kernelIN5flash11enable_sm90INS1_16FlashAttnBwdSm90INS1_25CollectiveMainloopBwdSm90ILi2ELi2ELi2EN4cute5tupleIJNS5_1CILi1EEES8_S8_EEENS6_IJNS7_ILi64EEENS7_ILi128EEENS7_ILi96EEEEEENS_10bfloat16_tEfNS_4arch4Sm90ELb0ELb0ELb0ELb1ELb0ELb1ELb0ELb0ELi2ELi1ELi2ELi1ELb1EEENS1_24CollectiveEpilogueBwdGQAISD_fSG_Li256ELb1ELb0EEENS1_19SingleTileSchedulerILb1ELb0ELb0ELi128EEEEEEEEEvNT_6ParamsE)
        /*0650*/ 	.word	0x00000000


	//----- nvinfo : EIATTR_MIN_STACK_SIZE
	.align		4
.L_280:
        /*0654*/ 	.byte	0x04, 0x12
        /*0656*/ 	.short	(.L_282 - .L_281)
	.align		4
.L_281:
        /*0658*/ 	.word	index@(_ZN7cutlass13device_kernelIN5flash11enable_sm90INS1_16FlashAttnBwdSm90INS1_25CollectiveMainloopBwdSm90ILi2ELi2ELi2EN4cute5tupleIJNS5_1CILi1EEES8_S8_EEENS6_IJNS7_ILi64EEENS7_ILi128EEENS7_ILi96EEEEEENS_10bfloat16_tEfNS_4arch4Sm90ELb0ELb0ELb0ELb1ELb1ELb1ELb0ELb0ELi2ELi1ELi2ELi1ELb1EEENS1_24CollectiveEpilogueBwdGQAISD_fSG_Li256ELb1ELb1EEENS1_19SingleTileSchedulerILb1ELb0ELb0ELi128EEEEEEEEEvNT_6ParamsE)
        /*065c*/ 	.word	0x00000000


	//----- nvinfo : EIATTR_MIN_STACK_SIZE
	.align		4
.L_282:
        /*0660*/ 	.byte	0x04, 0x12
        /*0662*/ 	.short	(.L_284 - .L_283)
	.align		4
.L_283:
        /*0664*/ 	.word	index@(_ZN7cutlass13device_kernelIN5flash11enable_sm90INS1_16FlashAttnBwdSm90INS1_25CollectiveMainloopBwdSm90ILi2ELi2ELi2EN4cute5tupleIJNS5_1CILi1EEES8_S8_EEENS6_IJNS7_ILi64EEENS7_ILi128EEENS7_ILi96EEEEEENS_10bfloat16_tEfNS_4arch4Sm90ELb0ELb1ELb0ELb0ELb0ELb1ELb0ELb0ELi2ELi1ELi2ELi1ELb1EEENS1_21CollectiveEpilogueBwdISD_SE_SG_Li256ELb0ELb0ELi1EEENS1_19SingleTileSchedulerILb0ELb0ELb0ELi128EEEEEEEEEvNT_6ParamsE)
        /*0668*/ 	.word	0x00000000


	//----- nvinfo : EIATTR_MIN_STACK_SIZE
	.align		4
.L_284:
        /*066c*/ 	.byte	0x04, 0x12
        /*066e*/ 	.short	(.L_286 - .L_285)
	.align		4
.L_285:
        /*0670*/ 	.word	index@(_ZN7cutlass13device_kernelIN5flash11enable_sm90INS1_16FlashAttnBwdSm90INS1_25CollectiveMainloopBwdSm90ILi2ELi2ELi2EN4cute5tupleIJNS5_1CILi1EEES8_S8_EEENS6_IJNS7_ILi64EEENS7_ILi128EEENS7_ILi96EEEEEENS_10bfloat16_tEfNS_4arch4Sm90ELb0ELb1ELb0ELb0ELb1ELb1ELb0ELb0ELi2ELi1ELi2ELi1ELb1EEENS1_21CollectiveEpilogueBwdISD_SE_SG_Li256ELb0ELb0ELi1EEENS1_19SingleTileSchedulerILb0ELb0ELb0ELi128EEEEEEEEEvNT_6ParamsE)
        /*0674*/ 	.word	0x00000000


	//----- nvinfo : EIATTR_MIN_STACK_SIZE
	.align		4
.L_286:
        /*0678*/ 	.byte	0x04, 0x12
        /*067a*/ 	.short	(.L_288 - .L_287)
	.align		4
.L_287:
        /*067c*/ 	.word	index@(_ZN7cutlass13device_kernelIN5flash11enable_sm90INS1_16FlashAttnBwdSm90INS1_25CollectiveMainloopBwdSm90ILi2ELi2ELi2EN4cute5tupleIJNS5_1CILi1EEES8_S8_EEENS6_IJNS7_ILi64EEENS7_ILi128EEENS7_ILi96EEEEEENS_10bfloat16_tEfNS_4arch4Sm90ELb0ELb1ELb0ELb0ELb0ELb1ELb0ELb0ELi2ELi1ELi2ELi1ELb1EEENS1_24CollectiveEpilogueBwdGQAISD_fSG_Li256ELb0ELb0EEENS1_19SingleTileSchedulerILb0ELb0ELb0ELi128EEEEEEEEEvNT_6ParamsE)
        /*0680*/ 	.word	0x00000000


	//----- nvinfo : EIATTR_MIN_STACK_SIZE
	.align		4
.L_288:
        /*0684*/ 	.byte	0x04, 0x12
        /*0686*/ 	.short	(.L_290 - .L_289)
	.align		4
.L_289:
        /*0688*/ 	.word	index@(_ZN7cutlass13device_kernelIN5flash11enable_sm90INS1_16FlashAttnBwdSm90INS1_25CollectiveMainloopBwdSm90ILi2ELi2ELi2EN4cute5tupleIJNS5_1CILi1EEES8_S8_EEENS6_IJNS7_ILi64EEENS7_ILi128EEENS7_ILi96EEEEEENS_10bfloat16_tEfNS_4arch4Sm90ELb0ELb1ELb0ELb0ELb1ELb1ELb0ELb0ELi2ELi1ELi2ELi1ELb1EEENS1_24CollectiveEpilogueBwdGQAISD_fSG_Li256ELb0ELb1EEENS1_19SingleTileSchedulerILb0ELb0ELb0ELi128EEEEEEEEEvNT_6ParamsE)
        /*068c*/ 	.word	0x00000000


	//----- nvinfo : EIATTR_MIN_STACK_SIZE
	.align		4
.L_290:
        /*0690*/ 	.byte	0x04, 0x12
        /*0692*/ 	.short	(.L_292 - .L_291)
	.align		4
.L_291:
        /*0694*/ 	.word	index@(_ZN7cutlass13device_kernelIN5flash11enable_sm90INS1_16FlashAttnBwdSm90INS1_25CollectiveMainloopBwdSm90ILi2ELi2ELi2EN4cute5tupleIJNS5_1CILi1EEES8_S8_EEENS6_IJNS7_ILi64EEENS7_ILi128EEENS7_ILi96EEEEEENS_10bfloat16_tEfNS_4arch4Sm90ELb0ELb1ELb0ELb1ELb0ELb1ELb0ELb0ELi2ELi1ELi2ELi1ELb1EEENS1_21CollectiveEpilogueBwdISD_SE_SG_Li256ELb1ELb0ELi1EEENS1_19SingleTileSchedulerILb1ELb0ELb0ELi128EEEEEEEEEvNT_6ParamsE)
        /*0698*/ 	.word	0x00000000


	//----- nvinfo : EIATTR_MIN_STACK_SIZE
	.align		4
.L_292:
        /*069c*/ 	.byte	0x04, 0x12
        /*069e*/ 	.short	(.L_294 - .L_293)
	.align		4
.L_293:
        /*06a0*/ 	.word	index@(_ZN7cutlass13device_kernelIN5flash11enable_sm90INS1_16FlashAttnBwdSm90INS1_25CollectiveMainloopBwdSm90ILi2ELi2ELi2EN4cute5tupleIJNS5_1CILi1EEES8_S8_EEENS6_IJNS7_ILi64EEENS7_ILi128EEENS7_ILi96EEEEEENS_10bfloat16_tEfNS_4arch4Sm90ELb0ELb1ELb0ELb1ELb1ELb1ELb0ELb0ELi2ELi1ELi2ELi1ELb1EEENS1_21CollectiveEpilogueBwdISD_SE_SG_Li256ELb1ELb0ELi1EEENS1_19SingleTileSchedulerILb1ELb0ELb0ELi128EEEEEEEEEvNT_6ParamsE)
        /*06a4*/ 	.word	0x00000000


	//----- nvinfo : EIATTR_MIN_STACK_SIZE
	.align		4
.L_294:
        /*06a8*/ 	.byte	0x04, 0x12
        /*06aa*/ 	.short	(.L_296 - .L_295)
	.align		4
.L_295:
        /*06ac*/ 	.word	index@(_ZN7cutlass13device_kernelIN5flash11enable_sm90INS1_16FlashAttnBwdSm90INS1_25CollectiveMainloopBwdSm90ILi2ELi2ELi2EN4cute5tupleIJNS5_1CILi1EEES8_S8_EEENS6_IJNS7_ILi64EEENS7_ILi128EEENS7_ILi96EEEEEENS_10bfloat16_tEfNS_4arch4Sm90ELb0ELb1ELb0ELb1ELb0ELb1ELb0ELb0ELi2ELi1ELi2ELi1ELb1EEENS1_24CollectiveEpilogueBwdGQAISD_fSG_Li256ELb1ELb0EEENS1_19SingleTileSchedulerILb1ELb0ELb0ELi128EEEEEEEEEvNT_6ParamsE)
        /*06b0*/ 	.word	0x00000000


	//----- nvinfo : EIATTR_MIN_STACK_SIZE
	.align		4
.L_296:
        /*06b4*/ 	.byte	0x04, 0x12
        /*06b6*/ 	.short	(.L_298 - .L_297)
	.align		4
.L_297:
        /*06b8*/ 	.word	index@(_ZN7cutlass13device_kernelIN5flash11enable_sm90INS1_16FlashAttnBwdSm90INS1_25CollectiveMainloopBwdSm90ILi2ELi2ELi2EN4cute5tupleIJNS5_1CILi1EEES8_S8_EEENS6_IJNS7_ILi64EEENS7_ILi128EEENS7_ILi96EEEEEENS_10bfloat16_tEfNS_4arch4Sm90ELb0ELb1ELb0ELb1ELb1ELb1ELb0ELb0ELi2ELi1ELi2ELi1ELb1EEENS1_24CollectiveEpilogueBwdGQAISD_fSG_Li256ELb1ELb1EEENS1_19SingleTileSchedulerILb1ELb0ELb0ELi128EEEEEEEEEvNT_6ParamsE)
        /*06bc*/ 	.word	0x00000000


	//----- nvinfo : EIATTR_MIN_STACK_SIZE
	.align		4
.L_298:
        /*06c0*/ 	.byte	0x04, 0x12
        /*06c2*/ 	.short	(.L_300 - .L_299)
	.align		4
.L_299:
        /*06c4*/ 	.word	index@(_ZN7cutlass13device_kernelIN5flash11enable_sm90INS1_16FlashAttnBwdSm90INS1_25CollectiveMainloopBwdSm90ILi2ELi2ELi2EN4cute5tupleIJNS5_1CILi1EEES8_S8_EEENS6_IJNS7_ILi64EEENS7_ILi128EEENS7_ILi96EEEEEENS_10bfloat16_tEfNS_4arch4Sm90ELb1ELb0ELb0ELb0ELb0ELb1ELb0ELb0ELi2ELi1ELi2ELi1ELb1EEENS1_21CollectiveEpilogueBwdISD_SE_SG_Li256ELb0ELb0ELi1EEENS1_25SingleTileBwdLPTSchedulerILb0ELi128ELb0EEEEEEEEEvNT_6ParamsE)
        /*06c8*/ 	.word	0x00000000


	//----- nvinfo : EIATTR_MIN_STACK_SIZE
	.align		4
.L_300:
        /*06cc*/ 	.byte	0x04, 0x12
        /*06ce*/ 	.short	(.L_302 - .L_301)
	.align		4
.L_301:
        /*06d0*/ 	.word	index@(_ZN7cutlass13device_kernelIN5flash11enable_sm90INS1_16FlashAttnBwdSm90INS1_25CollectiveMainloopBwdSm90ILi2ELi2ELi2EN4cute5tupleIJNS5_1CILi1EEES8_S8_EEENS6_IJNS7_ILi64EEENS7_ILi128EEENS7_ILi96EEEEEENS_10bfloat16_tEfNS_4arch4Sm90ELb1ELb0ELb0ELb0ELb1ELb1ELb0ELb0ELi2ELi1ELi2ELi1ELb1EEENS1_21CollectiveEpilogueBwdISD_SE_SG_Li256ELb0ELb0ELi1EEENS1_25SingleTileBwdLPTSchedulerILb0ELi128ELb1EEEEEEEEEvNT_6ParamsE)
        /*06d4*/ 	.word	0x00000000


	//----- nvinfo : EIATTR_MIN_STACK_SIZE
	.align		4
.L_302:
        /*06d8*/ 	.byte	0x04, 0x12
        /*06da*/ 	.short	(.L_304 - .L_303)
	.align		4
.L_303:
        /*06dc*/ 	.word	index@(_ZN7cutlass13device_kernelIN5flash11enable_sm90INS1_16FlashAttnBwdSm90INS1_25CollectiveMainloopBwdSm90ILi2ELi2ELi2EN4cute5tupleIJNS5_1CILi1EEES8_S8_EEENS6_IJNS7_ILi64EEENS7_ILi128EEENS7_ILi96EEEEEENS_10bfloat16_tEfNS_4arch4Sm90ELb1ELb0ELb0ELb0ELb0ELb1ELb0ELb0ELi2ELi1ELi2ELi1ELb1EEENS1_24CollectiveEpilogueBwdGQAISD_fSG_Li256ELb0ELb0EEENS1_25SingleTileBwdLPTSchedulerILb0ELi128ELb0EEEEEEEEEvNT_6ParamsE)
        /*06e0*/ 	.word	0x00000000


	//----- nvinfo : EIATTR_MIN_STACK_SIZE
	.align		4
.L_304:
        /*06e4*/ 	.byte	0x04, 0x12
        /*06e6*/ 	.short	(.L_306 - .L_305)
	.align		4
.L_305:
        /*06e8*/ 	.word	index@(_ZN7cutlass13device_kernelIN5flash11enable_sm90INS1_16FlashAttnBwdSm90INS1_25CollectiveMainloopBwdSm90ILi2ELi2ELi2EN4cute5tupleIJNS5_1CILi1EEES8_S8_EEENS6_IJNS7_ILi64EEENS7_ILi128EEENS7_ILi96EEEEEENS_10bfloat16_tEfNS_4arch4Sm90ELb1ELb0ELb0ELb0ELb1ELb1ELb0ELb0ELi2ELi1ELi2ELi1ELb1EEENS1_24CollectiveEpilogueBwdGQAISD_fSG_Li256ELb0ELb1EEENS1_25SingleTileBwdLPTSchedulerILb0ELi128ELb1EEEEEEEEEvNT_6ParamsE)
        /*06ec*/ 	.word	0x00000000


	//----- nvinfo : EIATTR_MIN_STACK_SIZE
	.align		4
.L_306:
        /*06f0*/ 	.byte	0x04, 0x12
        /*06f2*/ 	.short	(.L_308 - .L_307)
	.align		4
.L_307:
        /*06f4*/ 	.word	index@(_ZN7cutlass13device_kernelIN5flash22FlashAttnBwdPreprocessIN4cute5tupleIJNS3_1CILi64EEENS5_ILi96EEEEEENS_10bfloat16_tEfNS_4arch4Sm90ELb1ELb0EEEEEvNT_6ParamsE)
        /*06f8*/ 	.word	0x00000000


	//----- nvinfo : EIATTR_MIN_STACK_SIZE
	.align		4
.L_308:
        /*06fc*/ 	.byte	0x04, 0x12
        /*06fe*/ 	.short	(.L_310 - .L_309)
	.align		4
.L_309:
        /*0700*/ 	.word	index@(_ZN7cutlass13device_kernelIN5flash11enable_sm90INS1_16FlashAttnBwdSm90INS1_25CollectiveMainloopBwdSm90ILi2ELi2ELi2EN4cute5tupleIJNS5_1CILi1EEES8_S8_EEENS6_IJNS7_ILi64EEENS7_ILi128EEENS7_ILi96EEEEEENS_10bfloat16_tEfNS_4arch4Sm90ELb1ELb0ELb0ELb1ELb0ELb1ELb0ELb0ELi2ELi1ELi2ELi1ELb1EEENS1_21CollectiveEpilogueBwdISD_SE_SG_Li256ELb1ELb0ELi1EEENS1_25SingleTileBwdLPTSchedulerILb1ELi128ELb0EEEEEEEEEvNT_6ParamsE)
        /*0704*/ 	.word	0x00000000


	//----- nvinfo : EIATTR_MIN_STACK_SIZE
	.align		4
.L_310:
        /*0708*/ 	.byte	0x04, 0x12
        /*070a*/ 	.short	(.L_312 - .L_311)
	.align		4
.L_311:
        /*070c*/ 	.word	index@(_ZN7cutlass13device_kernelIN5flash11enable_sm90INS1_16FlashAttnBwdSm90INS1_25CollectiveMainloopBwdSm90ILi2ELi2ELi2EN4cute5tupleIJNS5_1CILi1EEES8_S8_EEENS6_IJNS7_ILi64EEENS7_ILi128EEENS7_ILi96EEEEEENS_10bfloat16_tEfNS_4arch4Sm90ELb1ELb0ELb0ELb1ELb1ELb1ELb0ELb0ELi2ELi1ELi2ELi1ELb1EEENS1_21CollectiveEpilogueBwdISD_SE_SG_Li256ELb1ELb0ELi1EEENS1_25SingleTileBwdLPTSchedulerILb1ELi128ELb1EEEEEEEEEvNT_6ParamsE)
        /*0710*/ 	.word	0x00000000


	//----- nvinfo : EIATTR_MIN_STACK_SIZE
	.align		4
.L_312:
        /*0714*/ 	.byte	0x04, 0x12
        /*0716*/ 	.short	(.L_314 - .L_313)
	.align		4
.L_313:
        /*0718*/ 	.word	index@(_ZN7cutlass13device_kernelIN5flash11enable_sm90INS1_16FlashAttnBwdSm90INS1_25CollectiveMainloopBwdSm90ILi2ELi2ELi2EN4cute5tupleIJNS5_1CILi1EEES8_S8_EEENS6_IJNS7_ILi64EEENS7_ILi128EEENS7_ILi96EEEEEENS_10bfloat16_tEfNS_4arch4Sm90ELb1ELb0ELb0ELb1ELb0ELb1ELb0ELb0ELi2ELi1ELi2ELi1ELb1EEENS1_24CollectiveEpilogueBwdGQAISD_fSG_Li256ELb1ELb0EEENS1_25SingleTileBwdLPTSchedulerILb1ELi128ELb0EEEEEEEEEvNT_6ParamsE)
        /*071c*/ 	.word	0x00000000


	//----- nvinfo : EIATTR_MIN_STACK_SIZE
	.align		4
.L_314:
        /*0720*/ 	.byte	0x04, 0x12
        /*0722*/ 	.short	(.L_316 - .L_315)
	.align		4
.L_315:
        /*0724*/ 	.word	index@(_ZN7cutlass13device_kernelIN5flash32FlashAttnBwdPostprocessConvertdQIN4cute5tupleIJNS3_1CILi128EEENS5_ILi96EEEEEENS_10bfloat16_tEfNS_4arch4Sm90ELi256ENS3_8TiledMMAINS3_8MMA_AtomIJNS3_4SM904GMMA27MMA_64x96x16_F32BF16BF16_RSILNSF_5MajorE0ELSH_1ELNSF_7ScaleInE1ELSI_1EEEEEENS3_6LayoutINS4_IJNS5_ILi2EEENS5_ILi1EEESN_EEENS4_IJSN_NS5_ILi0EEESP_EEEEENS4_IJNS3_10UnderscoreESS_SS_EEEEELb0EEEEEvNT_6ParamsE)
        /*0728*/ 	.word	0x00000000


	//----- nvinfo : EIATTR_MIN_STACK_SIZE
	.align		4
.L_316:
        /*072c*/ 	.byte	0x04, 0x12
        /*072e*/ 	.short	(.L_318 - .L_317)
	.align		4
.L_317:
        /*0730*/ 	.word	index@(_ZN7cutlass13device_kernelIN5flash32FlashAttnBwdPostprocessConvertdQIN4cute5tupleIJNS3_1CILi64EEENS5_ILi96EEEEEENS_10bfloat16_tEfNS_4arch4Sm90ELi256ENS3_8TiledMMAINS3_8MMA_AtomIJNS3_4SM904GMMA27MMA_64x16x16_F32BF16BF16_SSILNSF_5MajorE0ELSH_1ELNSF_7ScaleInE1ELSI_1EEEEEENS3_6LayoutINS4_IJNS5_ILi1EEENS5_ILi2EEESM_EEENS4_IJNS5_ILi0EEESM_SP_EEEEENS4_IJNS3_10UnderscoreESS_SS_EEEEELb0EEEEEvNT_6ParamsE)
        /*0734*/ 	.word	0x00000000


	//----- nvinfo : EIATTR_MIN_STACK_SIZE
	.align		4
.L_318:
        /*0738*/ 	.byte	0x04, 0x12
        /*073a*/ 	.short	(.L_320 - .L_319)
	.align		4
.L_319:
        /*073c*/ 	.word	index@(_ZN7cutlass13device_kernelIN5flash11enable_sm90INS1_16FlashAttnBwdSm90INS1_25CollectiveMainloopBwdSm90ILi2ELi2ELi2EN4cute5tupleIJNS5_1CILi1EEES8_S8_EEENS6_IJNS7_ILi64EEENS7_ILi128EEENS7_ILi96EEEEEENS_10bfloat16_tEfNS_4arch4Sm90ELb1ELb0ELb0ELb1ELb1ELb1ELb0ELb0ELi2ELi1ELi2ELi1ELb1EEENS1_24CollectiveEpilogueBwdGQAISD_fSG_Li256ELb1ELb1EEENS1_25SingleTileBwdLPTSchedulerILb1ELi128ELb1EEEEEEEEEvNT_6ParamsE)
        /*0740*/ 	.word	0x00000000


	//----- nvinfo : EIATTR_MIN_STACK_SIZE
	.align		4
.L_320:
        /*0744*/ 	.byte	0x04, 0x12
        /*0746*/ 	.short	(.L_322 - .L_321)
	.align		4
.L_321:
        /*0748*/ 	.word	index@(_ZN7cutlass13device_kernelIN5flash22FlashAttnBwdPreprocessIN4cute5tupleIJNS3_1CILi64EEENS5_ILi96EEEEEENS_10bfloat16_tEfNS_4arch4Sm90ELb1ELb1EEEEEvNT_6ParamsE)
        /*074c*/ 	.word	0x00000000
.L_322:


//--------------------- .nv.compat                --------------------------
	.section	.nv.compat,"",@"SHT_CUDA_COMPAT_INFO"
	.align	4
        /*0000*/ 	.byte	0x02, 0x09, 0x01, 0x00, 0x02, 0x02, 0x02, 0x00, 0x02, 0x05, 0x05, 0x00, 0x03, 0x07, 0x01, 0x01
        /*0010*/ 	.byte	0x02, 0x03, 0x00, 0x00, 0x02, 0x06, 0x01, 0x00, 0x04, 0x0b, 0x08, 0x00, 0x01, 0x00, 0x00, 0x00
        /*0020*/ 	.byte	0x00, 0x00, 0x00, 0x00


//--------------------- .nv.info._ZN7cutlass13device_kernelIN5flash11enable_sm90INS1_16FlashAttnBwdSm90INS1_25CollectiveMainloopBwdSm90ILi2ELi2ELi2EN4cute5tupleIJNS5_1CILi1EEES8_S8_EEENS6_IJNS7_ILi64EEENS7_ILi128EEENS7_ILi96EEEEEENS_10bfloat16_tEfNS_4arch4Sm90ELb0ELb0ELb1ELb0ELb0ELb1ELb0ELb0ELi2ELi1ELi2ELi1ELb1EEENS1_21CollectiveEpilogueBwdISD_SE_SG_Li256ELb0ELb0ELi1EEENS1_19SingleTileSchedulerILb0ELb0ELb0ELi128EEEEEEEEEvNT_6ParamsE --------------------------
	.section	.nv.info._ZN7cutlass13device_kernelIN5flash11enable_sm90INS1_16FlashAttnBwdSm90INS1_25CollectiveMainloopBwdSm90ILi2ELi2ELi2EN4cute5tupleIJNS5_1CILi1EEES8_S8_EEENS6_IJNS7_ILi64EEENS7_ILi128EEENS7_ILi96EEEEEENS_10bfloat16_tEfNS_4arch4Sm90ELb0ELb0ELb1ELb0ELb0ELb1ELb0ELb0ELi2ELi1ELi2ELi1ELb1EEENS1_21CollectiveEpilogueBwdISD_SE_SG_Li256ELb0ELb0ELi1EEENS1_19SingleTileSchedulerILb0ELb0ELb0ELi128EEEEEEEEEvNT_6ParamsE,"",@"SHT_CUDA_INFO"
	.sectionflags	@""
	.align	4


	//----- nvinfo : EIATTR_CUDA_API_VERSION
	.align		4
        /*0000*/ 	.byte	0x04, 0x37
        /*0002*/ 	.short	(.L_324 - .L_323)
.L_323:
        /*0004*/ 	.word	0x00000082


	//----- nvinfo : EIATTR_KPARAM_INFO
	.align		4
.L_324:
        /*0008*/ 	.byte	0x04, 0x17
        /*000a*/ 	.short	(.L_326 - .L_325)
.L_325:
        /*000c*/ 	.word	0x00000000
        /*0010*/ 	.short	0x0000
        /*0012*/ 	.short	0x0000
        /*0014*/ 	.byte	0x00, 0xf0, 0x01, 0x24


	//----- nvinfo : EIATTR_SPARSE_MMA_MASK
	.align		4
.L_326:
        /*0018*/ 	.byte	0x03, 0x50
        /*001a*/ 	.short	0x0000


	//----- nvinfo : EIATTR_MAXREG_COUNT
	.align		4
        /*001c*/ 	.byte	0x03, 0x1b
        /*001e*/ 	.short	0x00a8


	//----- nvinfo : EIATTR_MERCURY_ISA_VERSION
	.align		4
        /*0020*/ 	.byte	0x03, 0x5f
        /*0022*/ 	.short	0x0101


	//----- nvinfo : EIATTR_VRC_CTA_INIT_COUNT
	.align		4
        /*0024*/ 	.byte	0x02, 0x4a
	.zero		1
	.zero		1


	//----- nvinfo : EIATTR_EXIT_INSTR_OFFSETS
	.align		4
        /*0028*/ 	.byte	0x04, 0x1c
        /*002a*/ 	.short	(.L_328 - .L_327)


	//   ....[0]....
.L_327:
        /*002c*/ 	.word	0x00000010


	//----- nvinfo : EIATTR_MAX_THREADS
	.align		4
.L_328:
        /*0030*/ 	.byte	0x04, 0x05
        /*0032*/ 	.short	(.L_330 - .L_329)
.L_329:
        /*0034*/ 	.word	0x00000180
        /*0038*/ 	.word	0x00000001
        /*003c*/ 	.word	0x00000001


	//----- nvinfo : EIATTR_CBANK_PARAM_SIZE
	.align		4
.L_330:
        /*0040*/ 	.byte	0x03, 0x19
        /*0042*/ 	.short	0x0900


	//----- nvinfo : EIATTR_PARAM_CBANK
	.align		4
        /*0044*/ 	.byte	0x04, 0x0a
        /*0046*/ 	.short	(.L_332 - .L_331)
	.align		4
.L_331:
        /*0048*/ 	.word	index@(.nv.constant0._ZN7cutlass13device_kernelIN5flash11enable_sm90INS1_16FlashAttnBwdSm90INS1_25CollectiveMainloopBwdSm90ILi2ELi2ELi2EN4cute5tupleIJNS5_1CILi1EEES8_S8_EEENS6_IJNS7_ILi64EEENS7_ILi128EEENS7_ILi96EEEEEENS_10bfloat16_tEfNS_4arch4Sm90ELb0ELb0ELb1ELb0ELb0ELb1ELb0ELb0ELi2ELi1ELi2ELi1ELb1EEENS1_21CollectiveEpilogueBwdISD_SE_SG_Li256ELb0ELb0ELi1EEENS1_19SingleTileSchedulerILb0ELb0ELb0ELi128EEEEEEEEEvNT_6ParamsE)
        /*004c*/ 	.short	0x0380
        /*004e*/ 	.short	0x0900


	//----- nvinfo : EIATTR_SW_WAR
	.align		4
.L_332:
        /*0050*/ 	.byte	0x04, 0x36
        /*0052*/ 	.short	(.L_334 - .L_333)
.L_333:
        /*0054*/ 	.word	0x00000008
.L_334:


//--------------------- .nv.info._ZN7cutlass13device_kernelIN5flash11enable_sm90INS1_16FlashAttnBwdSm90INS1_25CollectiveMainloopBwdSm90ILi2ELi2ELi2EN4cute5tupleIJNS5_1CILi1EEES8_S8_EEENS6_IJNS7_ILi64EEENS7_ILi128EEENS7_ILi96EEEEEENS_10bfloat16_tEfNS_4arch4Sm90ELb0ELb0ELb1ELb0ELb1ELb1ELb0ELb0ELi2ELi1ELi2ELi1ELb1EEENS1_21CollectiveEpilogueBwdISD_SE_SG_Li256ELb0ELb0ELi1EEENS1_19SingleTileSchedulerILb0ELb0ELb0ELi128EEEEEEEEEvNT_6ParamsE --------------------------
	.section	.nv.info._ZN7cutlass13device_kernelIN5flash11enable_sm90INS1_16FlashAttnBwdSm90INS1_25CollectiveMainloopBwdSm90ILi2ELi2ELi2EN4cute5tupleIJNS5_1CILi1EEES8_S8_EEENS6_IJNS7_ILi64EEENS7_ILi128EEENS7_ILi96EEEEEENS_10bfloat16_tEfNS_4arch4Sm90ELb0ELb0ELb1ELb0ELb1ELb1ELb0ELb0ELi2ELi1ELi2ELi1ELb1EEENS1_21CollectiveEpilogueBwdISD_SE_SG_Li256ELb0ELb0ELi1EEENS1_19SingleTileSchedulerILb0ELb0ELb0ELi128EEEEEEEEEvNT_6ParamsE,"",@"SHT_CUDA_INFO"
	.sectionflags	@""
	.align	4


	//----- nvinfo : EIATTR_CUDA_API_VERSION
	.align		4
        /*0000*/ 	.byte	0x04, 0x37
        /*0002*/ 	.short	(.L_336 - .L_335)
.L_335:
        /*0004*/ 	.word	0x00000082


	//----- nvinfo : EIATTR_KPARAM_INFO
	.align		4
.L_336:
        /*0008*/ 	.byte	0x04, 0x17
        /*000a*/ 	.short	(.L_338 - .L_337)
.L_337:
        /*000c*/ 	.word	0x00000000
        /*0010*/ 	.short	0x0000
        /*0012*/ 	.short	0x0000
        /*0014*/ 	.byte	0x00, 0xf0, 0x01, 0x24


	//----- nvinfo : EIATTR_SPARSE_MMA_MASK
	.align		4
.L_338:
        /*0018*/ 	.byte	0x03, 0x50
        /*001a*/ 	.short	0x0000


	//----- nvinfo : EIATTR_MAXREG_COUNT
	.align		4
        /*001c*/ 	.byte	0x03, 0x1b
        /*001e*/ 	.short	0x00a8


	//----- nvinfo : EIATTR_MERCURY_ISA_VERSION
	.align		4
        /*0020*/ 	.byte	0x03, 0x5f
        /*0022*/ 	.short	0x0101


	//----- nvinfo : EIATTR_VRC_CTA_INIT_COUNT
	.align		4
        /*0024*/ 	.byte	0x02, 0x4a
	.zero		1
	.zero		1


	//----- nvinfo : EIATTR_EXIT_INSTR_OFFSETS
	.align		4
        /*0028*/ 	.byte	0x04, 0x1c
        /*002a*/ 	.short	(.L_340 - .L_339)


	//   ....[0]....
.L_339:
        /*002c*/ 	.word	0x00000010


	//----- nvinfo : EIATTR_MAX_THREADS
	.align		4
.L_340:
        /*0030*/ 	.byte	0x04, 0x05
        /*0032*/ 	.short	(.L_342 - .L_341)
.L_341:
        /*0034*/ 	.word	0x00000180
        /*0038*/ 	.word	0x00000001
        /*003c*/ 	.word	0x00000001


	//----- nvinfo : EIATTR_CBANK_PARAM_SIZE
	.align		4
.L_342:
        /*0040*/ 	.byte	0x03, 0x19
        /*0042*/ 	.short	0x0900


	//----- nvinfo : EIATTR_PARAM_CBANK
	.align		4
        /*0044*/ 	.byte	0x04, 0x0a
        /*0046*/ 	.short	(.L_344 - .L_343)
	.align		4
.L_343:
        /*0048*/ 	.word	index@(.nv.constant0._ZN7cutlass13device_kernelIN5flash11enable_sm90INS1_16FlashAttnBwdSm90INS1_25CollectiveMainloopBwdSm90ILi2ELi2ELi2EN4cute5tupleIJNS5_1CILi1EEES8_S8_EEENS6_IJNS7_ILi64EEENS7_ILi128EEENS7_ILi96EEEEEENS_10bfloat16_tEfNS_4arch4Sm90ELb0ELb0ELb1ELb0ELb1ELb1ELb0ELb0ELi2ELi1ELi2ELi1ELb1EEENS1_21CollectiveEpilogueBwdISD_SE_SG_Li256ELb0ELb0ELi1EEENS1_19SingleTileSchedulerILb0ELb0ELb0ELi128EEEEEEEEEvNT_6ParamsE)
        /*004c*/ 	.short	0x0380
        /*004e*/ 	.short	0x0900


	//----- nvinfo : EIATTR_SW_WAR
	.align		4
.L_344:
        /*0050*/ 	.byte	0x04, 0x36
        /*0052*/ 	.short	(.L_346 - .L_345)
.L_345:
        /*0054*/ 	.word	0x00000008
.L_346:


//--------------------- .nv.info._ZN7cutlass13device_kernelIN5flash11enable_sm90INS1_16FlashAttnBwdSm90INS1_25CollectiveMainloopBwdSm90ILi2ELi2ELi2EN4cute5tupleIJNS5_1CILi1EEES8_S8_EEENS6_IJNS7_ILi64EEENS7_ILi128EEENS7_ILi96EEEEEENS_10bfloat16_tEfNS_4arch4Sm90ELb0ELb0ELb1ELb0ELb0ELb1ELb0ELb0ELi2ELi1ELi2ELi1ELb1EEENS1_24CollectiveEpilogueBwdGQAISD_fSG_Li256ELb0ELb0EEENS1_19SingleTileSchedulerILb0ELb0ELb0ELi128EEEEEEEEEvNT_6ParamsE --------------------------
	.section	.nv.info._ZN7cutlass13device_kernelIN5flash11enable_sm90INS1_16FlashAttnBwdSm90INS1_25CollectiveMainloopBwdSm90ILi2ELi2ELi2EN4cute5tupleIJNS5_1CILi1EEES8_S8_EEENS6_IJNS7_ILi64EEENS7_ILi128EEENS7_ILi96EEEEEENS_10bfloat16_tEfNS_4arch4Sm90ELb0ELb0ELb1ELb0ELb0ELb1ELb0ELb0ELi2ELi1ELi2ELi1ELb1EEENS1_24CollectiveEpilogueBwdGQAISD_fSG_Li256ELb0ELb0EEENS1_19SingleTileSchedulerILb0ELb0ELb0ELi128EEEEEEEEEvNT_6ParamsE,"",@"SHT_CUDA_INFO"
	.sectionflags	@""
	.align	4


	//----- nvinfo : EIATTR_CUDA_API_VERSION
	.align		4
        /*0000*/ 	.byte	0x04, 0x37
        /*0002*/ 	.short	(.L_348 - .L_347)
.L_347:
        /*0004*/ 	.word	0x00000082


	//----- nvinfo : EIATTR_KPARAM_INFO
	.align		4
.L_348:
        /*0008*/ 	.byte	0x04, 0x17
        /*000a*/ 	.short	(.L_350 - .L_349)
.L_349:
        /*000c*/ 	.word	0x00000000
        /*0010*/ 	.short	0x0000
        /*0012*/ 	.short	0x0000
        /*0014*/ 	.byte	0x00, 0xf0, 0x01, 0x1a


	//----- nvinfo : EIATTR_SPARSE_MMA_MASK
	.align		4
.L_350:
        /*0018*/ 	.byte	0x03, 0x50
        /*001a*/ 	.short	0x0000


	//----- nvinfo : EIATTR_MAXREG_COUNT
	.align		4
        /*001c*/ 	.byte	0x03, 0x1b
        /*001e*/ 	.short	0x00a8


	//----- nvinfo : EIATTR_MERCURY_ISA_VERSION
	.align		4
        /*0020*/ 	.byte	0x03, 0x5f
        /*0022*/ 	.short	0x0101


	//----- nvinfo : EIATTR_VRC_CTA_INIT_COUNT
	.align		4
        /*0024*/ 	.byte	0x02, 0x4a
	.zero		1
	.zero		1


	//----- nvinfo : EIATTR_EXIT_INSTR_OFFSETS
	.align		4
        /*0028*/ 	.byte	0x04, 0x1c
        /*002a*/ 	.short	(.L_352 - .L_351)


	//   ....[0]....
.L_351:
        /*002c*/ 	.word	0x00000010


	//----- nvinfo : EIATTR_MAX_THREADS
	.align		4
.L_352:
        /*0030*/ 	.byte	0x04, 0x05
        /*0032*/ 	.short	(.L_354 - .L_353)
.L_353:
        /*0034*/ 	.word	0x00000180
        /*0038*/ 	.word	0x00000001
        /*003c*/ 	.word	0x00000001


	//----- nvinfo : EIATTR_CBANK_PARAM_SIZE
	.align		4
.L_354:
        /*0040*/ 	.byte	0x03, 0x19
        /*0042*/ 	.short	0x0680


	//----- nvinfo : EIATTR_PARAM_CBANK
	.align		4
        /*0044*/ 	.byte	0x04, 0x0a
        /*0046*/ 	.short	(.L_356 - .L_355)
	.align		4
.L_355:
        /*0048*/ 	.word	index@(.nv.constant0._ZN7cutlass13device_kernelIN5flash11enable_sm90INS1_16FlashAttnBwdSm90INS1_25CollectiveMainloopBwdSm90ILi2ELi2ELi2EN4cute5tupleIJNS5_1CILi1EEES8_S8_EEENS6_IJNS7_ILi64EEENS7_ILi128EEENS7_ILi96EEEEEENS_10bfloat16_tEfNS_4arch4Sm90ELb0ELb0ELb1ELb0ELb0ELb1ELb0ELb0ELi2ELi1ELi2ELi1ELb1EEENS1_24CollectiveEpilogueBwdGQAISD_fSG_Li256ELb0ELb0EEENS1_19SingleTileSchedulerILb0ELb0ELb0ELi128EEEEEEEEEvNT_6ParamsE)
        /*004c*/ 	.short	0x0380
        /*004e*/ 	.short	0x0680


	//----- nvinfo : EIATTR_SW_WAR
	.align		4
.L_356:
        /*0050*/ 	.byte	0x04, 0x36
        /*0052*/ 	.short	(.L_358 - .L_357)
.L_357:
        /*0054*/ 	.word	0x00000008
.L_358:


//--------------------- .nv.info._ZN7cutlass13device_kernelIN5flash11enable_sm90INS1_16FlashAttnBwdSm90INS1_25CollectiveMainloopBwdSm90ILi2ELi2ELi2EN4cute5tupleIJNS5_1CILi1EEES8_S8_EEENS6_IJNS7_ILi64EEENS7_ILi128EEENS7_ILi96EEEEEENS_10bfloat16_tEfNS_4arch4Sm90ELb0ELb0ELb1ELb0ELb1ELb1ELb0ELb0ELi2ELi1ELi2ELi1ELb1EEENS1_24CollectiveEpilogueBwdGQAISD_fSG_Li256ELb0ELb1EEENS1_19SingleTileSchedulerILb0ELb0ELb0ELi128EEEEEEEEEvNT_6ParamsE --------------------------
	.section	.nv.info._ZN7cutlass13device_kernelIN5flash11enable_sm90INS1_16FlashAttnBwdSm90INS1_25CollectiveMainloopBwdSm90ILi2ELi2ELi2EN4cute5tupleIJNS5_1CILi1EEES8_S8_EEENS6_IJNS7_ILi64EEENS7_ILi128EEENS7_ILi96EEEEEENS_10bfloat16_tEfNS_4arch4Sm90ELb0ELb0ELb1ELb0ELb1ELb1ELb0ELb0ELi2ELi1ELi2ELi1ELb1EEENS1_24CollectiveEpilogueBwdGQAISD_fSG_Li256ELb0ELb1EEENS1_19SingleTileSchedulerILb0ELb0ELb0ELi128EEEEEEEEEvNT_6ParamsE,"",@"SHT_CUDA_INFO"
	.sectionflags	@""
	.align	4


	//----- nvinfo : EIATTR_CUDA_API_VERSION
	.align		4
        /*0000*/ 	.byte	0x04, 0x37
        /*0002*/ 	.short	(.L_360 - .L_359)
.L_359:
        /*0004*/ 	.word	0x00000082


	//----- nvinfo : EIATTR_KPARAM_INFO
	.align		4
.L_360:
        /*0008*/ 	.byte	0x04, 0x17
        /*000a*/ 	.short	(.L_362 - .L_361)
.L_361:
        /*000c*/ 	.word	0x00000000
        /*0010*/ 	.short	0x0000
        /*0012*/ 	.short	0x0000
        /*0014*/ 	.byte	0x00, 0xf0, 0x01, 0x1a


	//----- nvinfo : EIATTR_SPARSE_MMA_MASK
	.align		4
.L_362:
        /*0018*/ 	.byte	0x03, 0x50
        /*001a*/ 	.short	0x0000


	//----- nvinfo : EIATTR_MAXREG_COUNT
	.align		4
        /*001c*/ 	.byte	0x03, 0x1b
        /*001e*/ 	.short	0x00a8


	//----- nvinfo : EIATTR_MERCURY_ISA_VERSION
	.align		4
        /*0020*/ 	.byte	0x03, 0x5f
        /*0022*/ 	.short	0x0101


	//----- nvinfo : EIATTR_VRC_CTA_INIT_COUNT
	.align		4
        /*0024*/ 	.byte	0x02, 0x4a
	.zero		1
	.zero		1


	//----- nvinfo : EIATTR_EXIT_INSTR_OFFSETS
	.align		4
        /*0028*/ 	.byte	0x04, 0x1c
        /*002a*/ 	.short	(.L_364 - .L_363)


	//   ....[0]....
.L_363:
        /*002c*/ 	.word	0x00000010


	//----- nvinfo : EIATTR_MAX_THREADS
	.align		4
.L_364:
        /*0030*/ 	.byte	0x04, 0x05
        /*0032*/ 	.short	(.L_366 - .L_365)
.L_365:
        /*0034*/ 	.word	0x00000180
        /*0038*/ 	.word	0x00000001
        /*003c*/ 	.word	0x00000001


	//----- nvinfo : EIATTR_CBANK_PARAM_SIZE
	.align		4
.L_366:
        /*0040*/ 	.byte	0x03, 0x19
        /*0042*/ 	.short	0x0680


	//----- nvinfo : EIATTR_PARAM_CBANK
	.align		4
        /*0044*/ 	.byte	0x04, 0x0a
        /*0046*/ 	.short	(.L_368 - .L_367)
	.align		4
.L_367:
        /*0048*/ 	.word	index@(.nv.constant0._ZN7cutlass13device_kernelIN5flash11enable_sm90INS1_16FlashAttnBwdSm90INS1_25CollectiveMainloopBwdSm90ILi2ELi2ELi2EN4cute5tupleIJNS5_1CILi1EEES8_S8_EEENS6_IJNS7_ILi64EEENS7_ILi128EEENS7_ILi96EEEEEENS_10bfloat16_tEfNS_4arch4Sm90ELb0ELb0ELb1ELb0ELb1ELb1ELb0ELb0ELi2ELi1ELi2ELi1ELb1EEENS1_24CollectiveEpilogueBwdGQAISD_fSG_Li256ELb0ELb1EEENS1_19SingleTileSchedulerILb0ELb0ELb0ELi128EEEEEEEEEvNT_6ParamsE)
        /*004c*/ 	.short	0x0380
        /*004e*/ 	.short	0x0680


	//----- nvinfo : EIATTR_SW_WAR
	.align		4
.L_368:
        /*0050*/ 	.byte	0x04, 0x36
        /*0052*/ 	.short	(.L_370 - .L_369)
.L_369:
        /*0054*/ 	.word	0x00000008
.L_370:


//--------------------- .nv.info._ZN7cutlass13device_kernelIN5flash11enable_sm90INS1_16FlashAttnBwdSm90INS1_25CollectiveMainloopBwdSm90ILi2ELi2ELi2EN4cute5tupleIJNS5_1CILi1EEES8_S8_EEENS6_IJNS7_ILi64EEENS7_ILi128EEENS7_ILi96EEEEEENS_10bfloat16_tEfNS_4arch4Sm90ELb0ELb0ELb1ELb1ELb0ELb1ELb0ELb0ELi2ELi1ELi2ELi1ELb1EEENS1_21CollectiveEpilogueBwdISD_SE_SG_Li256ELb1ELb0ELi1EEENS1_19SingleTileSchedulerILb1ELb0ELb0ELi128EEEEEEEEEvNT_6ParamsE --------------------------
	.section	.nv.info._ZN7cutlass13device_kernelIN5flash11enable_sm90INS1_16FlashAttnBwdSm90INS1_25CollectiveMainloopBwdSm90ILi2ELi2ELi2EN4cute5tupleIJNS5_1CILi1EEES8_S8_EEENS6_IJNS7_ILi64EEENS7_ILi128EEENS7_ILi96EEEEEENS_10bfloat16_tEfNS_4arch4Sm90ELb0ELb0ELb1ELb1ELb0ELb1ELb0ELb0ELi2ELi1ELi2ELi1ELb1EEENS1_21CollectiveEpilogueBwdISD_SE_SG_Li256ELb1ELb0ELi1EEENS1_19SingleTileSchedulerILb1ELb0ELb0ELi128EEEEEEEEEvNT_6ParamsE,"",@"SHT_CUDA_INFO"
	.sectionflags	@""
	.align	4


	//----- nvinfo : EIATTR_CUDA_API_VERSION
	.align		4
        /*0000*/ 	.byte	0x04, 0x37
        /*0002*/ 	.short	(.L_372 - .L_371)
.L_371:
        /*0004*/ 	.word	0x00000082


	//----- nvinfo : EIATTR_KPARAM_INFO
	.align		4
.L_372:
        /*0008*/ 	.byte	0x04, 0x17
        /*000a*/ 	.short	(.L_374 - .L_373)
.L_373:
        /*000c*/ 	.word	0x00000000
        /*0010*/ 	.short	0x0000
        /*0012*/ 	.short	0x0000
        /*0014*/ 	.byte	0x00, 0xf0, 0x01, 0x1a


	//----- nvinfo : EIATTR_SPARSE_MMA_MASK
	.align		4
.L_374:
        /*0018*/ 	.byte	0x03, 0x50
        /*001a*/ 	.short	0x0000


	//----- nvinfo : EIATTR_MAXREG_COUNT
	.align		4
        /*001c*/ 	.byte	0x03, 0x1b
        /*001e*/ 	.short	0x00a8


	//----- nvinfo : EIATTR_MERCURY_ISA_VERSION
	.align		4
        /*0020*/ 	.byte	0x03, 0x5f
        /*0022*/ 	.short	0x0101


	//----- nvinfo : EIATTR_VRC_CTA_INIT_COUNT
	.align		4
        /*0024*/ 	.byte	0x02, 0x4a
	.zero		1
	.zero		1


	//----- nvinfo : EIATTR_EXIT_INSTR_OFFSETS
	.align		4
        /*0028*/ 	.byte	0x04, 0x1c
        /*002a*/ 	.short	(.L_376 - .L_375)


	//   ....[0]....
.L_375:
        /*002c*/ 	.word	0x00000010


	//----- nvinfo : EIATTR_MAX_THREADS
	.align		4
.L_376:
        /*0030*/ 	.byte	0x04, 0x05
        /*0032*/ 	.short	(.L_378 - .L_377)
.L_377:
        /*0034*/ 	.word	0x00000180
        /*0038*/ 	.word	0x00000001
        /*003c*/ 	.word	0x00000001


	//----- nvinfo : EIATTR_CBANK_PARAM_SIZE
	.align		4
.L_378:
        /*0040*/ 	.byte	0x03, 0x19
        /*0042*/ 	.short	0x0680


	//----- nvinfo : EIATTR_PARAM_CBANK
	.align		4
        /*0044*/ 	.byte	0x04, 0x0a
        /*0046*/ 	.short	(.L_380 - .L_379)
	.align		4
.L_379:
        /*0048*/ 	.word	index@(.nv.constant0._ZN7cutlass13device_kernelIN5flash11enable_sm90INS1_16FlashAttnBwdSm90INS1_25CollectiveMainloopBwdSm90ILi2ELi2ELi2EN4cute5tupleIJNS5_1CILi1EEES8_S8_EEENS6_IJNS7_ILi64EEENS7_ILi128EEENS7_ILi96EEEEEENS_10bfloat16_tEfNS_4arch4Sm90ELb0ELb0ELb1ELb1ELb0ELb1ELb0ELb0ELi2ELi1ELi2ELi1ELb1EEENS1_21CollectiveEpilogueBwdISD_SE_SG_Li256ELb1ELb0ELi1EEENS1_19SingleTileSchedulerILb1ELb0ELb0ELi128EEEEEEEEEvNT_6ParamsE)
        /*004c*/ 	.short	0x0380
        /*004e*/ 	.short	0x0680


	//----- nvinfo : EIATTR_SW_WAR
	.align		4
.L_380:
        /*0050*/ 	.byte	0x04, 0x36
        /*0052*/ 	.short	(.L_382 - .L_381)
.L_381:
        /*0054*/ 	.word	0x00000008
.L_382:


//--------------------- .nv.info._ZN7cutlass13device_kernelIN5flash11enable_sm90INS1_16FlashAttnBwdSm90INS1_25CollectiveMainloopBwdSm90ILi2ELi2ELi2EN4cute5tupleIJNS5_1CILi1EEES8_S8_EEENS6_IJNS7_ILi64EEENS7_ILi128EEENS7_ILi96EEEEEENS_10bfloat16_tEfNS_4arch4Sm90ELb0ELb0ELb1ELb1ELb1ELb1ELb0ELb0ELi2ELi1ELi2ELi1ELb1EEENS1_21CollectiveEpilogueBwdISD_SE_SG_Li256ELb1ELb0ELi1EEENS1_19SingleTileSchedulerILb1ELb0ELb0ELi128EEEEEEEEEvNT_6ParamsE --------------------------
	.section	.nv.info._ZN7cutlass13device_kernelIN5flash11enable_sm90INS1_16FlashAttnBwdSm90INS1_25CollectiveMainloopBwdSm90ILi2ELi2ELi2EN4cute5tupleIJNS5_1CILi1EEES8_S8_EEENS6_IJNS7_ILi64EEENS7_ILi128EEENS7_ILi96EEEEEENS_10bfloat16_tEfNS_4arch4Sm90ELb0ELb0ELb1ELb1ELb1ELb1ELb0ELb0ELi2ELi1ELi2ELi1ELb1EEENS1_21CollectiveEpilogueBwdISD_SE_SG_Li256ELb1ELb0ELi1EEENS1_19SingleTileSchedulerILb1ELb0ELb0ELi128EEEEEEEEEvNT_6ParamsE,"",@"SHT_CUDA_INFO"
	.sectionflags	@""
	.align	4


	//----- nvinfo : EIATTR_CUDA_API_VERSION
	.align		4
        /*0000*/ 	.byte	0x04, 0x37
        /*0002*/ 	.short	(.L_384 - .L_383)
.L_383:
        /*0004*/ 	.word	0x00000082


	//----- nvinfo : EIATTR_KPARAM_INFO
	.align		4
.L_384:
        /*0008*/ 	.byte	0x04, 0x17
        /*000a*/ 	.short	(.L_386 - .L_385)
.L_385:
        /*000c*/ 	.word	0x00000000
        /*0010*/ 	.short	0x0000
        /*0012*/ 	.short	0x0000
        /*0014*/ 	.byte	0x00, 0xf0, 0x01, 0x1a


	//----- nvinfo : EIATTR_SPARSE_MMA_MASK
	.align		4
.L_386:
        /*0018*/ 	.byte	0x03, 0x50
        /*001a*/ 	.short	0x0000


	//----- nvinfo : EIATTR_MAXREG_COUNT
	.align		4
        /*001c*/ 	.byte	0x03, 0x1b
        /*001e*/ 	.short	0x00a8


	//----- nvinfo : EIATTR_MERCURY_ISA_VERSION
	.align		4
        /*0020*/ 	.byte	0x03, 0x5f
        /*0022*/ 	.short	0x0101


	//----- nvinfo : EIATTR_VRC_CTA_INIT_COUNT
	.align		4
        /*0024*/ 	.byte	0x02, 0x4a
	.zero		1
	.zero		1


	//----- nvinfo : EIATTR_EXIT_INSTR_OFFSETS
	.align		4
        /*0028*/ 	.byte	0x04, 0x1c
        /*002a*/ 	.short	(.L_388 - .L_387)


	//   ....[0]....
.L_387:
        /*002c*/ 	.word	0x00000010


	//----- nvinfo : EIATTR_MAX_THREADS
	.align		4
.L_388:
        /*0030*/ 	.byte	0x04, 0x05
        /*0032*/ 	.short	(.L_390 - .L_389)
.L_389:
        /*0034*/ 	.word	0x00000180
        /*0038*/ 	.word	0x00000001
        /*003c*/ 	.word	0x00000001


	//----- nvinfo : EIATTR_CBANK_PARAM_SIZE
	.align		4
.L_390:
        /*0040*/ 	.byte	0x03, 0x19
        /*0042*/ 	.short	0x0680


	//----- nvinfo : EIATTR_PARAM_CBANK
	.align		4
        /*0044*/ 	.byte	0x04, 0x0a
        /*0046*/ 	.short	(.L_392 - .L_391)
	.align		4
.L_391:
        /*0048*/ 	.word	index@(.nv.constant0._ZN7cutlass13device_kernelIN5flash11enable_sm90INS1_16FlashAttnBwdSm90INS1_25CollectiveMainloopBwdSm90ILi2ELi2ELi2EN4cute5tupleIJNS5_1CILi1EEES8_S8_EEENS6_IJNS7_ILi64EEENS7_ILi128EEENS7_ILi96EEEEEENS_10bfloat16_tEfNS_4arch4Sm90ELb0ELb0ELb1ELb1ELb1ELb1ELb0ELb0ELi2ELi1ELi2ELi1ELb1EEENS1_21CollectiveEpilogueBwdISD_SE_SG_Li256ELb1ELb0ELi1EEENS1_19SingleTileSchedulerILb1ELb0ELb0ELi128EEEEEEEEEvNT_6ParamsE)
        /*004c*/ 	.short	0x0380
        /*004e*/ 	.short	0x0680


	//----- nvinfo : EIATTR_SW_WAR
	.align		4
.L_392:
        /*0050*/ 	.byte	0x04, 0x36
        /*0052*/ 	.short	(.L_394 - .L_393)
.L_393:
        /*0054*/ 	.word	0x00000008
.L_394:


//--------------------- .nv.info._ZN7cutlass13device_kernelIN5flash11enable_sm90INS1_16FlashAttnBwdSm90INS1_25CollectiveMainloopBwdSm90ILi2ELi2ELi2EN4cute5tupleIJNS5_1CILi1EEES8_S8_EEENS6_IJNS7_ILi64EEENS7_ILi128EEENS7_ILi96EEEEEENS_10bfloat16_tEfNS_4arch4Sm90ELb0ELb0ELb1ELb1ELb0ELb1ELb0ELb0ELi2ELi1ELi2ELi1ELb1EEENS1_24CollectiveEpilogueBwdGQAISD_fSG_Li256ELb1ELb0EEENS1_19SingleTileSchedulerILb1ELb0ELb0ELi128EEEEEEEEEvNT_6ParamsE --------------------------
	.section	.nv.info._ZN7cutlass13device_kernelIN5flash11enable_sm90INS1_16FlashAttnBwdSm90INS1_25CollectiveMainloopBwdSm90ILi2ELi2ELi2EN4cute5tupleIJNS5_1CILi1EEES8_S8_EEENS6_IJNS7_ILi64EEENS7_ILi128EEENS7_ILi96EEEEEENS_10bfloat16_tEfNS_4arch4Sm90ELb0ELb0ELb1ELb1ELb0ELb1ELb0ELb0ELi2ELi1ELi2ELi1ELb1EEENS1_24CollectiveEpilogueBwdGQAISD_fSG_Li256ELb1ELb0EEENS1_19SingleTileSchedulerILb1ELb0ELb0ELi128EEEEEEEEEvNT_6ParamsE,"",@"SHT_CUDA_INFO"
	.sectionflags	@""
	.align	4


	//----- nvinfo : EIATTR_CUDA_API_VERSION
	.align		4
        /*0000*/ 	.byte	0x04, 0x37
        /*0002*/ 	.short	(.L_396 - .L_395)
.L_395:
        /*0004*/ 	.word	0x00000082


	//----- nvinfo : EIATTR_KPARAM_INFO
	.align		4
.L_396:
        /*0008*/ 	.byte	0x04, 0x17
        /*000a*/ 	.short	(.L_398 - .L_397)
.L_397:
        /*000c*/ 	.word	0x00000000
        /*0010*/ 	.short	0x0000
        /*0012*/ 	.short	0x0000
        /*0014*/ 	.byte	0x00, 0xf0, 0x01, 0x1a


	//----- nvinfo : EIATTR_SPARSE_MMA_MASK
	.align		4
.L_398:
        /*0018*/ 	.byte	0x03, 0x50
        /*001a*/ 	.short	0x0000


	//----- nvinfo : EIATTR_MAXREG_COUNT
	.align		4
        /*001c*/ 	.byte	0x03, 0x1b
        /*001e*/ 	.short	0x00a8


	//----- nvinfo : EIATTR_MERCURY_ISA_VERSION
	.align		4
        /*0020*/ 	.byte	0x03, 0x5f
        /*0022*/ 	.short	0x0101


	//----- nvinfo : EIATTR_VRC_CTA_INIT_COUNT
	.align		4
        /*0024*/ 	.byte	0x02, 0x4a
	.zero		1
	.zero		1


	//----- nvinfo : EIATTR_EXIT_INSTR_OFFSETS
	.align		4
        /*0028*/ 	.byte	0x04, 0x1c
        /*002a*/ 	.short	(.L_400 - .L_399)


	//   ....[0]....
.L_399:
        /*002c*/ 	.word	0x00000010


	//----- nvinfo : EIATTR_MAX_THREADS
	.align		4
.L_400:
        /*0030*/ 	.byte	0x04, 0x05
        /*0032*/ 	.short	(.L_402 - .L_401)
.L_401:
        /*0034*/ 	.word	0x00000180
        /*0038*/ 	.word	0x00000001
        /*003c*/ 	.word	0x00000001


	//----- nvinfo : EIATTR_CBANK_PARAM_SIZE
	.align		4
.L_402:
        /*0040*/ 	.byte	0x03, 0x19
        /*0042*/ 	.short	0x0680


	//----- nvinfo : EIATTR_PARAM_CBANK
	.align		4
        /*0044*/ 	.byte	0x04, 0x0a
        /*0046*/ 	.short	(.L_404 - .L_403)
	.align		4
.L_403:
        /*0048*/ 	.word	index@(.nv.constant0._ZN7cutlass13device_kernelIN5flash11enable_sm90INS1_16FlashAttnBwdSm90INS1_25CollectiveMainloopBwdSm90ILi2ELi2ELi2EN4cute5tupleIJNS5_1CILi1EEES8_S8_EEENS6_IJNS7_ILi64EEENS7_ILi128EEENS7_ILi96EEEEEENS_10bfloat16_tEfNS_4arch4Sm90ELb0ELb0ELb1ELb1ELb0ELb1ELb0ELb0ELi2ELi1ELi2ELi1ELb1EEENS1_24CollectiveEpilogueBwdGQAISD_fSG_Li256ELb1ELb0EEENS1_19SingleTileSchedulerILb1ELb0ELb0ELi128EEEEEEEEEvNT_6ParamsE)
        /*004c*/ 	.short	0x0380
        /*004e*/ 	.short	0x0680


	//----- nvinfo : EIATTR_SW_WAR
	.align		4
.L_404:
        /*0050*/ 	.byte	0x04, 0x36
        /*0052*/ 	.short	(.L_406 - .L_405)
.L_405:
        /*0054*/ 	.word	0x00000008
.L_406:


//--------------------- .nv.info._ZN7cutlass13device_kernelIN5flash11enable_sm90INS1_16FlashAttnBwdSm90INS1_25CollectiveMainloopBwdSm90ILi2ELi2ELi2EN4cute5tupleIJNS5_1CILi1EEES8_S8_EEENS6_IJNS7_ILi64EEENS7_ILi128EEENS7_ILi96EEEEEENS_10bfloat16_tEfNS_4arch4Sm90ELb0ELb0ELb1ELb1ELb1ELb1ELb0ELb0ELi2ELi1ELi2ELi1ELb1EEENS1_24CollectiveEpilogueBwdGQAISD_fSG_Li256ELb1ELb1EEENS1_19SingleTileSchedulerILb1ELb0ELb0ELi128EEEEEEEEEvNT_6ParamsE --------------------------
	.section	.nv.info._ZN7cutlass13device_kernelIN5flash11enable_sm90INS1_16FlashAttnBwdSm90INS1_25CollectiveMainloopBwdSm90ILi2ELi2ELi2EN4cute5tupleIJNS5_1CILi1EEES8_S8_EEENS6_IJNS7_ILi64EEENS7_ILi128EEENS7_ILi96EEEEEENS_10bfloat16_tEfNS_4arch4Sm90ELb0ELb0ELb1ELb1ELb1ELb1ELb0ELb0ELi2ELi1ELi2ELi1ELb1EEENS1_24CollectiveEpilogueBwdGQAISD_fSG_Li256ELb1ELb1EEENS1_19SingleTileSchedulerILb1ELb0ELb0ELi128EEEEEEEEEvNT_6ParamsE,"",@"SHT_CUDA_INFO"
	.sectionflags	@""
	.align	4


	//----- nvinfo : EIATTR_CUDA_API_VERSION
	.align		4
        /*0000*/ 	.byte	0x04, 0x37
        /*0002*/ 	.short	(.L_408 - .L_407)
.L_407:
        /*0004*/ 	.word	0x00000082


	//----- nvinfo : EIATTR_KPARAM_INFO
	.align		4
.L_408:
        /*0008*/ 	.byte	0x04, 0x17
        /*000a*/ 	.short	(.L_410 - .L_409)
.L_409:
        /*000c*/ 	.word	0x00000000
        /*0010*/ 	.short	0x0000
        /*0012*/ 	.short	0x0000
        /*0014*/ 	.byte	0x00, 0xf0, 0x01, 0x1a


	//----- nvinfo : EIATTR_SPARSE_MMA_MASK
	.align		4
.L_410:
        /*0018*/ 	.byte	0x03, 0x50
        /*001a*/ 	.short	0x0000


	//----- nvinfo : EIATTR_MAXREG_COUNT
	.align		4
        /*001c*/ 	.byte	0x03, 0x1b
        /*001e*/ 	.short	0x00a8


	//----- nvinfo : EIATTR_MERCURY_ISA_VERSION
	.align		4
        /*0020*/ 	.byte	0x03, 0x5f
        /*0022*/ 	.short	0x0101


	//----- nvinfo : EIATTR_VRC_CTA_INIT_COUNT
	.align		4
        /*0024*/ 	.byte	0x02, 0x4a
	.zero		1
	.zero		1


	//----- nvinfo : EIATTR_EXIT_INSTR_OFFSETS
	.align		4
        /*0028*/ 	.byte	0x04, 0x1c
        /*002a*/ 	.short	(.L_412 - .L_411)


	//   ....[0]....
.L_411:
        /*002c*/ 	.word	0x00000010


	//----- nvinfo : EIATTR_MAX_THREADS
	.align		4
.L_412:
        /*0030*/ 	.byte	0x04, 0x05
        /*0032*/ 	.short	(.L_414 - .L_413)
.L_413:
        /*0034*/ 	.word	0x00000180
        /*0038*/ 	.word	0x00000001
        /*003c*/ 	.word	0x00000001


	//----- nvinfo : EIATTR_CBANK_PARAM_SIZE
	.align		4
.L_414:
        /*0040*/ 	.byte	0x03, 0x19
        /*0042*/ 	.short	0x0680


	//----- nvinfo : EIATTR_PARAM_CBANK
	.align		4
        /*0044*/ 	.byte	0x04, 0x0a
        /*0046*/ 	.short	(.L_416 - .L_415)
	.align		4
.L_415:
        /*0048*/ 	.word	index@(.nv.constant0._ZN7cutlass13device_kernelIN5flash11enable_sm90INS1_16FlashAttnBwdSm90INS1_25CollectiveMainloopBwdSm90ILi2ELi2ELi2EN4cute5tupleIJNS5_1CILi1EEES8_S8_EEENS6_IJNS7_ILi64EEENS7_ILi128EEENS7_ILi96EEEEEENS_10bfloat16_tEfNS_4arch4Sm90ELb0ELb0ELb1ELb1ELb1ELb1ELb0ELb0ELi2ELi1ELi2ELi1ELb1EEENS1_24CollectiveEpilogueBwdGQAISD_fSG_Li256ELb1ELb1EEENS1_19SingleTileSchedulerILb1ELb0ELb0ELi128EEEEEEEEEvNT_6ParamsE)
        /*004c*/ 	.short	0x0380
        /*004e*/ 	.short	0x0680


	//----- nvinfo : EIATTR_SW_WAR
	.align		4
.L_416:
        /*0050*/ 	.byte	0x04, 0x36
        /*0052*/ 	.short	(.L_418 - .L_417)
.L_417:
        /*0054*/ 	.word	0x00000008
.L_418:


//--------------------- .nv.info._ZN7cutlass13device_kernelIN5flash11enable_sm90INS1_16FlashAttnBwdSm90INS1_25CollectiveMainloopBwdSm90ILi2ELi2ELi2EN4cute5tupleIJNS5_1CILi1EEES8_S8_EEENS6_IJNS7_ILi64EEENS7_ILi128EEENS7_ILi96EEEEEENS_10bfloat16_tEfNS_4arch4Sm90ELb0ELb1ELb1ELb0ELb0ELb1ELb0ELb0ELi2ELi1ELi2ELi1ELb1EEENS1_21CollectiveEpilogueBwdISD_SE_SG_Li256ELb0ELb0ELi1EEENS1_19SingleTileSchedulerILb0ELb0ELb0ELi128EEEEEEEEEvNT_6ParamsE --------------------------
	.section	.nv.info._ZN7cutlass13device_kernelIN5flash11enable_sm90INS1_16FlashAttnBwdSm90INS1_25CollectiveMainloopBwdSm90ILi2ELi2ELi2EN4cute5tupleIJNS5_1CILi1EEES8_S8_EEENS6_IJNS7_ILi64EEENS7_ILi128EEENS7_ILi96EEEEEENS_10bfloat16_tEfNS_4arch4Sm90ELb0ELb1ELb1ELb0ELb0ELb1ELb0ELb0ELi2ELi1ELi2ELi1ELb1EEENS1_21CollectiveEpilogueBwdISD_SE_SG_Li256ELb0ELb0ELi1EEENS1_19SingleTileSchedulerILb0ELb0ELb0ELi128EEEEEEEEEvNT_6ParamsE,"",@"SHT_CUDA_INFO"
	.sectionflags	@""
	.align	4


	//----- nvinfo : EIATTR_CUDA_API_VERSION
	.align		4
        /*0000*/ 	.byte	0x04, 0x37
        /*0002*/ 	.short	(.L_420 - .L_419)
.L_419:
        /*0004*/ 	.word	0x00000082


	//----- nvinfo : EIATTR_KPARAM_INFO
	.align		4
.L_420:
        /*0008*/ 	.byte	0x04, 0x17
        /*000a*/ 	.short	(.L_422 - .L_421)
.L_421:
        /*000c*/ 	.word	0x00000000
        /*0010*/ 	.short	0x0000
        /*0012*/ 	.short	0x0000
        /*0014*/ 	.byte	0x00, 0xf0, 0x01, 0x24


	//----- nvinfo : EIATTR_SPARSE_MMA_MASK
	.align		4
.L_422:
        /*0018*/ 	.byte	0x03, 0x50
        /*001a*/ 	.short	0x0000


	//----- nvinfo : EIATTR_MAXREG_COUNT
	.align		4
        /*001c*/ 	.byte	0x03, 0x1b
        /*001e*/ 	.short	0x00a8


	//----- nvinfo : EIATTR_MERCURY_ISA_VERSION
	.align		4
        /*0020*/ 	.byte	0x03, 0x5f
        /*0022*/ 	.short	0x0101


	//----- nvinfo : EIATTR_VRC_CTA_INIT_COUNT
	.align		4
        /*0024*/ 	.byte	0x02, 0x4a
	.zero		1
	.zero		1


	//----- nvinfo : EIATTR_EXIT_INSTR_OFFSETS
	.align		4
        /*0028*/ 	.byte	0x04, 0x1c
        /*002a*/ 	.short	(.L_424 - .L_423)


	//   ....[0]....
.L_423:
        /*002c*/ 	.word	0x00000010


	//----- nvinfo : EIATTR_MAX_THREADS
	.align		4
.L_424:
        /*0030*/ 	.byte	0x04, 0x05
        /*0032*/ 	.short	(.L_426 - .L_425)
.L_425:
        /*0034*/ 	.word	0x00000180
        /*0038*/ 	.word	0x00000001
        /*003c*/ 	.word	0x00000001


	//----- nvinfo : EIATTR_CBANK_PARAM_SIZE
	.align		4
.L_426:
        /*0040*/ 	.byte	0x03, 0x19
        /*0042*/ 	.short	0x0900


	//----- nvinfo : EIATTR_PARAM_CBANK
	.align		4
        /*0044*/ 	.byte	0x04, 0x0a
        /*0046*/ 	.short	(.L_428 - .L_427)
	.align		4
.L_427:
        /*0048*/ 	.word	index@(.nv.constant0._ZN7cutlass13device_kernelIN5flash11enable_sm90INS1_16FlashAttnBwdSm90INS1_25CollectiveMainloopBwdSm90ILi2ELi2ELi2EN4cute5tupleIJNS5_1CILi1EEES8_S8_EEENS6_IJNS7_ILi64EEENS7_ILi128EEENS7_ILi96EEEEEENS_10bfloat16_tEfNS_4arch4Sm90ELb0ELb1ELb1ELb0ELb0ELb1ELb0ELb0ELi2ELi1ELi2ELi1ELb1EEENS1_21CollectiveEpilogueBwdISD_SE_SG_Li256ELb0ELb0ELi1EEENS1_19SingleTileSchedulerILb0ELb0ELb0ELi128EEEEEEEEEvNT_6ParamsE)
        /*004c*/ 	.short	0x0380
        /*004e*/ 	.short	0x0900


	//----- nvinfo : EIATTR_SW_WAR
	.align		4
.L_428:
        /*0050*/ 	.byte	0x04, 0x36
        /*0052*/ 	.short	(.L_430 - .L_429)
.L_429:
        /*0054*/ 	.word	0x00000008
.L_430:


//--------------------- .nv.info._ZN7cutlass13device_kernelIN5flash11enable_sm90INS1_16FlashAttnBwdSm90INS1_25CollectiveMainloopBwdSm90ILi2ELi2ELi2EN4cute5tupleIJNS5_1CILi1EEES8_S8_EEENS6_IJNS7_ILi64EEENS7_ILi128EEENS7_ILi96EEEEEENS_10bfloat16_tEfNS_4arch4Sm90ELb0ELb1ELb1ELb0ELb1ELb1ELb0ELb0ELi2ELi1ELi2ELi1ELb1EEENS1_21CollectiveEpilogueBwdISD_SE_SG_Li256ELb0ELb0ELi1EEENS1_19SingleTileSchedulerILb0ELb0ELb0ELi128EEEEEEEEEvNT_6ParamsE --------------------------
	.section	.nv.info._ZN7cutlass13device_kernelIN5flash11enable_sm90INS1_16FlashAttnBwdSm90INS1_25CollectiveMainloopBwdSm90ILi2ELi2ELi2EN4cute5tupleIJNS5_1CILi1EEES8_S8_EEENS6_IJNS7_ILi64EEENS7_ILi128EEENS7_ILi96EEEEEENS_10bfloat16_tEfNS_4arch4Sm90ELb0ELb1ELb1ELb0ELb1ELb1ELb0ELb0ELi2ELi1ELi2ELi1ELb1EEENS1_21CollectiveEpilogueBwdISD_SE_SG_Li256ELb0ELb0ELi1EEENS1_19SingleTileSchedulerILb0ELb0ELb0ELi128EEEEEEEEEvNT_6ParamsE,"",@"SHT_CUDA_INFO"
	.sectionflags	@""
	.align	4


	//----- nvinfo : EIATTR_CUDA_API_VERSION
	.align		4
        /*0000*/ 	.byte	0x04, 0x37
        /*0002*/ 	.short	(.L_432 - .L_431)
.L_431:
        /*0004*/ 	.word	0x00000082


	//----- nvinfo : EIATTR_KPARAM_INFO
	.align		4
.L_432:
        /*0008*/ 	.byte	0x04, 0x17
        /*000a*/ 	.short	(.L_434 - .L_433)
.L_433:
        /*000c*/ 	.word	0x00000000
        /*0010*/ 	.short	0x0000
        /*0012*/ 	.short	0x0000
        /*0014*/ 	.byte	0x00, 0xf0, 0x01, 0x24


	//----- nvinfo : EIATTR_SPARSE_MMA_MASK
	.align		4
.L_434:
        /*0018*/ 	.byte	0x03, 0x50
        /*001a*/ 	.short	0x0000


	//----- nvinfo : EIATTR_MAXREG_COUNT
	.align		4
        /*001c*/ 	.byte	0x03, 0x1b
        /*001e*/ 	.short	0x00a8


	//----- nvinfo : EIATTR_MERCURY_ISA_VERSION
	.align		4
        /*0020*/ 	.byte	0x03, 0x5f
        /*0022*/ 	.short	0x0101


	//----- nvinfo : EIATTR_VRC_CTA_INIT_COUNT
	.align		4
        /*0024*/ 	.byte	0x02, 0x4a
	.zero		1
	.zero		1


	//----- nvinfo : EIATTR_EXIT_INSTR_OFFSETS
	.align		4
        /*0028*/ 	.byte	0x04, 0x1c
        /*002a*/ 	.short	(.L_436 - .L_435)


	//   ....[0]....
.L_435:
        /*002c*/ 	.word	0x00000010


	//----- nvinfo : EIATTR_MAX_THREADS
	.align		4
.L_436:
        /*0030*/ 	.byte	0x04, 0x05
        /*0032*/ 	.short	(.L_438 - .L_437)
.L_437:
        /*0034*/ 	.word	0x00000180
        /*0038*/ 	.word	0x00000001
        /*003c*/ 	.word	0x00000001


	//----- nvinfo : EIATTR_CBANK_PARAM_SIZE
	.align		4
.L_438:
        /*0040*/ 	.byte	0x03, 0x19
        /*0042*/ 	.short	0x0900


	//----- nvinfo : EIATTR_PARAM_CBANK
	.align		4
        /*0044*/ 	.byte	0x04, 0x0a
        /*0046*/ 	.short	(.L_440 - .L_439)
	.align		4
.L_439:
        /*0048*/ 	.word	index@(.nv.constant0._ZN7cutlass13device_kernelIN5flash11enable_sm90INS1_16FlashAttnBwdSm90INS1_25CollectiveMainloopBwdSm90ILi2ELi2ELi2EN4cute5tupleIJNS5_1CILi1EEES8_S8_EEENS6_IJNS7_ILi64EEENS7_ILi128EEENS7_ILi96EEEEEENS_10bfloat16_tEfNS_4arch4Sm90ELb0ELb1ELb1ELb0ELb1ELb1ELb0ELb0ELi2ELi1ELi2ELi1ELb1EEENS1_21CollectiveEpilogueBwdISD_SE_SG_Li256ELb0ELb0ELi1EEENS1_19SingleTileSchedulerILb0ELb0ELb0ELi128EEEEEEEEEvNT_6ParamsE)
        /*004c*/ 	.short	0x0380
        /*004e*/ 	.short	0x0900


	//----- nvinfo : EIATTR_SW_WAR
	.align		4
.L_440:
        /*0050*/ 	.byte	0x04, 0x36
        /*0052*/ 	.short	(.L_442 - .L_441)
.L_441:
        /*0054*/ 	.word	0x00000008
.L_442:


//--------------------- .nv.info._ZN7cutlass13device_kernelIN5flash11enable_sm90INS1_16FlashAttnBwdSm90INS1_25CollectiveMainloopBwdSm90ILi2ELi2ELi2EN4cute5tupleIJNS5_1CILi1EEES8_S8_EEENS6_IJNS7_ILi64EEENS7_ILi128EEENS7_ILi96EEEEEENS_10bfloat16_tEfNS_4arch4Sm90ELb0ELb1ELb1ELb0ELb0ELb1ELb0ELb0ELi2ELi1ELi2ELi1ELb1EEENS1_24CollectiveEpilogueBwdGQAISD_fSG_Li256ELb0ELb0EEENS1_19SingleTileSchedulerILb0ELb0ELb0ELi128EEEEEEEEEvNT_6ParamsE --------------------------
	.section	.nv.info._ZN7cutlass13device_kernelIN5flash11enable_sm90INS1_16FlashAttnBwdSm90INS1_25CollectiveMainloopBwdSm90ILi2ELi2ELi2EN4cute5tupleIJNS5_1CILi1EEES8_S8_EEENS6_IJNS7_ILi64EEENS7_ILi128EEENS7_ILi96EEEEEENS_10bfloat16_tEfNS_4arch4Sm90ELb0ELb1ELb1ELb0ELb0ELb1ELb0ELb0ELi2ELi1ELi2ELi1ELb1EEENS1_24CollectiveEpilogueBwdGQAISD_fSG_Li256ELb0ELb0EEENS1_19SingleTileSchedulerILb0ELb0ELb0ELi128EEEEEEEEEvNT_6ParamsE,"",@"SHT_CUDA_INFO"
	.sectionflags	@""
	.align	4


	//----- nvinfo : EIATTR_CUDA_API_VERSION
	.align		4
        /*0000*/ 	.byte	0x04, 0x37
        /*0002*/ 	.short	(.L_444 - .L_443)
.L_443:
        /*0004*/ 	.word	0x00000082


	//----- nvinfo : EIATTR_KPARAM_INFO
	.align		4
.L_444:
        /*0008*/ 	.byte	0x04, 0x17
        /*000a*/ 	.short	(.L_446 - .L_445)
.L_445:
        /*000c*/ 	.word	0x00000000
        /*0010*/ 	.short	0x0000
        /*0012*/ 	.short	0x0000
        /*0014*/ 	.byte	0x00, 0xf0, 0x01, 0x1a


	//----- nvinfo : EIATTR_SPARSE_MMA_MASK
	.align		4
.L_446:
        /*0018*/ 	.byte	0x03, 0x50
        /*001a*/ 	.short	0x0000


	//----- nvinfo : EIATTR_MAXREG_COUNT
	.align		4
        /*001c*/ 	.byte	0x03, 0x1b
        /*001e*/ 	.short	0x00a8


	//----- nvinfo : EIATTR_MERCURY_ISA_VERSION
	.align		4
        /*0020*/ 	.byte	0x03, 0x5f
        /*0022*/ 	.short	0x0101


	//----- nvinfo : EIATTR_VRC_CTA_INIT_COUNT
	.align		4
        /*0024*/ 	.byte	0x02, 0x4a
	.zero		1
	.zero		1


	//----- nvinfo : EIATTR_EXIT_INSTR_OFFSETS
	.align		4
        /*0028*/ 	.byte	0x04, 0x1c
        /*002a*/ 	.short	(.L_448 - .L_447)


	//   ....[0]....
.L_447:
        /*002c*/ 	.word	0x00000010


	//----- nvinfo : EIATTR_MAX_THREADS
	.align		4
.L_448:
        /*0030*/ 	.byte	0x04, 0x05
        /*0032*/ 	.short	(.L_450 - .L_449)
.L_449:
        /*0034*/ 	.word	0x00000180
        /*0038*/ 	.word	0x00000001
        /*003c*/ 	.word	0x00000001


	//----- nvinfo : EIATTR_CBANK_PARAM_SIZE
	.align		4
.L_450:
        /*0040*/ 	.byte	0x03, 0x19
        /*0042*/ 	.short	0x0680


	//----- nvinfo : EIATTR_PARAM_CBANK
	.align		4
        /*0044*/ 	.byte	0x04, 0x0a
        /*0046*/ 	.short	(.L_452 - .L_451)
	.align		4
.L_451:
        /*0048*/ 	.word	index@(.nv.constant0._ZN7cutlass13device_kernelIN5flash11enable_sm90INS1_16FlashAttnBwdSm90INS1_25CollectiveMainloopBwdSm90ILi2ELi2ELi2EN4cute5tupleIJNS5_1CILi1EEES8_S8_EEENS6_IJNS7_ILi64EEENS7_ILi128EEENS7_ILi96EEEEEENS_10bfloat16_tEfNS_4arch4Sm90ELb0ELb1ELb1ELb0ELb0ELb1ELb0ELb0ELi2ELi1ELi2ELi1ELb1EEENS1_24CollectiveEpilogueBwdGQAISD_fSG_Li256ELb0ELb0EEENS1_19SingleTileSchedulerILb0ELb0ELb0ELi128EEEEEEEEEvNT_6ParamsE)
        /*004c*/ 	.short	0x0380
        /*004e*/ 	.short	0x0680


	//----- nvinfo : EIATTR_SW_WAR
	.align		4
.L_452:
        /*0050*/ 	.byte	0x04, 0x36
        /*0052*/ 	.short	(.L_454 - .L_453)
.L_453:
        /*0054*/ 	.word	0x00000008
.L_454:


//--------------------- .nv.info._ZN7cutlass13device_kernelIN5flash11enable_sm90INS1_16FlashAttnBwdSm90INS1_25CollectiveMainloopBwdSm90ILi2ELi2ELi2EN4cute5tupleIJNS5_1CILi1EEES8_S8_EEENS6_IJNS7_ILi64EEENS7_ILi128EEENS7_ILi96EEEEEENS_10bfloat16_tEfNS_4arch4Sm90ELb0ELb1ELb1ELb0ELb1ELb1ELb0ELb0ELi2ELi1ELi2ELi1ELb1EEENS1_24CollectiveEpilogueBwdGQAISD_fSG_Li256ELb0ELb1EEENS1_19SingleTileSchedulerILb0ELb0ELb0ELi128EEEEEEEEEvNT_6ParamsE --------------------------
	.section	.nv.info._ZN7cutlass13device_kernelIN5flash11enable_sm90INS1_16FlashAttnBwdSm90INS1_25CollectiveMainloopBwdSm90ILi2ELi2ELi2EN4cute5tupleIJNS5_1CILi1EEES8_S8_EEENS6_IJNS7_ILi64EEENS7_ILi128EEENS7_ILi96EEEEEENS_10bfloat16_tEfNS_4arch4Sm90ELb0ELb1ELb1ELb0ELb1ELb1ELb0ELb0ELi2ELi1ELi2ELi1ELb1EEENS1_24CollectiveEpilogueBwdGQAISD_fSG_Li256ELb0ELb1EEENS1_19SingleTileSchedulerILb0ELb0ELb0ELi128EEEEEEEEEvNT_6ParamsE,"",@"SHT_CUDA_INFO"
	.sectionflags	@""
	.align	4


	//----- nvinfo : EIATTR_CUDA_API_VERSION
	.align		4
        /*0000*/ 	.byte	0x04, 0x37
        /*0002*/ 	.short	(.L_456 - .L_455)
.L_455:
        /*0004*/ 	.word	0x00000082


	//----- nvinfo : EIATTR_KPARAM_INFO
	.align		4
.L_456:
        /*0008*/ 	.byte	0x04, 0x17
        /*000a*/ 	.short	(.L_458 - .L_457)
.L_457:
        /*000c*/ 	.word	0x00000000
        /*0010*/ 	.short	0x0000
        /*0012*/ 	.short	0x0000
        /*0014*/ 	.byte	0x00, 0xf0, 0x01, 0x1a


	//----- nvinfo : EIATTR_SPARSE_MMA_MASK
	.align		4
.L_458:
        /*0018*/ 	.byte	0x03, 0x50
        /*001a*/ 	.short	0x0000


	//----- nvinfo : EIATTR_MAXREG_COUNT
	.align		4
        /*001c*/ 	.byte	0x03, 0x1b
        /*001e*/ 	.short	0x00a8


	//----- nvinfo : EIATTR_MERCURY_ISA_VERSION
	.align		4
        /*0020*/ 	.byte	0x03, 0x5f
        /*0022*/ 	.short	0x0101


	//----- nvinfo : EIATTR_VRC_CTA_INIT_COUNT
	.align		4
        /*0024*/ 	.byte	0x02, 0x4a
	.zero		1
	.zero		1


	//----- nvinfo : EIATTR_EXIT_INSTR_OFFSETS
	.align		4
        /*0028*/ 	.byte	0x04, 0x1c
        /*002a*/ 	.short	(.L_460 - .L_459)


	//   ....[0]....
.L_459:
        /*002c*/ 	.word	0x00000010


	//----- nvinfo : EIATTR_MAX_THREADS
	.align		4
.L_460:
        /*0030*/ 	.byte	0x04, 0x05
        /*0032*/ 	.short	(.L_462 - .L_461)
.L_461:
        /*0034*/ 	.word	0x00000180
        /*0038*/ 	.word	0x00000001
        /*003c*/ 	.word	0x00000001


	//----- nvinfo : EIATTR_CBANK_PARAM_SIZE
	.align		4
.L_462:
        /*0040*/ 	.byte	0x03, 0x19
        /*0042*/ 	.short	0x0680


	//----- nvinfo : EIATTR_PARAM_CBANK
	.align		4
        /*0044*/ 	.byte	0x04, 0x0a
        /*0046*/ 	.short	(.L_464 - .L_463)
	.align		4
.L_463:
        /*0048*/ 	.word	index@(.nv.constant0._ZN7cutlass13device_kernelIN5flash11enable_sm90INS1_16FlashAttnBwdSm90INS1_25CollectiveMainloopBwdSm90ILi2ELi2ELi2EN4cute5tupleIJNS5_1CILi1EEES8_S8_EEENS6_IJNS7_ILi64EEENS7_ILi128EEENS7_ILi96EEEEEENS_10bfloat16_tEfNS_4arch4Sm90ELb0ELb1ELb1ELb0ELb1ELb1ELb0ELb0ELi2ELi1ELi2ELi1ELb1EEENS1_24CollectiveEpilogueBwdGQAISD_fSG_Li256ELb0ELb1EEENS1_19SingleTileSchedulerILb0ELb0ELb0ELi128EEEEEEEEEvNT_6ParamsE)
        /*004c*/ 	.short	0x0380
        /*004e*/ 	.short	0x0680


	//----- nvinfo : EIATTR_SW_WAR
	.align		4
.L_464:
        /*0050*/ 	.byte	0x04, 0x36
        /*0052*/ 	.short	(.L_466 - .L_465)
.L_465:
        /*0054*/ 	.word	0x00000008
.L_466:


//--------------------- .nv.info._ZN7cutlass13device_kernelIN5flash11enable_sm90INS1_16FlashAttnBwdSm90INS1_25CollectiveMainloopBwdSm90ILi2ELi2ELi2EN4cute5tupleIJNS5_1CILi1EEES8_S8_EEENS6_IJNS7_ILi64EEENS7_ILi128EEENS7_ILi96EEEEEENS_10bfloat16_tEfNS_4arch4Sm90ELb0ELb1ELb1ELb1ELb0ELb1ELb0ELb0ELi2ELi1ELi2ELi1ELb1EEENS1_21CollectiveEpilogueBwdISD_SE_SG_Li256ELb1ELb0ELi1EEENS1_19SingleTileSchedulerILb1ELb0ELb0ELi128EEEEEEEEEvNT_6ParamsE --------------------------
	.section	.nv.info._ZN7cutlass13device_kernelIN5flash11enable_sm90INS1_16FlashAttnBwdSm90INS1_25CollectiveMainloopBwdSm90ILi2ELi2ELi2EN4cute5tupleIJNS5_1CILi1EEES8_S8_EEENS6_IJNS7_ILi64EEENS7_ILi128EEENS7_ILi96EEEEEENS_10bfloat16_tEfNS_4arch4Sm90ELb0ELb1ELb1ELb1ELb0ELb1ELb0ELb0ELi2ELi1ELi2ELi1ELb1EEENS1_21CollectiveEpilogueBwdISD_SE_SG_Li256ELb1ELb0ELi1EEENS1_19SingleTileSchedulerILb1ELb0ELb0ELi128EEEEEEEEEvNT_6ParamsE,"",@"SHT_CUDA_INFO"
	.sectionflags	@""
	.align	4


	//----- nvinfo : EIATTR_CUDA_API_VERSION
	.align		4
        /*0000*/ 	.byte	0x04, 0x37
        /*0002*/ 	.short	(.L_468 - .L_467)
.L_467:
        /*0004*/ 	.word	0x00000082


	//----- nvinfo : EIATTR_KPARAM_INFO
	.align		4
.L_468:
        /*0008*/ 	.byte	0x04, 0x17
        /*000a*/ 	.short	(.L_470 - .L_469)
.L_469:
        /*000c*/ 	.word	0x00000000
        /*0010*/ 	.short	0x0000
        /*0012*/ 	.short	0x0000
        /*0014*/ 	.byte	0x00, 0xf0, 0x01, 0x1a


	//----- nvinfo : EIATTR_SPARSE_MMA_MASK
	.align		4
.L_470:
        /*0018*/ 	.byte	0x03, 0x50
        /*001a*/ 	.short	0x0000


	//----- nvinfo : EIATTR_MAXREG_COUNT
	.align		4
        /*001c*/ 	.byte	0x03, 0x1b
        /*001e*/ 	.short	0x00a8


	//----- nvinfo : EIATTR_MERCURY_ISA_VERSION
	.align		4
        /*0020*/ 	.byte	0x03, 0x5f
        /*0022*/ 	.short	0x0101


	//----- nvinfo : EIATTR_VRC_CTA_INIT_COUNT
	.align		4
        /*0024*/ 	.byte	0x02, 0x4a
	.zero		1
	.zero		1


	//----- nvinfo : EIATTR_EXIT_INSTR_OFFSETS
	.align		4
        /*0028*/ 	.byte	0x04, 0x1c
        /*002a*/ 	.short	(.L_472 - .L_471)


	//   ....[0]....
.L_471:
        /*002c*/ 	.word	0x00000010


	//----- nvinfo : EIATTR_MAX_THREADS
	.align		4
.L_472:
        /*0030*/ 	.byte	0x04, 0x05
        /*0032*/ 	.short	(.L_474 - .L_473)
.L_473:
        /*0034*/ 	.word	0x00000180
        /*0038*/ 	.word	0x00000001
        /*003c*/ 	.word	0x00000001


	//----- nvinfo : EIATTR_CBANK_PARAM_SIZE
	.align		4
.L_474:
        /*0040*/ 	.byte	0x03, 0x19
        /*0042*/ 	.short	0x0680


	//----- nvinfo : EIATTR_PARAM_CBANK
	.align		4
        /*0044*/ 	.byte	0x04, 0x0a
        /*0046*/ 	.short	(.L_476 - .L_475)
	.align		4
.L_475:
        /*0048*/ 	.word	index@(.nv.constant0._ZN7cutlass13device_kernelIN5flash11enable_sm90INS1_16FlashAttnBwdSm90INS1_25CollectiveMainloopBwdSm90ILi2ELi2ELi2EN4cute5tupleIJNS5_1CILi1EEES8_S8_EEENS6_IJNS7_ILi64EEENS7_ILi128EEENS7_ILi96EEEEEENS_10bfloat16_tEfNS_4arch4Sm90ELb0ELb1ELb1ELb1ELb0ELb1ELb0ELb0ELi2ELi1ELi2ELi1ELb1EEENS1_21CollectiveEpilogueBwdISD_SE_SG_Li256ELb1ELb0ELi1EEENS1_19SingleTileSchedulerILb1ELb0ELb0ELi128EEEEEEEEEvNT_6ParamsE)
        /*004c*/ 	.short	0x0380
        /*004e*/ 	.short	0x0680


	//----- nvinfo : EIATTR_SW_WAR
	.align		4
.L_476:
        /*0050*/ 	.byte	0x04, 0x36
        /*0052*/ 	.short	(.L_478 - .L_477)
.L_477:
        /*0054*/ 	.word	0x00000008
.L_478:


//--------------------- .nv.info._ZN7cutlass13device_kernelIN5flash11enable_sm90INS1_16FlashAttnBwdSm90INS1_25CollectiveMainloopBwdSm90ILi2ELi2ELi2EN4cute5tupleIJNS5_1CILi1EEES8_S8_EEENS6_IJNS7_ILi64EEENS7_ILi128EEENS7_ILi96EEEEEENS_10bfloat16_tEfNS_4arch4Sm90ELb0ELb1ELb1ELb1ELb1ELb1ELb0ELb0ELi2ELi1ELi2ELi1ELb1EEENS1_21CollectiveEpilogueBwdISD_SE_SG_Li256ELb1ELb0ELi1EEENS1_19SingleTileSchedulerILb1ELb0ELb0ELi128EEEEEEEEEvNT_6ParamsE --------------------------
	.section	.nv.info._ZN7cutlass13device_kernelIN5flash11enable_sm90INS1_16FlashAttnBwdSm90INS1_25CollectiveMainloopBwdSm90ILi2ELi2ELi2EN4cute5tupleIJNS5_1CILi1EEES8_S8_EEENS6_IJNS7_ILi64EEENS7_ILi128EEENS7_ILi96EEEEEENS_10bfloat16_tEfNS_4arch4Sm90ELb0ELb1ELb1ELb1ELb1ELb1ELb0ELb0ELi2ELi1ELi2ELi1ELb1EEENS1_21CollectiveEpilogueBwdISD_SE_SG_Li256ELb1ELb0ELi1EEENS1_19SingleTileSchedulerILb1ELb0ELb0ELi128EEEEEEEEEvNT_6ParamsE,"",@"SHT_CUDA_INFO"
	.sectionflags	@""
	.align	4


	//----- nvinfo : EIATTR_CUDA_API_VERSION
	.align		4
        /*0000*/ 	.byte	0x04, 0x37
        /*0002*/ 	.short	(.L_480 - .L_479)
.L_479:
        /*0004*/ 	.word	0x00000082


	//----- nvinfo : EIATTR_KPARAM_INFO
	.align		4
.L_480:
        /*0008*/ 	.byte	0x04, 0x17
        /*000a*/ 	.short	(.L_482 - .L_481)
.L_481:
        /*000c*/ 	.word	0x00000000
        /*0010*/ 	.short	0x0000
        /*0012*/ 	.short	0x0000
        /*0014*/ 	.byte	0x00, 0xf0, 0x01, 0x1a


	//----- nvinfo : EIATTR_SPARSE_MMA_MASK
	.align		4
.L_482:
        /*0018*/ 	.byte	0x03, 0x50
        /*001a*/ 	.short	0x0000


	//----- nvinfo : EIATTR_MAXREG_COUNT
	.align		4
        /*001c*/ 	.byte	0x03, 0x1b
        /*001e*/ 	.short	0x00a8


	//----- nvinfo : EIATTR_MERCURY_ISA_VERSION
	.align		4
        /*0020*/ 	.byte	0x03, 0x5f
        /*0022*/ 	.short	0x0101


	//----- nvinfo : EIATTR_VRC_CTA_INIT_COUNT
	.align		4
        /*0024*/ 	.byte	0x02, 0x4a
	.zero		1
	.zero		1


	//----- nvinfo : EIATTR_EXIT_INSTR_OFFSETS
	.align		4
        /*0028*/ 	.byte	0x04, 0x1c
        /*002a*/ 	.short	(.L_484 - .L_483)


	//   ....[0]....
.L_483:
        /*002c*/ 	.word	0x00000010


	//----- nvinfo : EIATTR_MAX_THREADS
	.align		4
.L_484:
        /*0030*/ 	.byte	0x04, 0x05
        /*0032*/ 	.short	(.L_486 - .L_485)
.L_485:
        /*0034*/ 	.word	0x00000180
        /*0038*/ 	.word	0x00000001
        /*003c*/ 	.word	0x00000001


	//----- nvinfo : EIATTR_CBANK_PARAM_SIZE
	.align		4
.L_486:
        /*0040*/ 	.byte	0x03, 0x19
        /*0042*/ 	.short	0x0680


	//----- nvinfo : EIATTR_PARAM_CBANK
	.align		4
        /*0044*/ 	.byte	0x04, 0x0a
        /*0046*/ 	.short	(.L_488 - .L_487)
	.align		4
.L_487:
        /*0048*/ 	.word	index@(.nv.constant0._ZN7cutlass13device_kernelIN5flash11enable_sm90INS1_16FlashAttnBwdSm90INS1_25CollectiveMainloopBwdSm90ILi2ELi2ELi2EN4cute5tupleIJNS5_1CILi1EEES8_S8_EEENS6_IJNS7_ILi64EEENS7_ILi128EEENS7_ILi96EEEEEENS_10bfloat16_tEfNS_4arch4Sm90ELb0ELb1ELb1ELb1ELb1ELb1ELb0ELb0ELi2ELi1ELi2ELi1ELb1EEENS1_21CollectiveEpilogueBwdISD_SE_SG_Li256ELb1ELb0ELi1EEENS1_19SingleTileSchedulerILb1ELb0ELb0ELi128EEEEEEEEEvNT_6ParamsE)
        /*004c*/ 	.short	0x0380
        /*004e*/ 	.short	0x0680


	//----- nvinfo : EIATTR_SW_WAR
	.align		4
.L_488:
        /*0050*/ 	.byte	0x04, 0x36
        /*0052*/ 	.short	(.L_490 - .L_489)
.L_489:
        /*0054*/ 	.word	0x00000008
.L_490:


//--------------------- .nv.info._ZN7cutlass13device_kernelIN5flash11enable_sm90INS1_16FlashAttnBwdSm90INS1_25CollectiveMainloopBwdSm90ILi2ELi2ELi2EN4cute5tupleIJNS5_1CILi1EEES8_S8_EEENS6_IJNS7_ILi64EEENS7_ILi128EEENS7_ILi96EEEEEENS_10bfloat16_tEfNS_4arch4Sm90ELb0ELb1ELb1ELb1ELb0ELb1ELb0ELb0ELi2ELi1ELi2ELi1ELb1EEENS1_24CollectiveEpilogueBwdGQAISD_fSG_Li256ELb1ELb0EEENS1_19SingleTileSchedulerILb1ELb0ELb0ELi128EEEEEEEEEvNT_6ParamsE --------------------------
	.section	.nv.info._ZN7cutlass13device_kernelIN5flash11enable_sm90INS1_16FlashAttnBwdSm90INS1_25CollectiveMainloopBwdSm90ILi2ELi2ELi2EN4cute5tupleIJNS5_1CILi1EEES8_S8_EEENS6_IJNS7_ILi64EEENS7_ILi128EEENS7_ILi96EEEEEENS_10bfloat16_tEfNS_4arch4Sm90ELb0ELb1ELb1ELb1ELb0ELb1ELb0ELb0ELi2ELi1ELi2ELi1ELb1EEENS1_24CollectiveEpilogueBwdGQAISD_fSG_Li256ELb1ELb0EEENS1_19SingleTileSchedulerILb1ELb0ELb0ELi128EEEEEEEEEvNT_6ParamsE,"",@"SHT_CUDA_INFO"
	.sectionflags	@""
	.align	4


	//----- nvinfo : EIATTR_CUDA_API_VERSION
	.align		4
        /*0000*/ 	.byte	0x04, 0x37
        /*0002*/ 	.short	(.L_492 - .L_491)
.L_491:
        /*0004*/ 	.word	0x00000082


	//----- nvinfo : EIATTR_KPARAM_INFO
	.align		4
.L_492:
        /*0008*/ 	.byte	0x04, 0x17
        /*000a*/ 	.short	(.L_494 - .L_493)
.L_493:
        /*000c*/ 	.word	0x00000000
        /*0010*/ 	.short	0x0000
        /*0012*/ 	.short	0x0000
        /*0014*/ 	.byte	0x00, 0xf0, 0x01, 0x1a


	//----- nvinfo : EIATTR_SPARSE_MMA_MASK
	.align		4
.L_494:
        /*0018*/ 	.byte	0x03, 0x50
        /*001a*/ 	.short	0x0000


	//----- nvinfo : EIATTR_MAXREG_COUNT
	.align		4
        /*001c*/ 	.byte	0x03, 0x1b
        /*001e*/ 	.short	0x00a8


	//----- nvinfo : EIATTR_MERCURY_ISA_VERSION
	.align		4
        /*0020*/ 	.byte	0x03, 0x5f
        /*0022*/ 	.short	0x0101


	//----- nvinfo : EIATTR_VRC_CTA_INIT_COUNT
	.align		4
        /*0024*/ 	.byte	0x02, 0x4a
	.zero		1
	.zero		1


	//----- nvinfo : EIATTR_EXIT_INSTR_OFFSETS
	.align		4
        /*0028*/ 	.byte	0x04, 0x1c
        /*002a*/ 	.short	(.L_496 - .L_495)


	//   ....[0]....
.L_495:
        /*002c*/ 	.word	0x00000010


	//----- nvinfo : EIATTR_MAX_THREADS
	.align		4
.L_496:
        /*0030*/ 	.byte	0x04, 0x05
        /*0032*/ 	.short	(.L_498 - .L_497)
.L_497:
        /*0034*/ 	.word	0x00000180
        /*0038*/ 	.word	0x00000001
        /*003c*/ 	.word	0x00000001


	//----- nvinfo : EIATTR_CBANK_PARAM_SIZE
	.align		4
.L_498:
        /*0040*/ 	.byte	0x03, 0x19
        /*0042*/ 	.short	0x0680


	//----- nvinfo : EIATTR_PARAM_CBANK
	.align		4
        /*0044*/ 	.byte	0x04, 0x0a
        /*0046*/ 	.short	(.L_500 - .L_499)
	.align		4
.L_499:
        /*0048*/ 	.word	index@(.nv.constant0._ZN7cutlass13device_kernelIN5flash11enable_sm90INS1_16FlashAttnBwdSm90INS1_25CollectiveMainloopBwdSm90ILi2ELi2ELi2EN4cute5tupleIJNS5_1CILi1EEES8_S8_EEENS6_IJNS7_ILi64EEENS7_ILi128EEENS7_ILi96EEEEEENS_10bfloat16_tEfNS_4arch4Sm90ELb0ELb1ELb1ELb1ELb0ELb1ELb0ELb0ELi2ELi1ELi2ELi1ELb1EEENS1_24CollectiveEpilogueBwdGQAISD_fSG_Li256ELb1ELb0EEENS1_19SingleTileSchedulerILb1ELb0ELb0ELi128EEEEEEEEEvNT_6ParamsE)
        /*004c*/ 	.short	0x0380
        /*004e*/ 	.short	0x0680


	//----- nvinfo : EIATTR_SW_WAR
	.align		4
.L_500:
        /*0050*/ 	.byte	0x04, 0x36
        /*0052*/ 	.short	(.L_502 - .L_501)
.L_501:
        /*0054*/ 	.word	0x00000008
.L_502:


//--------------------- .nv.info._ZN7cutlass13device_kernelIN5flash11enable_sm90INS1_16FlashAttnBwdSm90INS1_25CollectiveMainloopBwdSm90ILi2ELi2ELi2EN4cute5tupleIJNS5_1CILi1EEES8_S8_EEENS6_IJNS7_ILi64EEENS7_ILi128EEENS7_ILi96EEEEEENS_10bfloat16_tEfNS_4arch4Sm90ELb0ELb1ELb1ELb1ELb1ELb1ELb0ELb0ELi2ELi1ELi2ELi1ELb1EEENS1_24CollectiveEpilogueBwdGQAISD_fSG_Li256ELb1ELb1EEENS1_19SingleTileSchedulerILb1ELb0ELb0ELi128EEEEEEEEEvNT_6ParamsE --------------------------
	.section	.nv.info._ZN7cutlass13device_kernelIN5flash11enable_sm90INS1_16FlashAttnBwdSm90INS1_25CollectiveMainloopBwdSm90ILi2ELi2ELi2EN4cute5tupleIJNS5_1CILi1EEES8_S8_EEENS6_IJNS7_ILi64EEENS7_ILi128EEENS7_ILi96EEEEEENS_10bfloat16_tEfNS_4arch4Sm90ELb0ELb1ELb1ELb1ELb1ELb1ELb0ELb0ELi2ELi1ELi2ELi1ELb1EEENS1_24CollectiveEpilogueBwdGQAISD_fSG_Li256ELb1ELb1EEENS1_19SingleTileSchedulerILb1ELb0ELb0ELi128EEEEEEEEEvNT_6ParamsE,"",@"SHT_CUDA_INFO"
	.sectionflags	@""
	.align	4


	//----- nvinfo : EIATTR_CUDA_API_VERSION
	.align		4
        /*0000*/ 	.byte	0x04, 0x37
        /*0002*/ 	.short	(.L_504 - .L_503)
.L_503:
        /*0004*/ 	.word	0x00000082


	//----- nvinfo : EIATTR_KPARAM_INFO
	.align		4
.L_504:
        /*0008*/ 	.byte	0x04, 0x17
        /*000a*/ 	.short	(.L_506 - .L_505)
.L_505:
        /*000c*/ 	.word	0x00000000
        /*0010*/ 	.short	0x0000
        /*0012*/ 	.short	0x0000
        /*0014*/ 	.byte	0x00, 0xf0, 0x01, 0x1a


	//----- nvinfo : EIATTR_SPARSE_MMA_MASK
	.align		4
.L_506:
        /*0018*/ 	.byte	0x03, 0x50
        /*001a*/ 	.short	0x0000


	//----- nvinfo : EIATTR_MAXREG_COUNT
	.align		4
        /*001c*/ 	.byte	0x03, 0x1b
        /*001e*/ 	.short	0x00a8


	//----- nvinfo : EIATTR_MERCURY_ISA_VERSION
	.align		4
        /*0020*/ 	.byte	0x03, 0x5f
        /*0022*/ 	.short	0x0101


	//----- nvinfo : EIATTR_VRC_CTA_INIT_COUNT
	.align		4
        /*0024*/ 	.byte	0x02, 0x4a
	.zero		1
	.zero		1


	//----- nvinfo : EIATTR_EXIT_INSTR_OFFSETS
	.align		4
        /*0028*/ 	.byte	0x04, 0x1c
        /*002a*/ 	.short	(.L_508 - .L_507)


	//   ....[0]....
.L_507:
        /*002c*/ 	.word	0x00000010


	//----- nvinfo : EIATTR_MAX_THREADS
	.align		4
.L_508:
        /*0030*/ 	.byte	0x04, 0x05
        /*0032*/ 	.short	(.L_510 - .L_509)
.L_509:
        /*0034*/ 	.word	0x00000180
        /*0038*/ 	.word	0x00000001
        /*003c*/ 	.word	0x00000001


	//----- nvinfo : EIATTR_CBANK_PARAM_SIZE
	.align		4
.L_510:
        /*0040*/ 	.byte	0x03, 0x19
        /*0042*/ 	.short	0x0680


	//----- nvinfo : EIATTR_PARAM_CBANK
	.align		4
        /*0044*/ 	.byte	0x04, 0x0a
        /*0046*/ 	.short	(.L_512 - .L_511)
	.align		4
.L_511:
        /*0048*/ 	.word	index@(.nv.constant0._ZN7cutlass13device_kernelIN5flash11enable_sm90INS1_16FlashAttnBwdSm90INS1_25CollectiveMainloopBwdSm90ILi2ELi2ELi2EN4cute5tupleIJNS5_1CILi1EEES8_S8_EEENS6_IJNS7_ILi64EEENS7_ILi128EEENS7_ILi96EEEEEENS_10bfloat16_tEfNS_4arch4Sm90ELb0ELb1ELb1ELb1ELb1ELb1ELb0ELb0ELi2ELi1ELi2ELi1ELb1EEENS1_24CollectiveEpilogueBwdGQAISD_fSG_Li256ELb1ELb1EEENS1_19SingleTileSchedulerILb1ELb0ELb0ELi128EEEEEEEEEvNT_6ParamsE)
        /*004c*/ 	.short	0x0380
        /*004e*/ 	.short	0x0680


	//----- nvinfo : EIATTR_SW_WAR
	.align		4
.L_512:
        /*0050*/ 	.byte	0x04, 0x36
        /*0052*/ 	.short	(.L_514 - .L_513)
.L_513:
        /*0054*/ 	.word	0x00000008
.L_514:


//--------------------- .nv.info._ZN7cutlass13device_kernelIN5flash11enable_sm90INS1_16FlashAttnBwdSm90INS1_25CollectiveMainloopBwdSm90ILi2ELi2ELi2EN4cute5tupleIJNS5_1CILi1EEES8_S8_EEENS6_IJNS7_ILi64EEENS7_ILi128EEENS7_ILi96EEEEEENS_10bfloat16_tEfNS_4arch4Sm90ELb1ELb0ELb1ELb0ELb0ELb1ELb0ELb0ELi2ELi1ELi2ELi1ELb1EEENS1_21CollectiveEpilogueBwdISD_SE_SG_Li256ELb0ELb0ELi1EEENS1_25SingleTileBwdLPTSchedulerILb0ELi128ELb0EEEEEEEEEvNT_6ParamsE --------------------------
	.section	.nv.info._ZN7cutlass13device_kernelIN5flash11enable_sm90INS1_16FlashAttnBwdSm90INS1_25CollectiveMainloopBwdSm90ILi2ELi2ELi2EN4cute5tupleIJNS5_1CILi1EEES8_S8_EEENS6_IJNS7_ILi64EEENS7_ILi128EEENS7_ILi96EEEEEENS_10bfloat16_tEfNS_4arch4Sm90ELb1ELb0ELb1ELb0ELb0ELb1ELb0ELb0ELi2ELi1ELi2ELi1ELb1EEENS1_21CollectiveEpilogueBwdISD_SE_SG_Li256ELb0ELb0ELi1EEENS1_25SingleTileBwdLPTSchedulerILb0ELi128ELb0EEEEEEEEEvNT_6ParamsE,"",@"SHT_CUDA_INFO"
	.sectionflags	@""
	.align	4


	//----- nvinfo : EIATTR_CUDA_API_VERSION
	.align		4
        /*0000*/ 	.byte	0x04, 0x37
        /*0002*/ 	.short	(.L_516 - .L_515)
.L_515:
        /*0004*/ 	.word	0x00000082


	//----- nvinfo : EIATTR_KPARAM_INFO
	.align		4
.L_516:
        /*0008*/ 	.byte	0x04, 0x17
        /*000a*/ 	.short	(.L_518 - .L_517)
.L_517:
        /*000c*/ 	.word	0x00000000
        /*0010*/ 	.short	0x0000
        /*0012*/ 	.short	0x0000
        /*0014*/ 	.byte	0x00, 0xf0, 0x01, 0x24


	//----- nvinfo : EIATTR_SPARSE_MMA_MASK
	.align		4
.L_518:
        /*0018*/ 	.byte	0x03, 0x50
        /*001a*/ 	.short	0x0000


	//----- nvinfo : EIATTR_MAXREG_COUNT
	.align		4
        /*001c*/ 	.byte	0x03, 0x1b
        /*001e*/ 	.short	0x00a8


	//----- nvinfo : EIATTR_MERCURY_ISA_VERSION
	.align		4
        /*0020*/ 	.byte	0x03, 0x5f
        /*0022*/ 	.short	0x0101


	//----- nvinfo : EIATTR_VRC_CTA_INIT_COUNT
	.align		4
        /*0024*/ 	.byte	0x02, 0x4a
	.zero		1
	.zero		1


	//----- nvinfo : EIATTR_EXIT_INSTR_OFFSETS
	.align		4
        /*0028*/ 	.byte	0x04, 0x1c
        /*002a*/ 	.short	(.L_520 - .L_519)


	//   ....[0]....
.L_519:
        /*002c*/ 	.word	0x00000010


	//----- nvinfo : EIATTR_MAX_THREADS
	.align		4
.L_520:
        /*0030*/ 	.byte	0x04, 0x05
        /*0032*/ 	.short	(.L_522 - .L_521)
.L_521:
        /*0034*/ 	.word	0x00000180
        /*0038*/ 	.word	0x00000001
        /*003c*/ 	.word	0x00000001


	//----- nvinfo : EIATTR_CBANK_PARAM_SIZE
	.align		4
.L_522:
        /*0040*/ 	.byte	0x03, 0x19
        /*0042*/ 	.short	0x0900


	//----- nvinfo : EIATTR_PARAM_CBANK
	.align		4
        /*0044*/ 	.byte	0x04, 0x0a
        /*0046*/ 	.short	(.L_524 - .L_523)
	.align		4
.L_523:
        /*0048*/ 	.word	index@(.nv.constant0._ZN7cutlass13device_kernelIN5flash11enable_sm90INS1_16FlashAttnBwdSm90INS1_25CollectiveMainloopBwdSm90ILi2ELi2ELi2EN4cute5tupleIJNS5_1CILi1EEES8_S8_EEENS6_IJNS7_ILi64EEENS7_ILi128EEENS7_ILi96EEEEEENS_10bfloat16_tEfNS_4arch4Sm90ELb1ELb0ELb1ELb0ELb0ELb1ELb0ELb0ELi2ELi1ELi2ELi1ELb1EEENS1_21CollectiveEpilogueBwdISD_SE_SG_Li256ELb0ELb0ELi1EEENS1_25SingleTileBwdLPTSchedulerILb0ELi128ELb0EEEEEEEEEvNT_6ParamsE)
        /*004c*/ 	.short	0x0380
        /*004e*/ 	.short	0x0900


	//----- nvinfo : EIATTR_SW_WAR
	.align		4
.L_524:
        /*0050*/ 	.byte	0x04, 0x36
        /*0052*/ 	.short	(.L_526 - .L_525)
.L_525:
        /*0054*/ 	.word	0x00000008
.L_526:


//--------------------- .nv.info._ZN7cutlass13device_kernelIN5flash11enable_sm90INS1_16FlashAttnBwdSm90INS1_25CollectiveMainloopBwdSm90ILi2ELi2ELi2EN4cute5tupleIJNS5_1CILi1EEES8_S8_EEENS6_IJNS7_ILi64EEENS7_ILi128EEENS7_ILi96EEEEEENS_10bfloat16_tEfNS_4arch4Sm90ELb1ELb0ELb1ELb0ELb1ELb1ELb0ELb0ELi2ELi1ELi2ELi1ELb1EEENS1_21CollectiveEpilogueBwdISD_SE_SG_Li256ELb0ELb0ELi1EEENS1_25SingleTileBwdLPTSchedulerILb0ELi128ELb1EEEEEEEEEvNT_6ParamsE --------------------------
	.section	.nv.info._ZN7cutlass13device_kernelIN5flash11enable_sm90INS1_16FlashAttnBwdSm90INS1_25CollectiveMainloopBwdSm90ILi2ELi2ELi2EN4cute5tupleIJNS5_1CILi1EEES8_S8_EEENS6_IJNS7_ILi64EEENS7_ILi128EEENS7_ILi96EEEEEENS_10bfloat16_tEfNS_4arch4Sm90ELb1ELb0ELb1ELb0ELb1ELb1ELb0ELb0ELi2ELi1ELi2ELi1ELb1EEENS1_21CollectiveEpilogueBwdISD_SE_SG_Li256ELb0ELb0ELi1EEENS1_25SingleTileBwdLPTSchedulerILb0ELi128ELb1EEEEEEEEEvNT_6ParamsE,"",@"SHT_CUDA_INFO"
	.sectionflags	@""
	.align	4


	//----- nvinfo : EIATTR_CUDA_API_VERSION
	.align		4
        /*0000*/ 	.byte	0x04, 0x37
        /*0002*/ 	.short	(.L_528 - .L_527)
.L_527:
        /*0004*/ 	.word	0x00000082


	//----- nvinfo : EIATTR_KPARAM_INFO
	.align		4
.L_528:
        /*0008*/ 	.byte	0x04, 0x17
        /*000a*/ 	.short	(.L_530 - .L_529)
.L_529:
        /*000c*/ 	.word	0x00000000
        /*0010*/ 	.short	0x0000
        /*0012*/ 	.short	0x0000
        /*0014*/ 	.byte	0x00, 0xf0, 0x01, 0x24


	//----- nvinfo : EIATTR_SPARSE_MMA_MASK
	.align		4
.L_530:
        /*0018*/ 	.byte	0x03, 0x50
        /*001a*/ 	.short	0x0000


	//----- nvinfo : EIATTR_MAXREG_COUNT
	.align		4
        /*001c*/ 	.byte	0x03, 0x1b
        /*001e*/ 	.short	0x00a8


	//----- nvinfo : EIATTR_MERCURY_ISA_VERSION
	.align		4
        /*0020*/ 	.byte	0x03, 0x5f
        /*0022*/ 	.short	0x0101


	//----- nvinfo : EIATTR_VRC_CTA_INIT_COUNT
	.align		4
        /*0024*/ 	.byte	0x02, 0x4a
	.zero		1
	.zero		1


	//----- nvinfo : EIATTR_EXIT_INSTR_OFFSETS
	.align		4
        /*0028*/ 	.byte	0x04, 0x1c
        /*002a*/ 	.short	(.L_532 - .L_531)


	//   ....[0]....
.L_531:
        /*002c*/ 	.word	0x00000010


	//----- nvinfo : EIATTR_MAX_THREADS
	.align		4
.L_532:
        /*0030*/ 	.byte	0x04, 0x05
        /*0032*/ 	.short	(.L_534 - .L_533)
.L_533:
        /*0034*/ 	.word	0x00000180
        /*0038*/ 	.word	0x00000001
        /*003c*/ 	.word	0x00000001


	//----- nvinfo : EIATTR_CBANK_PARAM_SIZE
	.align		4
.L_534:
        /*0040*/ 	.byte	0x03, 0x19
        /*0042*/ 	.short	0x0900


	//----- nvinfo : EIATTR_PARAM_CBANK
	.align		4
        /*0044*/ 	.byte	0x04, 0x0a
        /*0046*/ 	.short	(.L_536 - .L_535)
	.align		4
.L_535:
        /*0048*/ 	.word	index@(.nv.constant0._ZN7cutlass13device_kernelIN5flash11enable_sm90INS1_16FlashAttnBwdSm90INS1_25CollectiveMainloopBwdSm90ILi2ELi2ELi2EN4cute5tupleIJNS5_1CILi1EEES8_S8_EEENS6_IJNS7_ILi64EEENS7_ILi128EEENS7_ILi96EEEEEENS_10bfloat16_tEfNS_4arch4Sm90ELb1ELb0ELb1ELb0ELb1ELb1ELb0ELb0ELi2ELi1ELi2ELi1ELb1EEENS1_21CollectiveEpilogueBwdISD_SE_SG_Li256ELb0ELb0ELi1EEENS1_25SingleTileBwdLPTSchedulerILb0ELi128ELb1EEEEEEEEEvNT_6ParamsE)
        /*004c*/ 	.short	0x0380
        /*004e*/ 	.short	0x0900


	//----- nvinfo : EIATTR_SW_WAR
	.align		4
.L_536:
        /*0050*/ 	.byte	0x04, 0x36
        /*0052*/ 	.short	(.L_538 - .L_537)
.L_537:
        /*0054*/ 	.word	0x00000008
.L_538:


//--------------------- .nv.info._ZN7cutlass13device_kernelIN5flash11enable_sm90INS1_16FlashAttnBwdSm90INS1_25CollectiveMainloopBwdSm90ILi2ELi2ELi2EN4cute5tupleIJNS5_1CILi1EEES8_S8_EEENS6_IJNS7_ILi64EEENS7_ILi128EEENS7_ILi96EEEEEENS_10bfloat16_tEfNS_4arch4Sm90ELb1ELb0ELb1ELb0ELb0ELb1ELb0ELb0ELi2ELi1ELi2ELi1ELb1EEENS1_24CollectiveEpilogueBwdGQAISD_fSG_Li256ELb0ELb0EEENS1_25SingleTileBwdLPTSchedulerILb0ELi128ELb0EEEEEEEEEvNT_6ParamsE --------------------------
	.section	.nv.info._ZN7cutlass13device_kernelIN5flash11enable_sm90INS1_16FlashAttnBwdSm90INS1_25CollectiveMainloopBwdSm90ILi2ELi2ELi2EN4cute5tupleIJNS5_1CILi1EEES8_S8_EEENS6_IJNS7_ILi64EEENS7_ILi128EEENS7_ILi96EEEEEENS_10bfloat16_tEfNS_4arch4Sm90ELb1ELb0ELb1ELb0ELb0ELb1ELb0ELb0ELi2ELi1ELi2ELi1ELb1EEENS1_24CollectiveEpilogueBwdGQAISD_fSG_Li256ELb0ELb0EEENS1_25SingleTileBwdLPTSchedulerILb0ELi128ELb0EEEEEEEEEvNT_6ParamsE,"",@"SHT_CUDA_INFO"
	.sectionflags	@""
	.align	4


	//----- nvinfo : EIATTR_CUDA_API_VERSION
	.align		4
        /*0000*/ 	.byte	0x04, 0x37
        /*0002*/ 	.short	(.L_540 - .L_539)
.L_539:
        /*0004*/ 	.word	0x00000082


	//----- nvinfo : EIATTR_KPARAM_INFO
	.align		4
.L_540:
        /*0008*/ 	.byte	0x04, 0x17
        /*000a*/ 	.short	(.L_542 - .L_541)
.L_541:
        /*000c*/ 	.word	0x00000000
        /*0010*/ 	.short	0x0000
        /*0012*/ 	.short	0x0000
        /*0014*/ 	.byte	0x00, 0xf0, 0x01, 0x1c


	//----- nvinfo : EIATTR_SPARSE_MMA_MASK
	.align		4
.L_542:
        /*0018*/ 	.byte	0x03, 0x50
        /*001a*/ 	.short	0x0000


	//----- nvinfo : EIATTR_MAXREG_COUNT
	.align		4
        /*001c*/ 	.byte	0x03, 0x1b
        /*001e*/ 	.short	0x00a8


	//----- nvinfo : EIATTR_MERCURY_ISA_VERSION
	.align		4
        /*0020*/ 	.byte	0x03, 0x5f
        /*0022*/ 	.short	0x0101


	//----- nvinfo : EIATTR_VRC_CTA_INIT_COUNT
	.align		4
        /*0024*/ 	.byte	0x02, 0x4a
	.zero		1
	.zero		1


	//----- nvinfo : EIATTR_EXIT_INSTR_OFFSETS
	.align		4
        /*0028*/ 	.byte	0x04, 0x1c
        /*002a*/ 	.short	(.L_544 - .L_543)


	//   ....[0]....
.L_543:
        /*002c*/ 	.word	0x00000010


	//----- nvinfo : EIATTR_MAX_THREADS
	.align		4
.L_544:
        /*0030*/ 	.byte	0x04, 0x05
        /*0032*/ 	.short	(.L_546 - .L_545)
.L_545:
        /*0034*/ 	.word	0x00000180
        /*0038*/ 	.word	0x00000001
        /*003c*/ 	.word	0x00000001


	//----- nvinfo : EIATTR_CBANK_PARAM_SIZE
	.align		4
.L_546:
        /*0040*/ 	.byte	0x03, 0x19
        /*0042*/ 	.short	0x0700


	//----- nvinfo : EIATTR_PARAM_CBANK
	.align		4
        /*0044*/ 	.byte	0x04, 0x0a
        /*0046*/ 	.short	(.L_548 - .L_547)
	.align		4
.L_547:
        /*0048*/ 	.word	index@(.nv.constant0._ZN7cutlass13device_kernelIN5flash11enable_sm90INS1_16FlashAttnBwdSm90INS1_25CollectiveMainloopBwdSm90ILi2ELi2ELi2EN4cute5tupleIJNS5_1CILi1EEES8_S8_EEENS6_IJNS7_ILi64EEENS7_ILi128EEENS7_ILi96EEEEEENS_10bfloat16_tEfNS_4arch4Sm90ELb1ELb0ELb1ELb0ELb0ELb1ELb0ELb0ELi2ELi1ELi2ELi1ELb1EEENS1_24CollectiveEpilogueBwdGQAISD_fSG_Li256ELb0ELb0EEENS1_25SingleTileBwdLPTSchedulerILb0ELi128ELb0EEEEEEEEEvNT_6ParamsE)
        /*004c*/ 	.short	0x0380
        /*004e*/ 	.short	0x0700


	//----- nvinfo : EIATTR_SW_WAR
	.align		4
.L_548:
        /*0050*/ 	.byte	0x04, 0x36
        /*0052*/ 	.short	(.L_550 - .L_549)
.L_549:
        /*0054*/ 	.word	0x00000008
.L_550:


//--------------------- .nv.info._ZN7cutlass13device_kernelIN5flash11enable_sm90INS1_16FlashAttnBwdSm90INS1_25CollectiveMainloopBwdSm90ILi2ELi2ELi2EN4cute5tupleIJNS5_1CILi1EEES8_S8_EEENS6_IJNS7_ILi64EEENS7_ILi128EEENS7_ILi96EEEEEENS_10bfloat16_tEfNS_4arch4Sm90ELb1ELb0ELb1ELb0ELb1ELb1ELb0ELb0ELi2ELi1ELi2ELi1ELb1EEENS1_24CollectiveEpilogueBwdGQAISD_fSG_Li256ELb0ELb1EEENS1_25SingleTileBwdLPTSchedulerILb0ELi128ELb1EEEEEEEEEvNT_6ParamsE --------------------------
	.section	.nv.info._ZN7cutlass13device_kernelIN5flash11enable_sm90INS1_16FlashAttnBwdSm90INS1_25CollectiveMainloopBwdSm90ILi2ELi2ELi2EN4cute5tupleIJNS5_1CILi1EEES8_S8_EEENS6_IJNS7_ILi64EEENS7_ILi128EEENS7_ILi96EEEEEENS_10bfloat16_tEfNS_4arch4Sm90ELb1ELb0ELb1ELb0ELb1ELb1ELb0ELb0ELi2ELi1ELi2ELi1ELb1EEENS1_24CollectiveEpilogueBwdGQAISD_fSG_Li256ELb0ELb1EEENS1_25SingleTileBwdLPTSchedulerILb0ELi128ELb1EEEEEEEEEvNT_6ParamsE,"",@"SHT_CUDA_INFO"
	.sectionflags	@""
	.align	4


	//----- nvinfo : EIATTR_CUDA_API_VERSION
	.align		4
        /*0000*/ 	.byte	0x04, 0x37
        /*0002*/ 	.short	(.L_552 - .L_551)
.L_551:
        /*0004*/ 	.word	0x00000082


	//----- nvinfo : EIATTR_KPARAM_INFO
	.align		4
.L_552:
        /*0008*/ 	.byte	0x04, 0x17
        /*000a*/ 	.short	(.L_554 - .L_553)
.L_553:
        /*000c*/ 	.word	0x00000000
        /*0010*/ 	.short	0x0000
        /*0012*/ 	.short	0x0000
        /*0014*/ 	.byte	0x00, 0xf0, 0x01, 0x1c


	//----- nvinfo : EIATTR_SPARSE_MMA_MASK
	.align		4
.L_554:
        /*0018*/ 	.byte	0x03, 0x50
        /*001a*/ 	.short	0x0000


	//----- nvinfo : EIATTR_MAXREG_COUNT
	.align		4
        /*001c*/ 	.byte	0x03, 0x1b
        /*001e*/ 	.short	0x00a8


	//----- nvinfo : EIATTR_MERCURY_ISA_VERSION
	.align		4
        /*0020*/ 	.byte	0x03, 0x5f
        /*0022*/ 	.short	0x0101


	//----- nvinfo : EIATTR_VRC_CTA_INIT_COUNT
	.align		4
        /*0024*/ 	.byte	0x02, 0x4a
	.zero		1
	.zero		1


	//----- nvinfo : EIATTR_EXIT_INSTR_OFFSETS
	.align		4
        /*0028*/ 	.byte	0x04, 0x1c
        /*002a*/ 	.short	(.L_556 - .L_555)


	//   ....[0]....
.L_555:
        /*002c*/ 	.word	0x00000010


	//----- nvinfo : EIATTR_MAX_THREADS
	.align		4
.L_556:
        /*0030*/ 	.byte	0x04, 0x05
        /*0032*/ 	.short	(.L_558 - .L_557)
.L_557:
        /*0034*/ 	.word	0x00000180
        /*0038*/ 	.word	0x00000001
        /*003c*/ 	.word	0x00000001


	//----- nvinfo : EIATTR_CBANK_PARAM_SIZE
	.align		4
.L_558:
        /*0040*/ 	.byte	0x03, 0x19
        /*0042*/ 	.short	0x0700


	//----- nvinfo : EIATTR_PARAM_CBANK
	.align		4
        /*0044*/ 	.byte	0x04, 0x0a
        /*0046*/ 	.short	(.L_560 - .L_559)
	.align		4
.L_559:
        /*0048*/ 	.word	index@(.nv.constant0._ZN7cutlass13device_kernelIN5flash11enable_sm90INS1_16FlashAttnBwdSm90INS1_25CollectiveMainloopBwdSm90ILi2ELi2ELi2EN4cute5tupleIJNS5_1CILi1EEES8_S8_EEENS6_IJNS7_ILi64EEENS7_ILi128EEENS7_ILi96EEEEEENS_10bfloat16_tEfNS_4arch4Sm90ELb1ELb0ELb1ELb0ELb1ELb1ELb0ELb0ELi2ELi1ELi2ELi1ELb1EEENS1_24CollectiveEpilogueBwdGQAISD_fSG_Li256ELb0ELb1EEENS1_25SingleTileBwdLPTSchedulerILb0ELi128ELb1EEEEEEEEEvNT_6ParamsE)
        /*004c*/ 	.short	0x0380
        /*004e*/ 	.short	0x0700


	//----- nvinfo : EIATTR_SW_WAR
	.align		4
.L_560:
        /*0050*/ 	.byte	0x04, 0x36
        /*0052*/ 	.short	(.L_562 - .L_561)
.L_561:
        /*0054*/ 	.word	0x00000008
.L_562:


//--------------------- .nv.info._ZN7cutlass13device_kernelIN5flash11enable_sm90INS1_16FlashAttnBwdSm90INS1_25CollectiveMainloopBwdSm90ILi2ELi2ELi2EN4cute5tupleIJNS5_1CILi1EEES8_S8_EEENS6_IJNS7_ILi64EEENS7_ILi128EEENS7_ILi96EEEEEENS_10bfloat16_tEfNS_4arch4Sm90ELb1ELb0ELb1ELb1ELb0ELb1ELb0ELb0ELi2ELi1ELi2ELi1ELb1EEENS1_21CollectiveEpilogueBwdISD_SE_SG_Li256ELb1ELb0ELi1EEENS1_25SingleTileBwdLPTSchedulerILb1ELi128ELb0EEEEEEEEEvNT_6ParamsE --------------------------
	.section	.nv.info._ZN7cutlass13device_kernelIN5flash11enable_sm90INS1_16FlashAttnBwdSm90INS1_25CollectiveMainloopBwdSm90ILi2ELi2ELi2EN4cute5tupleIJNS5_1CILi1EEES8_S8_EEENS6_IJNS7_ILi64EEENS7_ILi128EEENS7_ILi96EEEEEENS_10bfloat16_tEfNS_4arch4Sm90ELb1ELb0ELb1ELb1ELb0ELb1ELb0ELb0ELi2ELi1ELi2ELi1ELb1EEENS1_21CollectiveEpilogueBwdISD_SE_SG_Li256ELb1ELb0ELi1EEENS1_25SingleTileBwdLPTSchedulerILb1ELi128ELb0EEEEEEEEEvNT_6ParamsE,"",@"SHT_CUDA_INFO"
	.sectionflags	@""
	.align	4


	//----- nvinfo : EIATTR_CUDA_API_VERSION
	.align		4
        /*0000*/ 	.byte	0x04, 0x37
        /*0002*/ 	.short	(.L_564 - .L_563)
.L_563:
        /*0004*/ 	.word	0x00000082


	//----- nvinfo : EIATTR_KPARAM_INFO
	.align		4
.L_564:
        /*0008*/ 	.byte	0x04, 0x17
        /*000a*/ 	.short	(.L_566 - .L_565)
.L_565:
        /*000c*/ 	.word	0x00000000
        /*0010*/ 	.short	0x0000
        /*0012*/ 	.short	0x0000
        /*0014*/ 	.byte	0x00, 0xf0, 0x01, 0x1a


	//----- nvinfo : EIATTR_SPARSE_MMA_MASK
	.align		4
.L_566:
        /*0018*/ 	.byte	0x03, 0x50
        /*001a*/ 	.short	0x0000


	//----- nvinfo : EIATTR_MAXREG_COUNT
	.align		4
        /*001c*/ 	.byte	0x03, 0x1b
        /*001e*/ 	.short	0x00a8


	//----- nvinfo : EIATTR_MERCURY_ISA_VERSION
	.align		4
        /*0020*/ 	.byte	0x03, 0x5f
        /*0022*/ 	.short	0x0101


	//----- nvinfo : EIATTR_VRC_CTA_INIT_COUNT
	.align		4
        /*0024*/ 	.byte	0x02, 0x4a
	.zero		1
	.zero		1


	//----- nvinfo : EIATTR_EXIT_INSTR_OFFSETS
	.align		4
        /*0028*/ 	.byte	0x04, 0x1c
        /*002a*/ 	.short	(.L_568 - .L_567)


	//   ....[0]....
.L_567:
        /*002c*/ 	.word	0x00000010


	//----- nvinfo : EIATTR_MAX_THREADS
	.align		4
.L_568:
        /*0030*/ 	.byte	0x04, 0x05
        /*0032*/ 	.short	(.L_570 - .L_569)
.L_569:
        /*0034*/ 	.word	0x00000180
        /*0038*/ 	.word	0x00000001
        /*003c*/ 	.word	0x00000001


	//----- nvinfo : EIATTR_CBANK_PARAM_SIZE
	.align		4
.L_570:
        /*0040*/ 	.byte	0x03, 0x19
        /*0042*/ 	.short	0x0680


	//----- nvinfo : EIATTR_PARAM_CBANK
	.align		4
        /*0044*/ 	.byte	0x04, 0x0a
        /*0046*/ 	.short	(.L_572 - .L_571)
	.align		4
.L_571:
        /*0048*/ 	.word	index@(.nv.constant0._ZN7cutlass13device_kernelIN5flash11enable_sm90INS1_16FlashAttnBwdSm90INS1_25CollectiveMainloopBwdSm90ILi2ELi2ELi2EN4cute5tupleIJNS5_1CILi1EEES8_S8_EEENS6_IJNS7_ILi64EEENS7_ILi128EEENS7_ILi96EEEEEENS_10bfloat16_tEfNS_4arch4Sm90ELb1ELb0ELb1ELb1ELb0ELb1ELb0ELb0ELi2ELi1ELi2ELi1ELb1EEENS1_21CollectiveEpilogueBwdISD_SE_SG_Li256ELb1ELb0ELi1EEENS1_25SingleTileBwdLPTSchedulerILb1ELi128ELb0EEEEEEEEEvNT_6ParamsE)
        /*004c*/ 	.short	0x0380
        /*004e*/ 	.short	0x0680


	//----- nvinfo : EIATTR_SW_WAR
	.align		4
.L_572:
        /*0050*/ 	.byte	0x04, 0x36
        /*0052*/ 	.short	(.L_574 - .L_573)
.L_573:
        /*0054*/ 	.word	0x00000008
.L_574:


//--------------------- .nv.info._ZN7cutlass13device_kernelIN5flash11enable_sm90INS1_16FlashAttnBwdSm90INS1_25CollectiveMainloopBwdSm90ILi2ELi2ELi2EN4cute5tupleIJNS5_1CILi1EEES8_S8_EEENS6_IJNS7_ILi64EEENS7_ILi128EEENS7_ILi96EEEEEENS_10bfloat16_tEfNS_4arch4Sm90ELb1ELb0ELb1ELb1ELb1ELb1ELb0ELb0ELi2ELi1ELi2ELi1ELb1EEENS1_21CollectiveEpilogueBwdISD_SE_SG_Li256ELb1ELb0ELi1EEENS1_25SingleTileBwdLPTSchedulerILb1ELi128ELb1EEEEEEEEEvNT_6ParamsE --------------------------
	.section	.nv.info._ZN7cutlass13device_kernelIN5flash11enable_sm90INS1_16FlashAttnBwdSm90INS1_25CollectiveMainloopBwdSm90ILi2ELi2ELi2EN4cute5tupleIJNS5_1CILi1EEES8_S8_EEENS6_IJNS7_ILi64EEENS7_ILi128EEENS7_ILi96EEEEEENS_10bfloat16_tEfNS_4arch4Sm90ELb1ELb0ELb1ELb1ELb1ELb1ELb0ELb0ELi2ELi1ELi2ELi1ELb1EEENS1_21CollectiveEpilogueBwdISD_SE_SG_Li256ELb1ELb0ELi1EEENS1_25SingleTileBwdLPTSchedulerILb1ELi128ELb1EEEEEEEEEvNT_6ParamsE,"",@"SHT_CUDA_INFO"
	.sectionflags	@""
	.align	4


	//----- nvinfo : EIATTR_CUDA_API_VERSION
	.align		4
        /*0000*/ 	.byte	0x04, 0x37
        /*0002*/ 	.short	(.L_576 - .L_575)
.L_575:
        /*0004*/ 	.word	0x00000082


	//----- nvinfo : EIATTR_KPARAM_INFO
	.align		4
.L_576:
        /*0008*/ 	.byte	0x04, 0x17
        /*000a*/ 	.short	(.L_578 - .L_577)
.L_577:
        /*000c*/ 	.word	0x00000000
        /*0010*/ 	.short	0x0000
        /*0012*/ 	.short	0x0000
        /*0014*/ 	.byte	0x00, 0xf0, 0x01, 0x1a


	//----- nvinfo : EIATTR_SPARSE_MMA_MASK
	.align		4
.L_578:
        /*0018*/ 	.byte	0x03, 0x50
        /*001a*/ 	.short	0x0000


	//----- nvinfo : EIATTR_MAXREG_COUNT
	.align		4
        /*001c*/ 	.byte	0x03, 0x1b
        /*001e*/ 	.short	0x00a8


	//----- nvinfo : EIATTR_MERCURY_ISA_VERSION
	.align		4
        /*0020*/ 	.byte	0x03, 0x5f
        /*0022*/ 	.short	0x0101


	//----- nvinfo : EIATTR_VRC_CTA_INIT_COUNT
	.align		4
        /*0024*/ 	.byte	0x02, 0x4a
	.zero		1
	.zero		1


	//----- nvinfo : EIATTR_EXIT_INSTR_OFFSETS
	.align		4
        /*0028*/ 	.byte	0x04, 0x1c
        /*002a*/ 	.short	(.L_580 - .L_579)


	//   ....[0]....
.L_579:
        /*002c*/ 	.word	0x00000010


	//----- nvinfo : EIATTR_MAX_THREADS
	.align		4
.L_580:
        /*0030*/ 	.byte	0x04, 0x05
        /*0032*/ 	.short	(.L_582 - .L_581)
.L_581:
        /*0034*/ 	.word	0x00000180
        /*0038*/ 	.word	0x00000001
        /*003c*/ 	.word	0x00000001


	//----- nvinfo : EIATTR_CBANK_PARAM_SIZE
	.align		4
.L_582:
        /*0040*/ 	.byte	0x03, 0x19
        /*0042*/ 	.short	0x0680


	//----- nvinfo : EIATTR_PARAM_CBANK
	.align		4
        /*0044*/ 	.byte	0x04, 0x0a
        /*0046*/ 	.short	(.L_584 - .L_583)
	.align		4
.L_583:
        /*0048*/ 	.word	index@(.nv.constant0._ZN7cutlass13device_kernelIN5flash11enable_sm90INS1_16FlashAttnBwdSm90INS1_25CollectiveMainloopBwdSm90ILi2ELi2ELi2EN4cute5tupleIJNS5_1CILi1EEES8_S8_EEENS6_IJNS7_ILi64EEENS7_ILi128EEENS7_ILi96EEEEEENS_10bfloat16_tEfNS_4arch4Sm90ELb1ELb0ELb1ELb1ELb1ELb1ELb0ELb0ELi2ELi1ELi2ELi1ELb1EEENS1_21CollectiveEpilogueBwdISD_SE_SG_Li256ELb1ELb0ELi1EEENS1_25SingleTileBwdLPTSchedulerILb1ELi128ELb1EEEEEEEEEvNT_6ParamsE)
        /*004c*/ 	.short	0x0380
        /*004e*/ 	.short	0x0680


	//----- nvinfo : EIATTR_SW_WAR
	.align		4
.L_584:
        /*0050*/ 	.byte	0x04, 0x36
        /*0052*/ 	.short	(.L_586 - .L_585)
.L_585:
        /*0054*/ 	.word	0x00000008
.L_586:


//--------------------- .nv.info._ZN7cutlass13device_kernelIN5flash11enable_sm90INS1_16FlashAttnBwdSm90INS1_25CollectiveMainloopBwdSm90ILi2ELi2ELi2EN4cute5tupleIJNS5_1CILi1EEES8_S8_EEENS6_IJNS7_ILi64EEENS7_ILi128EEENS7_ILi96EEEEEENS_10bfloat16_tEfNS_4arch4Sm90ELb1ELb0ELb1ELb1ELb0ELb1ELb0ELb0ELi2ELi1ELi2ELi1ELb1EEENS1_24CollectiveEpilogueBwdGQAISD_fSG_Li256ELb1ELb0EEENS1_25SingleTileBwdLPTSchedulerILb1ELi128ELb0EEEEEEEEEvNT_6ParamsE --------------------------
	.section	.nv.info._ZN7cutlass13device_kernelIN5flash11enable_sm90INS1_16FlashAttnBwdSm90INS1_25CollectiveMainloopBwdSm90ILi2ELi2ELi2EN4cute5tupleIJNS5_1CILi1EEES8_S8_EEENS6_IJNS7_ILi64EEENS7_ILi128EEENS7_ILi96EEEEEENS_10bfloat16_tEfNS_4arch4Sm90ELb1ELb0ELb1ELb1ELb0ELb1ELb0ELb0ELi2ELi1ELi2ELi1ELb1EEENS1_24CollectiveEpilogueBwdGQAISD_fSG_Li256ELb1ELb0EEENS1_25SingleTileBwdLPTSchedulerILb1ELi128ELb0EEEEEEEEEvNT_6ParamsE,"",@"SHT_CUDA_INFO"
	.sectionflags	@""
	.align	4


	//----- nvinfo : EIATTR_CUDA_API_VERSION
	.align		4
        /*0000*/ 	.byte	0x04, 0x37
        /*0002*/ 	.short	(.L_588 - .L_587)
.L_587:
        /*0004*/ 	.word	0x00000082


	//----- nvinfo : EIATTR_KPARAM_INFO
	.align		4
.L_588:
        /*0008*/ 	.byte	0x04, 0x17
        /*000a*/ 	.short	(.L_590 - .L_589)
.L_589:
        /*000c*/ 	.word	0x00000000
        /*0010*/ 	.short	0x0000
        /*0012*/ 	.short	0x0000
        /*0014*/ 	.byte	0x00, 0xf0, 0x01, 0x1c


	//----- nvinfo : EIATTR_SPARSE_MMA_MASK
	.align		4
.L_590:
        /*0018*/ 	.byte	0x03, 0x50
        /*001a*/ 	.short	0x0000


	//----- nvinfo : EIATTR_MAXREG_COUNT
	.align		4
        /*001c*/ 	.byte	0x03, 0x1b
        /*001e*/ 	.short	0x00a8


	//----- nvinfo : EIATTR_MERCURY_ISA_VERSION
	.align		4
        /*0020*/ 	.byte	0x03, 0x5f
        /*0022*/ 	.short	0x0101


	//----- nvinfo : EIATTR_VRC_CTA_INIT_COUNT
	.align		4
        /*0024*/ 	.byte	0x02, 0x4a
	.zero		1
	.zero		1


	//----- nvinfo : EIATTR_EXIT_INSTR_OFFSETS
	.align		4
        /*0028*/ 	.byte	0x04, 0x1c
        /*002a*/ 	.short	(.L_592 - .L_591)


	//   ....[0]....
.L_591:
        /*002c*/ 	.word	0x00000010


	//----- nvinfo : EIATTR_MAX_THREADS
	.align		4
.L_592:
        /*0030*/ 	.byte	0x04, 0x05
        /*0032*/ 	.short	(.L_594 - .L_593)
.L_593:
        /*0034*/ 	.word	0x00000180
        /*0038*/ 	.word	0x00000001
        /*003c*/ 	.word	0x00000001


	//----- nvinfo : EIATTR_CBANK_PARAM_SIZE
	.align		4
.L_594:
        /*0040*/ 	.byte	0x03, 0x19
        /*0042*/ 	.short	0x0700


	//----- nvinfo : EIATTR_PARAM_CBANK
	.align		4
        /*0044*/ 	.byte	0x04, 0x0a
        /*0046*/ 	.short	(.L_596 - .L_595)
	.align		4
.L_595:
        /*0048*/ 	.word	index@(.nv.constant0._ZN7cutlass13device_kernelIN5flash11enable_sm90INS1_16FlashAttnBwdSm90INS1_25CollectiveMainloopBwdSm90ILi2ELi2ELi2EN4cute5tupleIJNS5_1CILi1EEES8_S8_EEENS6_IJNS7_ILi64EEENS7_ILi128EEENS7_ILi96EEEEEENS_10bfloat16_tEfNS_4arch4Sm90ELb1ELb0ELb1ELb1ELb0ELb1ELb0ELb0ELi2ELi1ELi2ELi1ELb1EEENS1_24CollectiveEpilogueBwdGQAISD_fSG_Li256ELb1ELb0EEENS1_25SingleTileBwdLPTSchedulerILb1ELi128ELb0EEEEEEEEEvNT_6ParamsE)
        /*004c*/ 	.short	0x0380
        /*004e*/ 	.short	0x0700


	//----- nvinfo : EIATTR_SW_WAR
	.align		4
.L_596:
        /*0050*/ 	.byte	0x04, 0x36
        /*0052*/ 	.short	(.L_598 - .L_597)
.L_597:
        /*0054*/ 	.word	0x00000008
.L_598:


//--------------------- .nv.info._ZN7cutlass13device_kernelIN5flash11enable_sm90INS1_16FlashAttnBwdSm90INS1_25CollectiveMainloopBwdSm90ILi2ELi2ELi2EN4cute5tupleIJNS5_1CILi1EEES8_S8_EEENS6_IJNS7_ILi64EEENS7_ILi128EEENS7_ILi96EEEEEENS_10bfloat16_tEfNS_4arch4Sm90ELb1ELb0ELb1ELb1ELb1ELb1ELb0ELb0ELi2ELi1ELi2ELi1ELb1EEENS1_24CollectiveEpilogueBwdGQAISD_fSG_Li256ELb1ELb1EEENS1_25SingleTileBwdLPTSchedulerILb1ELi128ELb1EEEEEEEEEvNT_6ParamsE --------------------------
	.section	.nv.info._ZN7cutlass13device_kernelIN5flash11enable_sm90INS1_16FlashAttnBwdSm90INS1_25CollectiveMainloopBwdSm90ILi2ELi2ELi2EN4cute5tupleIJNS5_1CILi1EEES8_S8_EEENS6_IJNS7_ILi64EEENS7_ILi128EEENS7_ILi96EEEEEENS_10bfloat16_tEfNS_4arch4Sm90ELb1ELb0ELb1ELb1ELb1ELb1ELb0ELb0ELi2ELi1ELi2ELi1ELb1EEENS1_24CollectiveEpilogueBwdGQAISD_fSG_Li256ELb1ELb1EEENS1_25SingleTileBwdLPTSchedulerILb1ELi128ELb1EEEEEEEEEvNT_6ParamsE,"",@"SHT_CUDA_INFO"
	.sectionflags	@""
	.align	4


	//----- nvinfo : EIATTR_CUDA_API_VERSION
	.align		4
        /*0000*/ 	.byte	0x04, 0x37
        /*0002*/ 	.short	(.L_600 - .L_599)
.L_599:
        /*0004*/ 	.word	0x00000082


	//----- nvinfo : EIATTR_KPARAM_INFO
	.align		4
.L_600:
        /*0008*/ 	.byte	0x04, 0x17
        /*000a*/ 	.short	(.L_602 - .L_601)
.L_601:
        /*000c*/ 	.word	0x00000000
        /*0010*/ 	.short	0x0000
        /*0012*/ 	.short	0x0000
        /*0014*/ 	.byte	0x00, 0xf0, 0x01, 0x1c


	//----- nvinfo : EIATTR_SPARSE_MMA_MASK
	.align		4
.L_602:
        /*0018*/ 	.byte	0x03, 0x50
        /*001a*/ 	.short	0x0000


	//----- nvinfo : EIATTR_MAXREG_COUNT
	.align		4
        /*001c*/ 	.byte	0x03, 0x1b
        /*001e*/ 	.short	0x00a8


	//----- nvinfo : EIATTR_MERCURY_ISA_VERSION
	.align		4
        /*0020*/ 	.byte	0x03, 0x5f
        /*0022*/ 	.short	0x0101


	//----- nvinfo : EIATTR_VRC_CTA_INIT_COUNT
	.align		4
        /*0024*/ 	.byte	0x02, 0x4a
	.zero		1
	.zero		1


	//----- nvinfo : EIATTR_EXIT_INSTR_OFFSETS
	.align		4
        /*0028*/ 	.byte	0x04, 0x1c
        /*002a*/ 	.short	(.L_604 - .L_603)


	//   ....[0]....
.L_603:
        /*002c*/ 	.word	0x00000010


	//----- nvinfo : EIATTR_MAX_THREADS
	.align		4
.L_604:
        /*0030*/ 	.byte	0x04, 0x05
        /*0032*/ 	.short	(.L_606 - .L_605)
.L_605:
        /*0034*/ 	.word	0x00000180
        /*0038*/ 	.word	0x00000001
        /*003c*/ 	.word	0x00000001


	//----- nvinfo : EIATTR_CBANK_PARAM_SIZE
	.align		4
.L_606:
        /*0040*/ 	.byte	0x03, 0x19
        /*0042*/ 	.short	0x0700


	//----- nvinfo : EIATTR_PARAM_CBANK
	.align		4
        /*0044*/ 	.byte	0x04, 0x0a
        /*0046*/ 	.short	(.L_608 - .L_607)
	.align		4
.L_607:
        /*0048*/ 	.word	index@(.nv.constant0._ZN7cutlass13device_kernelIN5flash11enable_sm90INS1_16FlashAttnBwdSm90INS1_25CollectiveMainloopBwdSm90ILi2ELi2ELi2EN4cute5tupleIJNS5_1CILi1EEES8_S8_EEENS6_IJNS7_ILi64EEENS7_ILi128EEENS7_ILi96EEEEEENS_10bfloat16_tEfNS_4arch4Sm90ELb1ELb0ELb1ELb1ELb1ELb1ELb0ELb0ELi2ELi1ELi2ELi1ELb1EEENS1_24CollectiveEpilogueBwdGQAISD_fSG_Li256ELb1ELb1EEENS1_25SingleTileBwdLPTSchedulerILb1ELi128ELb1EEEEEEEEEvNT_6ParamsE)
        /*004c*/ 	.short	0x0380
        /*004e*/ 	.short	0x0700


	//----- nvinfo : EIATTR_SW_WAR
	.align		4
.L_608:
        /*0050*/ 	.byte	0x04, 0x36
        /*0052*/ 	.short	(.L_610 - .L_609)
.L_609:
        /*0054*/ 	.word	0x00000008
.L_610:


//--------------------- .nv.info._ZN7cutlass13device_kernelIN5flash11enable_sm90INS1_16FlashAttnBwdSm90INS1_25CollectiveMainloopBwdSm90ILi2ELi2ELi2EN4cute5tupleIJNS5_1CILi1EEES8_S8_EEENS6_IJNS7_ILi64EEENS7_ILi128EEENS7_ILi96EEEEEENS_10bfloat16_tEfNS_4arch4Sm90ELb0ELb0ELb0ELb0ELb0ELb1ELb0ELb0ELi2ELi1ELi2ELi1ELb1EEENS1_21CollectiveEpilogueBwdISD_SE_SG_Li256ELb0ELb0ELi1EEENS1_19SingleTileSchedulerILb0ELb0ELb0ELi128EEEEEEEEEvNT_6ParamsE --------------------------
	.section	.nv.info._ZN7cutlass13device_kernelIN5flash11enable_sm90INS1_16FlashAttnBwdSm90INS1_25CollectiveMainloopBwdSm90ILi2ELi2ELi2EN4cute5tupleIJNS5_1CILi1EEES8_S8_EEENS6_IJNS7_ILi64EEENS7_ILi128EEENS7_ILi96EEEEEENS_10bfloat16_tEfNS_4arch4Sm90ELb0ELb0ELb0ELb0ELb0ELb1ELb0ELb0ELi2ELi1ELi2ELi1ELb1EEENS1_21CollectiveEpilogueBwdISD_SE_SG_Li256ELb0ELb0ELi1EEENS1_19SingleTileSchedulerILb0ELb0ELb0ELi128EEEEEEEEEvNT_6ParamsE,"",@"SHT_CUDA_INFO"
	.sectionflags	@""
	.align	4


	//----- nvinfo : EIATTR_CUDA_API_VERSION
	.align		4
        /*0000*/ 	.byte	0x04, 0x37
        /*0002*/ 	.short	(.L_612 - .L_611)
.L_611:
        /*0004*/ 	.word	0x00000082


	//----- nvinfo : EIATTR_KPARAM_INFO
	.align		4
.L_612:
        /*0008*/ 	.byte	0x04, 0x17
        /*000a*/ 	.short	(.L_614 - .L_613)
.L_613:
        /*000c*/ 	.word	0x00000000
        /*0010*/ 	.short	0x0000
        /*0012*/ 	.short	0x0000
        /*0014*/ 	.byte	0x00, 0xf0, 0x01, 0x24


	//----- nvinfo : EIATTR_SPARSE_MMA_MASK
	.align		4
.L_614:
        /*0018*/ 	.byte	0x03, 0x50
        /*001a*/ 	.short	0x0000


	//----- nvinfo : EIATTR_MAXREG_COUNT
	.align		4
        /*001c*/ 	.byte	0x03, 0x1b
        /*001e*/ 	.short	0x00a8


	//----- nvinfo : EIATTR_MERCURY_ISA_VERSION
	.align		4
        /*0020*/ 	.byte	0x03, 0x5f
        /*0022*/ 	.short	0x0101


	//----- nvinfo : EIATTR_VRC_CTA_INIT_COUNT
	.align		4
        /*0024*/ 	.byte	0x02, 0x4a
	.zero		1
	.zero		1


	//----- nvinfo : EIATTR_EXIT_INSTR_OFFSETS
	.align		4
        /*0028*/ 	.byte	0x04, 0x1c
        /*002a*/ 	.short	(.L_616 - .L_615)


	//   ....[0]....
.L_615:
        /*002c*/ 	.word	0x00000010


	//----- nvinfo : EIATTR_MAX_THREADS
	.align		4
.L_616:
        /*0030*/ 	.byte	0x04, 0x05
        /*0032*/ 	.short	(.L_618 - .L_617)
.L_617:
        /*0034*/ 	.word	0x00000180
        /*0038*/ 	.word	0x00000001
        /*003c*/ 	.word	0x00000001


	//----- nvinfo : EIATTR_CBANK_PARAM_SIZE
	.align		4
.L_618:
        /*0040*/ 	.byte	0x03, 0x19
        /*0042*/ 	.short	0x0900


	//----- nvinfo : EIATTR_PARAM_CBANK
	.align		4
        /*0044*/ 	.byte	0x04, 0x0a
        /*0046*/ 	.short	(.L_620 - .L_619)
	.align		4
.L_619:
        /*0048*/ 	.word	index@(.nv.constant0._ZN7cutlass13device_kernelIN5flash11enable_sm90INS1_16FlashAttnBwdSm90INS1_25CollectiveMainloopBwdSm90ILi2ELi2ELi2EN4cute5tupleIJNS5_1CILi1EEES8_S8_EEENS6_IJNS7_ILi64EEENS7_ILi128EEENS7_ILi96EEEEEENS_10bfloat16_tEfNS_4arch4Sm90ELb0ELb0ELb0ELb0ELb0ELb1ELb0ELb0ELi2ELi1ELi2ELi1ELb1EEENS1_21CollectiveEpilogueBwdISD_SE_SG_Li256ELb0ELb0ELi1EEENS1_19SingleTileSchedulerILb0ELb0ELb0ELi128EEEEEEEEEvNT_6ParamsE)
        /*004c*/ 	.short	0x0380
        /*004e*/ 	.short	0x0900


	//----- nvinfo : EIATTR_SW_WAR
	.align		4
.L_620:
        /*0050*/ 	.byte	0x04, 0x36
        /*0052*/ 	.short	(.L_622 - .L_621)
.L_621:
        /*0054*/ 	.word	0x00000008
.L_622:


//--------------------- .nv.info._ZN7cutlass13device_kernelIN5flash11enable_sm90INS1_16FlashAttnBwdSm90INS1_25CollectiveMainloopBwdSm90ILi2ELi2ELi2EN4cute5tupleIJNS5_1CILi1EEES8_S8_EEENS6_IJNS7_ILi64EEENS7_ILi128EEENS7_ILi96EEEEEENS_10bfloat16_tEfNS_4arch4Sm90ELb0ELb0ELb0ELb0ELb1ELb1ELb0ELb0ELi2ELi1ELi2ELi1ELb1EEENS1_21CollectiveEpilogueBwdISD_SE_SG_Li256ELb0ELb0ELi1EEENS1_19SingleTileSchedulerILb0ELb0ELb0ELi128EEEEEEEEEvNT_6ParamsE --------------------------
	.section	.nv.info._ZN7cutlass13device_kernelIN5flash11enable_sm90INS1_16FlashAttnBwdSm90INS1_25CollectiveMainloopBwdSm90ILi2ELi2ELi2EN4cute5tupleIJNS5_1CILi1EEES8_S8_EEENS6_IJNS7_ILi64EEENS7_ILi128EEENS7_ILi96EEEEEENS_10bfloat16_tEfNS_4arch4Sm90ELb0ELb0ELb0ELb0ELb1ELb1ELb0ELb0ELi2ELi1ELi2ELi1ELb1EEENS1_21CollectiveEpilogueBwdISD_SE_SG_Li256ELb0ELb0ELi1EEENS1_19SingleTileSchedulerILb0ELb0ELb0ELi128EEEEEEEEEvNT_6ParamsE,"",@"SHT_CUDA_INFO"
	.sectionflags	@""
	.align	4


	//----- nvinfo : EIATTR_CUDA_API_VERSION
	.align		4
        /*0000*/ 	.byte	0x04, 0x37
        /*0002*/ 	.short	(.L_624 - .L_623)
.L_623:
        /*0004*/ 	.word	0x00000082


	//----- nvinfo : EIATTR_KPARAM_INFO
	.align		4
.L_624:
        /*0008*/ 	.byte	0x04, 0x17
        /*000a*/ 	.short	(.L_626 - .L_625)
.L_625:
        /*000c*/ 	.word	0x00000000
        /*0010*/ 	.short	0x0000
        /*0012*/ 	.short	0x0000
        /*0014*/ 	.byte	0x00, 0xf0, 0x01, 0x24


	//----- nvinfo : EIATTR_SPARSE_MMA_MASK
	.align		4
.L_626:
        /*0018*/ 	.byte	0x03, 0x50
        /*001a*/ 	.short	0x0000


	//----- nvinfo : EIATTR_MAXREG_COUNT
	.align		4
        /*001c*/ 	.byte	0x03, 0x1b
        /*001e*/ 	.short	0x00a8


	//----- nvinfo : EIATTR_MERCURY_ISA_VERSION
	.align		4
        /*0020*/ 	.byte	0x03, 0x5f
        /*0022*/ 	.short	0x0101


	//----- nvinfo : EIATTR_VRC_CTA_INIT_COUNT
	.align		4
        /*0024*/ 	.byte	0x02, 0x4a
	.zero		1
	.zero		1


	//----- nvinfo : EIATTR_EXIT_INSTR_OFFSETS
	.align		4
        /*0028*/ 	.byte	0x04, 0x1c
        /*002a*/ 	.short	(.L_628 - .L_627)


	//   ....[0]....
.L_627:
        /*002c*/ 	.word	0x00000010


	//----- nvinfo : EIATTR_MAX_THREADS
	.align		4
.L_628:
        /*0030*/ 	.byte	0x04, 0x05
        /*0032*/ 	.short	(.L_630 - .L_629)
.L_629:
        /*0034*/ 	.word	0x00000180
        /*0038*/ 	.word	0x00000001
        /*003c*/ 	.word	0x00000001


	//----- nvinfo : EIATTR_CBANK_PARAM_SIZE
	.align		4
.L_630:
        /*0040*/ 	.byte	0x03, 0x19
        /*0042*/ 	.short	0x0900


	//----- nvinfo : EIATTR_PARAM_CBANK
	.align		4
        /*0044*/ 	.byte	0x04, 0x0a
        /*0046*/ 	.short	(.L_632 - .L_631)
	.align		4
.L_631:
        /*0048*/ 	.word	index@(.nv.constant0._ZN7cutlass13device_kernelIN5flash11enable_sm90INS1_16FlashAttnBwdSm90INS1_25CollectiveMainloopBwdSm90ILi2ELi2ELi2EN4cute5tupleIJNS5_1CILi1EEES8_S8_EEENS6_IJNS7_ILi64EEENS7_ILi128EEENS7_ILi96EEEEEENS_10bfloat16_tEfNS_4arch4Sm90ELb0ELb0ELb0ELb0ELb1ELb1ELb0ELb0ELi2ELi1ELi2ELi1ELb1EEENS1_21CollectiveEpilogueBwdISD_SE_SG_Li256ELb0ELb0ELi1EEENS1_19SingleTileSchedulerILb0ELb0ELb0ELi128EEEEEEEEEvNT_6ParamsE)
        /*004c*/ 	.short	0x0380
        /*004e*/ 	.short	0x0900


	//----- nvinfo : EIATTR_SW_WAR
	.align		4
.L_632:
        /*0050*/ 	.byte	0x04, 0x36
        /*0052*/ 	.short	(.L_634 - .L_633)
.L_633:
        /*0054*/ 	.word	0x00000008
.L_634:


//--------------------- .nv.info._ZN7cutlass13device_kernelIN5flash11enable_sm90INS1_16FlashAttnBwdSm90INS1_25CollectiveMainloopBwdSm90ILi2ELi2ELi2EN4cute5tupleIJNS5_1CILi1EEES8_S8_EEENS6_IJNS7_ILi64EEENS7_ILi128EEENS7_ILi96EEEEEENS_10bfloat16_tEfNS_4arch4Sm90ELb0ELb0ELb0ELb0ELb0ELb1ELb0ELb0ELi2ELi1ELi2ELi1ELb1EEENS1_24CollectiveEpilogueBwdGQAISD_fSG_Li256ELb0ELb0EEENS1_19SingleTileSchedulerILb0ELb0ELb0ELi128EEEEEEEEEvNT_6ParamsE --------------------------
	.section	.nv.info._ZN7cutlass13device_kernelIN5flash11enable_sm90INS1_16FlashAttnBwdSm90INS1_25CollectiveMainloopBwdSm90ILi2ELi2ELi2EN4cute5tupleIJNS5_1CILi1EEES8_S8_EEENS6_IJNS7_ILi64EEENS7_ILi128EEENS7_ILi96EEEEEENS_10bfloat16_tEfNS_4arch4Sm90ELb0ELb0ELb0ELb0ELb0ELb1ELb0ELb0ELi2ELi1ELi2ELi1ELb1EEENS1_24CollectiveEpilogueBwdGQAISD_fSG_Li256ELb0ELb0EEENS1_19SingleTileSchedulerILb0ELb0ELb0ELi128EEEEEEEEEvNT_6ParamsE,"",@"SHT_CUDA_INFO"
	.sectionflags	@""
	.align	4


	//----- nvinfo : EIATTR_CUDA_API_VERSION
	.align		4
        /*0000*/ 	.byte	0x04, 0x37
        /*0002*/ 	.short	(.L_636 - .L_635)
.L_635:
        /*0004*/ 	.word	0x00000082


	//----- nvinfo : EIATTR_KPARAM_INFO
	.align		4
.L_636:
        /*0008*/ 	.byte	0x04, 0x17
        /*000a*/ 	.short	(.L_638 - .L_637)
.L_637:
        /*000c*/ 	.word	0x00000000
        /*0010*/ 	.short	0x0000
        /*0012*/ 	.short	0x0000
        /*0014*/ 	.byte	0x00, 0xf0, 0x01, 0x1a


	//----- nvinfo : EIATTR_SPARSE_MMA_MASK
	.align		4
.L_638:
        /*0018*/ 	.byte	0x03, 0x50
        /*001a*/ 	.short	0x0000


	//----- nvinfo : EIATTR_MAXREG_COUNT
	.align		4
        /*001c*/ 	.byte	0x03, 0x1b
        /*001e*/ 	.short	0x00a8


	//----- nvinfo : EIATTR_MERCURY_ISA_VERSION
	.align		4
        /*0020*/ 	.byte	0x03, 0x5f
        /*0022*/ 	.short	0x0101


	//----- nvinfo : EIATTR_VRC_CTA_INIT_COUNT
	.align		4
        /*0024*/ 	.byte	0x02, 0x4a
	.zero		1
	.zero		1


	//----- nvinfo : EIATTR_EXIT_INSTR_OFFSETS
	.align		4
        /*0028*/ 	.byte	0x04, 0x1c
        /*002a*/ 	.short	(.L_640 - .L_639)


	//   ....[0]....
.L_639:
        /*002c*/ 	.word	0x00000010


	//----- nvinfo : EIATTR_MAX_THREADS
	.align		4
.L_640:
        /*0030*/ 	.byte	0x04, 0x05
        /*0032*/ 	.short	(.L_642 - .L_641)
.L_641:
        /*0034*/ 	.word	0x00000180
        /*0038*/ 	.word	0x00000001
        /*003c*/ 	.word	0x00000001


	//----- nvinfo : EIATTR_CBANK_PARAM_SIZE
	.align		4
.L_642:
        /*0040*/ 	.byte	0x03, 0x19
        /*0042*/ 	.short	0x0680


	//----- nvinfo : EIATTR_PARAM_CBANK
	.align		4
        /*0044*/ 	.byte	0x04, 0x0a
        /*0046*/ 	.short	(.L_644 - .L_643)
	.align		4
.L_643:
        /*0048*/ 	.word	index@(.nv.constant0._ZN7cutlass13device_kernelIN5flash11enable_sm90INS1_16FlashAttnBwdSm90INS1_25CollectiveMainloopBwdSm90ILi2ELi2ELi2EN4cute5tupleIJNS5_1CILi1EEES8_S8_EEENS6_IJNS7_ILi64EEENS7_ILi128EEENS7_ILi96EEEEEENS_10bfloat16_tEfNS_4arch4Sm90ELb0ELb0ELb0ELb0ELb0ELb1ELb0ELb0ELi2ELi1ELi2ELi1ELb1EEENS1_24CollectiveEpilogueBwdGQAISD_fSG_Li256ELb0ELb0EEENS1_19SingleTileSchedulerILb0ELb0ELb0ELi128EEEEEEEEEvNT_6ParamsE)
        /*004c*/ 	.short	0x0380
        /*004e*/ 	.short	0x0680


	//----- nvinfo : EIATTR_SW_WAR
	.align		4
.L_644:
        /*0050*/ 	.byte	0x04, 0x36
        /*0052*/ 	.short	(.L_646 - .L_645)
.L_645:
        /*0054*/ 	.word	0x00000008
.L_646:


//--------------------- .nv.info._ZN7cutlass13device_kernelIN5flash11enable_sm90INS1_16FlashAttnBwdSm90INS1_25CollectiveMainloopBwdSm90ILi2ELi2ELi2EN4cute5tupleIJNS5_1CILi1EEES8_S8_EEENS6_IJNS7_ILi64EEENS7_ILi128EEENS7_ILi96EEEEEENS_10bfloat16_tEfNS_4arch4Sm90ELb0ELb0ELb0ELb0ELb1ELb1ELb0ELb0ELi2ELi1ELi2ELi1ELb1EEENS1_24CollectiveEpilogueBwdGQAISD_fSG_Li256ELb0ELb1EEENS1_19SingleTileSchedulerILb0ELb0ELb0ELi128EEEEEEEEEvNT_6ParamsE --------------------------
	.section	.nv.info._ZN7cutlass13device_kernelIN5flash11enable_sm90INS1_16FlashAttnBwdSm90INS1_25CollectiveMainloopBwdSm90ILi2ELi2ELi2EN4cute5tupleIJNS5_1CILi1EEES8_S8_EEENS6_IJNS7_ILi64EEENS7_ILi128EEENS7_ILi96EEEEEENS_10bfloat16_tEfNS_4arch4Sm90ELb0ELb0ELb0ELb0ELb1ELb1ELb0ELb0ELi2ELi1ELi2ELi1ELb1EEENS1_24CollectiveEpilogueBwdGQAISD_fSG_Li256ELb0ELb1EEENS1_19SingleTileSchedulerILb0ELb0ELb0ELi128EEEEEEEEEvNT_6ParamsE,"",@"SHT_CUDA_INFO"
	.sectionflags	@""
	.align	4


	//----- nvinfo : EIATTR_CUDA_API_VERSION
	.align		4
        /*0000*/ 	.byte	0x04, 0x37
        /*0002*/ 	.short	(.L_648 - .L_647)
.L_647:
        /*0004*/ 	.word	0x00000082


	//----- nvinfo : EIATTR_KPARAM_INFO
	.align		4
.L_648:
        /*0008*/ 	.byte	0x04, 0x17
        /*000a*/ 	.short	(.L_650 - .L_649)
.L_649:
        /*000c*/ 	.word	0x00000000
        /*0010*/ 	.short	0x0000
        /*0012*/ 	.short	0x0000
        /*0014*/ 	.byte	0x00, 0xf0, 0x01, 0x1a


	//----- nvinfo : EIATTR_SPARSE_MMA_MASK
	.align		4
.L_650:
        /*0018*/ 	.byte	0x03, 0x50
        /*001a*/ 	.short	0x0000


	//----- nvinfo : EIATTR_MAXREG_COUNT
	.align		4
        /*001c*/ 	.byte	0x03, 0x1b
        /*001e*/ 	.short	0x00a8


	//----- nvinfo : EIATTR_MERCURY_ISA_VERSION
	.align		4
        /*0020*/ 	.byte	0x03, 0x5f
        /*0022*/ 	.short	0x0101


	//----- nvinfo : EIATTR_VRC_CTA_INIT_COUNT
	.align		4
        /*0024*/ 	.byte	0x02, 0x4a
	.zero		1
	.zero		1


	//----- nvinfo : EIATTR_EXIT_INSTR_OFFSETS
	.align		4
        /*0028*/ 	.byte	0x04, 0x1c
        /*002a*/ 	.short	(.L_652 - .L_651)


	//   ....[0]....
.L_651:
        /*002c*/ 	.word	0x00000010


	//----- nvinfo : EIATTR_MAX_THREADS
	.align		4
.L_652:
        /*0030*/ 	.byte	0x04, 0x05
        /*0032*/ 	.short	(.L_654 - .L_653)
.L_653:
        /*0034*/ 	.word	0x00000180
        /*0038*/ 	.word	0x00000001
        /*003c*/ 	.word	0x00000001


	//----- nvinfo : EIATTR_CBANK_PARAM_SIZE
	.align		4
.L_654:
        /*0040*/ 	.byte	0x03, 0x19
        /*0042*/ 	.short	0x0680


	//----- nvinfo : EIATTR_PARAM_CBANK
	.align		4
        /*0044*/ 	.byte	0x04, 0x0a
        /*0046*/ 	.short	(.L_656 - .L_655)
	.align		4
.L_655:
        /*0048*/ 	.word	index@(.nv.constant0._ZN7cutlass13device_kernelIN5flash11enable_sm90INS1_16FlashAttnBwdSm90INS1_25CollectiveMainloopBwdSm90ILi2ELi2ELi2EN4cute5tupleIJNS5_1CILi1EEES8_S8_EEENS6_IJNS7_ILi64EEENS7_ILi128EEENS7_ILi96EEEEEENS_10bfloat16_tEfNS_4arch4Sm90ELb0ELb0ELb0ELb0ELb1ELb1ELb0ELb0ELi2ELi1ELi2ELi1ELb1EEENS1_24CollectiveEpilogueBwdGQAISD_fSG_Li256ELb0ELb1EEENS1_19SingleTileSchedulerILb0ELb0ELb0ELi128EEEEEEEEEvNT_6ParamsE)
        /*004c*/ 	.short	0x0380
        /*004e*/ 	.short	0x0680


	//----- nvinfo : EIATTR_SW_WAR
	.align		4
.L_656:
        /*0050*/ 	.byte	0x04, 0x36
        /*0052*/ 	.short	(.L_658 - .L_657)
.L_657:
        /*0054*/ 	.word	0x00000008
.L_658:


//--------------------- .nv.info._ZN7cutlass13device_kernelIN5flash11enable_sm90INS1_16FlashAttnBwdSm90INS1_25CollectiveMainloopBwdSm90ILi2ELi2ELi2EN4cute5tupleIJNS5_1CILi1EEES8_S8_EEENS6_IJNS7_ILi64EEENS7_ILi128EEENS7_ILi96EEEEEENS_10bfloat16_tEfNS_4arch4Sm90ELb0ELb0ELb0ELb1ELb0ELb1ELb0ELb0ELi2ELi1ELi2ELi1ELb1EEENS1_21CollectiveEpilogueBwdISD_SE_SG_Li256ELb1ELb0ELi1EEENS1_19SingleTileSchedulerILb1ELb0ELb0ELi128EEEEEEEEEvNT_6ParamsE --------------------------
	.section	.nv.info._ZN7cutlass13device_kernelIN5flash11enable_sm90INS1_16FlashAttnBwdSm90INS1_25CollectiveMainloopBwdSm90ILi2ELi2ELi2EN4cute5tupleIJNS5_1CILi1EEES8_S8_EEENS6_IJNS7_ILi64EEENS7_ILi128EEENS7_ILi96EEEEEENS_10bfloat16_tEfNS_4arch4Sm90ELb0ELb0ELb0ELb1ELb0ELb1ELb0ELb0ELi2ELi1ELi2ELi1ELb1EEENS1_21CollectiveEpilogueBwdISD_SE_SG_Li256ELb1ELb0ELi1EEENS1_19SingleTileSchedulerILb1ELb0ELb0ELi128EEEEEEEEEvNT_6ParamsE,"",@"SHT_CUDA_INFO"
	.sectionflags	@""
	.align	4


	//----- nvinfo : EIATTR_CUDA_API_VERSION
	.align		4
        /*0000*/ 	.byte	0x04, 0x37
        /*0002*/ 	.short	(.L_660 - .L_659)
.L_659:
        /*0004*/ 	.word	0x00000082


	//----- nvinfo : EIATTR_KPARAM_INFO
	.align		4
.L_660:
        /*0008*/ 	.byte	0x04, 0x17
        /*000a*/ 	.short	(.L_662 - .L_661)
.L_661:
        /*000c*/ 	.word	0x00000000
        /*0010*/ 	.short	0x0000
        /*0012*/ 	.short	0x0000
        /*0014*/ 	.byte	0x00, 0xf0, 0x01, 0x1a


	//----- nvinfo : EIATTR_SPARSE_MMA_MASK
	.align		4
.L_662:
        /*0018*/ 	.byte	0x03, 0x50
        /*001a*/ 	.short	0x0000


	//----- nvinfo : EIATTR_MAXREG_COUNT
	.align		4
        /*001c*/ 	.byte	0x03, 0x1b
        /*001e*/ 	.short	0x00a8


	//----- nvinfo : EIATTR_MERCURY_ISA_VERSION
	.align		4
        /*0020*/ 	.byte	0x03, 0x5f
        /*0022*/ 	.short	0x0101


	//----- nvinfo : EIATTR_VRC_CTA_INIT_COUNT
	.align		4
        /*0024*/ 	.byte	0x02, 0x4a
	.zero		1
	.zero		1


	//----- nvinfo : EIATTR_EXIT_INSTR_OFFSETS
	.align		4
        /*0028*/ 	.byte	0x04, 0x1c
        /*002a*/ 	.short	(.L_664 - .L_663)


	//   ....[0]....
.L_663:
        /*002c*/ 	.word	0x00000010


	//----- nvinfo : EIATTR_MAX_THREADS
	.align		4
.L_664:
        /*0030*/ 	.byte	0x04, 0x05
        /*0032*/ 	.short	(.L_666 - .L_665)
.L_665:
        /*0034*/ 	.word	0x00000180
        /*0038*/ 	.word	0x00000001
        /*003c*/ 	.word	0x00000001


	//----- nvinfo : EIATTR_CBANK_PARAM_SIZE
	.align		4
.L_666:
        /*0040*/ 	.byte	0x03, 0x19
        /*0042*/ 	.short	0x0680


	//----- nvinfo : EIATTR_PARAM_CBANK
	.align		4
        /*0044*/ 	.byte	0x04, 0x0a
        /*0046*/ 	.short	(.L_668 - .L_667)
	.align		4
.L_667:
        /*0048*/ 	.word	index@(.nv.constant0._ZN7cutlass13device_kernelIN5flash11enable_sm90INS1_16FlashAttnBwdSm90INS1_25CollectiveMainloopBwdSm90ILi2ELi2ELi2EN4cute5tupleIJNS5_1CILi1EEES8_S8_EEENS6_IJNS7_ILi64EEENS7_ILi128EEENS7_ILi96EEEEEENS_10bfloat16_tEfNS_4arch4Sm90ELb0ELb0ELb0ELb1ELb0ELb1ELb0ELb0ELi2ELi1ELi2ELi1ELb1EEENS1_21CollectiveEpilogueBwdISD_SE_SG_Li256ELb1ELb0ELi1EEENS1_19SingleTileSchedulerILb1ELb0ELb0ELi128EEEEEEEEEvNT_6ParamsE)
        /*004c*/ 	.short	0x0380
        /*004e*/ 	.short	0x0680


	//----- nvinfo : EIATTR_SW_WAR
	.align		4
.L_668:
        /*0050*/ 	.byte	0x04, 0x36
        /*0052*/ 	.short	(.L_670 - .L_669)
.L_669:
        /*0054*/ 	.word	0x00000008
.L_670:


//--------------------- .nv.info._ZN7cutlass13device_kernelIN5flash11enable_sm90INS1_16FlashAttnBwdSm90INS1_25CollectiveMainloopBwdSm90ILi2ELi2ELi2EN4cute5tupleIJNS5_1CILi1EEES8_S8_EEENS6_IJNS7_ILi64EEENS7_ILi128EEENS7_ILi96EEEEEENS_10bfloat16_tEfNS_4arch4Sm90ELb0ELb0ELb0ELb1ELb1ELb1ELb0ELb0ELi2ELi1ELi2ELi1ELb1EEENS1_21CollectiveEpilogueBwdISD_SE_SG_Li256ELb1ELb0ELi1EEENS1_19SingleTileSchedulerILb1ELb0ELb0ELi128EEEEEEEEEvNT_6ParamsE --------------------------
	.section	.nv.info._ZN7cutlass13device_kernelIN5flash11enable_sm90INS1_16FlashAttnBwdSm90INS1_25CollectiveMainloopBwdSm90ILi2ELi2ELi2EN4cute5tupleIJNS5_1CILi1EEES8_S8_EEENS6_IJNS7_ILi64EEENS7_ILi128EEENS7_ILi96EEEEEENS_10bfloat16_tEfNS_4arch4Sm90ELb0ELb0ELb0ELb1ELb1ELb1ELb0ELb0ELi2ELi1ELi2ELi1ELb1EEENS1_21CollectiveEpilogueBwdISD_SE_SG_Li256ELb1ELb0ELi1EEENS1_19SingleTileSchedulerILb1ELb0ELb0ELi128EEEEEEEEEvNT_6ParamsE,"",@"SHT_CUDA_INFO"
	.sectionflags	@""
	.align	4


	//----- nvinfo : EIATTR_CUDA_API_VERSION
	.align		4
        /*0000*/ 	.byte	0x04, 0x37
        /*0002*/ 	.short	(.L_672 - .L_671)
.L_671:
        /*0004*/ 	.word	0x00000082


	//----- nvinfo : EIATTR_KPARAM_INFO
	.align		4
.L_672:
        /*0008*/ 	.byte	0x04, 0x17
        /*000a*/ 	.short	(.L_674 - .L_673)
.L_673:
        /*000c*/ 	.word	0x00000000
        /*0010*/ 	.short	0x0000
        /*0012*/ 	.short	0x0000
        /*0014*/ 	.byte	0x00, 0xf0, 0x01, 0x1a


	//----- nvinfo : EIATTR_SPARSE_MMA_MASK
	.align		4
.L_674:
        /*0018*/ 	.byte	0x03, 0x50
        /*001a*/ 	.short	0x0000


	//----- nvinfo : EIATTR_MAXREG_COUNT
	.align		4
        /*001c*/ 	.byte	0x03, 0x1b
        /*001e*/ 	.short	0x00a8


	//----- nvinfo : EIATTR_MERCURY_ISA_VERSION
	.align		4
        /*0020*/ 	.byte	0x03, 0x5f
        /*0022*/ 	.short	0x0101


	//----- nvinfo : EIATTR_VRC_CTA_INIT_COUNT
	.align		4
        /*0024*/ 	.byte	0x02, 0x4a
	.zero		1
	.zero		1


	//----- nvinfo : EIATTR_EXIT_INSTR_OFFSETS
	.align		4
        /*0028*/ 	.byte	0x04, 0x1c
        /*002a*/ 	.short	(.L_676 - .L_675)


	//   ....[0]....
.L_675:
        /*002c*/ 	.word	0x00000010


	//----- nvinfo : EIATTR_MAX_THREADS
	.align		4
.L_676:
        /*0030*/ 	.byte	0x04, 0x05
        /*0032*/ 	.short	(.L_678 - .L_677)
.L_677:
        /*0034*/ 	.word	0x00000180
        /*0038*/ 	.word	0x00000001
        /*003c*/ 	.word	0x00000001


	//----- nvinfo : EIATTR_CBANK_PARAM_SIZE
	.align		4
.L_678:
        /*0040*/ 	.byte	0x03, 0x19
        /*0042*/ 	.short	0x0680


	//----- nvinfo : EIATTR_PARAM_CBANK
	.align		4
        /*0044*/ 	.byte	0x04, 0x0a
        /*0046*/ 	.short	(.L_680 - .L_679)
	.align		4
.L_679:
        /*0048*/ 	.word	index@(.nv.constant0._ZN7cutlass13device_kernelIN5flash11enable_sm90INS1_16FlashAttnBwdSm90INS1_25CollectiveMainloopBwdSm90ILi2ELi2ELi2EN4cute5tupleIJNS5_1CILi1EEES8_S8_EEENS6_IJNS7_ILi64EEENS7_ILi128EEENS7_ILi96EEEEEENS_10bfloat16_tEfNS_4arch4Sm90ELb0ELb0ELb0ELb1ELb1ELb1ELb0ELb0ELi2ELi1ELi2ELi1ELb1EEENS1_21CollectiveEpilogueBwdISD_SE_SG_Li256ELb1ELb0ELi1EEENS1_19SingleTileSchedulerILb1ELb0ELb0ELi128EEEEEEEEEvNT_6ParamsE)
        /*004c*/ 	.short	0x0380
        /*004e*/ 	.short	0x0680


	//----- nvinfo : EIATTR_SW_WAR
	.align		4
.L_680:
        /*0050*/ 	.byte	0x04, 0x36
        /*0052*/ 	.short	(.L_682 - .L_681)
.L_681:
        /*0054*/ 	.word	0x00000008
.L_682:


//--------------------- .nv.info._ZN7cutlass13device_kernelIN5flash11enable_sm90INS1_16FlashAttnBwdSm90INS1_25CollectiveMainloopBwdSm90ILi2ELi2ELi2EN4cute5tupleIJNS5_1CILi1EEES8_S8_EEENS6_IJNS7_ILi64EEENS7_ILi128EEENS7_ILi96EEEEEENS_10bfloat16_tEfNS_4arch4Sm90ELb0ELb0ELb0ELb1ELb0ELb1ELb0ELb0ELi2ELi1ELi2ELi1ELb1EEENS1_24CollectiveEpilogueBwdGQAISD_fSG_Li256ELb1ELb0EEENS1_19SingleTileSchedulerILb1ELb0ELb0ELi128EEEEEEEEEvNT_6ParamsE --------------------------
	.section	.nv.info._ZN7cutlass13device_kernelIN5flash11enable_sm90INS1_16FlashAttnBwdSm90INS1_25CollectiveMainloopBwdSm90ILi2ELi2ELi2EN4cute5tupleIJNS5_1CILi1EEES8_S8_EEENS6_IJNS7_ILi64EEENS7_ILi128EEENS7_ILi96EEEEEENS_10bfloat16_tEfNS_4arch4Sm90ELb0ELb0ELb0ELb1ELb0ELb1ELb0ELb0ELi2ELi1ELi2ELi1ELb1EEENS1_24CollectiveEpilogueBwdGQAISD_fSG_Li256ELb1ELb0EEENS1_19SingleTileSchedulerILb1ELb0ELb0ELi128EEEEEEEEEvNT_6ParamsE,"",@"SHT_CUDA_INFO"
	.sectionflags	@""
	.align	4


	//----- nvinfo : EIATTR_CUDA_API_VERSION
	.align		4
        /*0000*/ 	.byte	0x04, 0x37
        /*0002*/ 	.short	(.L_684 - .L_683)
.L_683:
        /*0004*/ 	.word	0x00000082


	//----- nvinfo : EIATTR_KPARAM_INFO
	.align		4
.L_684:
        /*0008*/ 	.byte	0x04, 0x17
        /*000a*/ 	.short	(.L_686 - .L_685)
.L_685:
        /*000c*/ 	.word	0x00000000
        /*0010*/ 	.short	0x0000
        /*0012*/ 	.short	0x0000
        /*0014*/ 	.byte	0x00, 0xf0, 0x01, 0x1a


	//----- nvinfo : EIATTR_SPARSE_MMA_MASK
	.align		4
.L_686:
        /*0018*/ 	.byte	0x03, 0x50
        /*001a*/ 	.short	0x0000


	//----- nvinfo : EIATTR_MAXREG_COUNT
	.align		4
        /*001c*/ 	.byte	0x03, 0x1b
        /*001e*/ 	.short	0x00a8


	//----- nvinfo : EIATTR_MERCURY_ISA_VERSION
	.align		4
        /*0020*/ 	.byte	0x03, 0x5f
        /*0022*/ 	.short	0x0101


	//----- nvinfo : EIATTR_VRC_CTA_INIT_COUNT
	.align		4
        /*0024*/ 	.byte	0x02, 0x4a
	.zero		1
	.zero		1


	//----- nvinfo : EIATTR_EXIT_INSTR_OFFSETS
	.align		4
        /*0028*/ 	.byte	0x04, 0x1c
        /*002a*/ 	.short	(.L_688 - .L_687)


	//   ....[0]....
.L_687:
        /*002c*/ 	.word	0x00000010


	//----- nvinfo : EIATTR_MAX_THREADS
	.align		4
.L_688:
        /*0030*/ 	.byte	0x04, 0x05
        /*0032*/ 	.short	(.L_690 - .L_689)
.L_689:
        /*0034*/ 	.word	0x00000180
        /*0038*/ 	.word	0x00000001
        /*003c*/ 	.word	0x00000001


	//----- nvinfo : EIATTR_CBANK_PARAM_SIZE
	.align		4
.L_690:
        /*0040*/ 	.byte	0x03, 0x19
        /*0042*/ 	.short	0x0680


	//----- nvinfo : EIATTR_PARAM_CBANK
	.align		4
        /*0044*/ 	.byte	0x04, 0x0a
        /*0046*/ 	.short	(.L_692 - .L_691)
	.align		4
.L_691:
        /*0048*/ 	.word	index@(.nv.constant0._ZN7cutlass13device_kernelIN5flash11enable_sm90INS1_16FlashAttnBwdSm90INS1_25CollectiveMainloopBwdSm90ILi2ELi2ELi2EN4cute5tupleIJNS5_1CILi1EEES8_S8_EEENS6_IJNS7_ILi64EEENS7_ILi128EEENS7_ILi96EEEEEENS_10bfloat16_tEfNS_4arch4Sm90ELb0ELb0ELb0ELb1ELb0ELb1ELb0ELb0ELi2ELi1ELi2ELi1ELb1EEENS1_24CollectiveEpilogueBwdGQAISD_fSG_Li256ELb1ELb0EEENS1_19SingleTileSchedulerILb1ELb0ELb0ELi128EEEEEEEEEvNT_6ParamsE)
        /*004c*/ 	.short	0x0380
        /*004e*/ 	.short	0x0680


	//----- nvinfo : EIATTR_SW_WAR
	.align		4
.L_692:
        /*0050*/ 	.byte	0x04, 0x36
        /*0052*/ 	.short	(.L_694 - .L_693)
.L_693:
        /*0054*/ 	.word	0x00000008
.L_694:


//--------------------- .nv.info._ZN7cutlass13device_kernelIN5flash11enable_sm90INS1_16FlashAttnBwdSm90INS1_25CollectiveMainloopBwdSm90ILi2ELi2ELi2EN4cute5tupleIJNS5_1CILi1EEES8_S8_EEENS6_IJNS7_ILi64EEENS7_ILi128EEENS7_ILi96EEEEEENS_10bfloat16_tEfNS_4arch4Sm90ELb0ELb0ELb0ELb1ELb1ELb1ELb0ELb0ELi2ELi1ELi2ELi1ELb1EEENS1_24CollectiveEpilogueBwdGQAISD_fSG_Li256ELb1ELb1EEENS1_19SingleTileSchedulerILb1ELb0ELb0ELi128EEEEEEEEEvNT_6ParamsE --------------------------
	.section	.nv.info._ZN7cutlass13device_kernelIN5flash11enable_sm90INS1_16FlashAttnBwdSm90INS1_25CollectiveMainloopBwdSm90ILi2ELi2ELi2EN4cute5tupleIJNS5_1CILi1EEES8_S8_EEENS6_IJNS7_ILi64EEENS7_ILi128EEENS7_ILi96EEEEEENS_10bfloat16_tEfNS_4arch4Sm90ELb0ELb0ELb0ELb1ELb1ELb1ELb0ELb0ELi2ELi1ELi2ELi1ELb1EEENS1_24CollectiveEpilogueBwdGQAISD_fSG_Li256ELb1ELb1EEENS1_19SingleTileSchedulerILb1ELb0ELb0ELi128EEEEEEEEEvNT_6ParamsE,"",@"SHT_CUDA_INFO"
	.sectionflags	@""
	.align	4


	//----- nvinfo : EIATTR_CUDA_API_VERSION
	.align		4
        /*0000*/ 	.byte	0x04, 0x37
        /*0002*/ 	.short	(.L_696 - .L_695)
.L_695:
        /*0004*/ 	.word	0x00000082


	//----- nvinfo : EIATTR_KPARAM_INFO
	.align		4
.L_696:
        /*0008*/ 	.byte	0x04, 0x17
        /*000a*/ 	.short	(.L_698 - .L_697)
.L_697:
        /*000c*/ 	.word	0x00000000
        /*0010*/ 	.short	0x0000
        /*0012*/ 	.short	0x0000
        /*0014*/ 	.byte	0x00, 0xf0, 0x01, 0x1a


	//----- nvinfo : EIATTR_SPARSE_MMA_MASK
	.align		4
.L_698:
        /*0018*/ 	.byte	0x03, 0x50
        /*001a*/ 	.short	0x0000


	//----- nvinfo : EIATTR_MAXREG_COUNT
	.align		4
        /*001c*/ 	.byte	0x03, 0x1b
        /*001e*/ 	.short	0x00a8


	//----- nvinfo : EIATTR_MERCURY_ISA_VERSION
	.align		4
        /*0020*/ 	.byte	0x03, 0x5f
        /*0022*/ 	.short	0x0101


	//----- nvinfo : EIATTR_VRC_CTA_INIT_COUNT
	.align		4
        /*0024*/ 	.byte	0x02, 0x4a
	.zero		1
	.zero		1


	//----- nvinfo : EIATTR_EXIT_INSTR_OFFSETS
	.align		4
        /*0028*/ 	.byte	0x04, 0x1c
        /*002a*/ 	.short	(.L_700 - .L_699)


	//   ....[0]....
.L_699:
        /*002c*/ 	.word	0x00000010


	//----- nvinfo : EIATTR_MAX_THREADS
	.align		4
.L_700:
        /*0030*/ 	.byte	0x04, 0x05
        /*0032*/ 	.short	(.L_702 - .L_701)
.L_701:
        /*0034*/ 	.word	0x00000180
        /*0038*/ 	.word	0x00000001
        /*003c*/ 	.word	0x00000001


	//----- nvinfo : EIATTR_CBANK_PARAM_SIZE
	.align		4
.L_702:
        /*0040*/ 	.byte	0x03, 0x19
        /*0042*/ 	.short	0x0680


	//----- nvinfo : EIATTR_PARAM_CBANK
	.align		4
        /*0044*/ 	.byte	0x04, 0x0a
        /*0046*/ 	.short	(.L_704 - .L_703)
	.align		4
.L_703:
        /*0048*/ 	.word	index@(.nv.constant0._ZN7cutlass13device_kernelIN5flash11enable_sm90INS1_16FlashAttnBwdSm90INS1_25CollectiveMainloopBwdSm90ILi2ELi2ELi2EN4cute5tupleIJNS5_1CILi1EEES8_S8_EEENS6_IJNS7_ILi64EEENS7_ILi128EEENS7_ILi96EEEEEENS_10bfloat16_tEfNS_4arch4Sm90ELb0ELb0ELb0ELb1ELb1ELb1ELb0ELb0ELi2ELi1ELi2ELi1ELb1EEENS1_24CollectiveEpilogueBwdGQAISD_fSG_Li256ELb1ELb1EEENS1_19SingleTileSchedulerILb1ELb0ELb0ELi128EEEEEEEEEvNT_6ParamsE)
        /*004c*/ 	.short	0x0380
        /*004e*/ 	.short	0x0680


	//----- nvinfo : EIATTR_SW_WAR
	.align		4
.L_704:
        /*0050*/ 	.byte	0x04, 0x36
        /*0052*/ 	.short	(.L_706 - .L_705)
.L_705:
        /*0054*/ 	.word	0x00000008
.L_706:


//--------------------- .nv.info._ZN7cutlass13device_kernelIN5flash11enable_sm90INS1_16FlashAttnBwdSm90INS1_25CollectiveMainloopBwdSm90ILi2ELi2ELi2EN4cute5tupleIJNS5_1CILi1EEES8_S8_EEENS6_IJNS7_ILi64EEENS7_ILi128EEENS7_ILi96EEEEEENS_10bfloat16_tEfNS_4arch4Sm90ELb0ELb1ELb0ELb0ELb0ELb1ELb0ELb0ELi2ELi1ELi2ELi1ELb1EEENS1_21CollectiveEpilogueBwdISD_SE_SG_Li256ELb0ELb0ELi1EEENS1_19SingleTileSchedulerILb0ELb0ELb0ELi128EEEEEEEEEvNT_6ParamsE --------------------------
	.section	.nv.info._ZN7cutlass13device_kernelIN5flash11enable_sm90INS1_16FlashAttnBwdSm90INS1_25CollectiveMainloopBwdSm90ILi2ELi2ELi2EN4cute5tupleIJNS5_1CILi1EEES8_S8_EEENS6_IJNS7_ILi64EEENS7_ILi128EEENS7_ILi96EEEEEENS_10bfloat16_tEfNS_4arch4Sm90ELb0ELb1ELb0ELb0ELb0ELb1ELb0ELb0ELi2ELi1ELi2ELi1ELb1EEENS1_21CollectiveEpilogueBwdISD_SE_SG_Li256ELb0ELb0ELi1EEENS1_19SingleTileSchedulerILb0ELb0ELb0ELi128EEEEEEEEEvNT_6ParamsE,"",@"SHT_CUDA_INFO"
	.sectionflags	@""
	.align	4


	//----- nvinfo : EIATTR_CUDA_API_VERSION
	.align		4
        /*0000*/ 	.byte	0x04, 0x37
        /*0002*/ 	.short	(.L_708 - .L_707)
.L_707:
        /*0004*/ 	.word	0x00000082


	//----- nvinfo : EIATTR_KPARAM_INFO
	.align		4
.L_708:
        /*0008*/ 	.byte	0x04, 0x17
        /*000a*/ 	.short	(.L_710 - .L_709)
.L_709:
        /*000c*/ 	.word	0x00000000
        /*0010*/ 	.short	0x0000
        /*0012*/ 	.short	0x0000
        /*0014*/ 	.byte	0x00, 0xf0, 0x01, 0x24


	//----- nvinfo : EIATTR_SPARSE_MMA_MASK
	.align		4
.L_710:
        /*0018*/ 	.byte	0x03, 0x50
        /*001a*/ 	.short	0x0000


	//----- nvinfo : EIATTR_MAXREG_COUNT
	.align		4
        /*001c*/ 	.byte	0x03, 0x1b
        /*001e*/ 	.short	0x00a8


	//----- nvinfo : EIATTR_MERCURY_ISA_VERSION
	.align		4
        /*0020*/ 	.byte	0x03, 0x5f
        /*0022*/ 	.short	0x0101


	//----- nvinfo : EIATTR_VRC_CTA_INIT_COUNT
	.align		4
        /*0024*/ 	.byte	0x02, 0x4a
	.zero		1
	.zero		1


	//----- nvinfo : EIATTR_EXIT_INSTR_OFFSETS
	.align		4
        /*0028*/ 	.byte	0x04, 0x1c
        /*002a*/ 	.short	(.L_712 - .L_711)


	//   ....[0]....
.L_711:
        /*002c*/ 	.word	0x00000010


	//----- nvinfo : EIATTR_MAX_THREADS
	.align		4
.L_712:
        /*0030*/ 	.byte	0x04, 0x05
        /*0032*/ 	.short	(.L_714 - .L_713)
.L_713:
        /*0034*/ 	.word	0x00000180
        /*0038*/ 	.word	0x00000001
        /*003c*/ 	.word	0x00000001


	//----- nvinfo : EIATTR_CBANK_PARAM_SIZE
	.align		4
.L_714:
        /*0040*/ 	.byte	0x03, 0x19
        /*0042*/ 	.short	0x0900


	//----- nvinfo : EIATTR_PARAM_CBANK
	.align		4
        /*0044*/ 	.byte	0x04, 0x0a
        /*0046*/ 	.short	(.L_716 - .L_715)
	.align		4
.L_715:
        /*0048*/ 	.word	index@(.nv.constant0._ZN7cutlass13device_kernelIN5flash11enable_sm90INS1_16FlashAttnBwdSm90INS1_25CollectiveMainloopBwdSm90ILi2ELi2ELi2EN4cute5tupleIJNS5_1CILi1EEES8_S8_EEENS6_IJNS7_ILi64EEENS7_ILi128EEENS7_ILi96EEEEEENS_10bfloat16_tEfNS_4arch4Sm90ELb0ELb1ELb0ELb0ELb0ELb1ELb0ELb0ELi2ELi1ELi2ELi1ELb1EEENS1_21CollectiveEpilogueBwdISD_SE_SG_Li256ELb0ELb0ELi1EEENS1_19SingleTileSchedulerILb0ELb0ELb0ELi128EEEEEEEEEvNT_6ParamsE)
        /*004c*/ 	.short	0x0380
        /*004e*/ 	.short	0x0900


	//----- nvinfo : EIATTR_SW_WAR
	.align		4
.L_716:
        /*0050*/ 	.byte	0x04, 0x36
        /*0052*/ 	.short	(.L_718 - .L_717)
.L_717:
        /*0054*/ 	.word	0x00000008
.L_718:


//--------------------- .nv.info._ZN7cutlass13device_kernelIN5flash11enable_sm90INS1_16FlashAttnBwdSm90INS1_25CollectiveMainloopBwdSm90ILi2ELi2ELi2EN4cute5tupleIJNS5_1CILi1EEES8_S8_EEENS6_IJNS7_ILi64EEENS7_ILi128EEENS7_ILi96EEEEEENS_10bfloat16_tEfNS_4arch4Sm90ELb0ELb1ELb0ELb0ELb1ELb1ELb0ELb0ELi2ELi1ELi2ELi1ELb1EEENS1_21CollectiveEpilogueBwdISD_SE_SG_Li256ELb0ELb0ELi1EEENS1_19SingleTileSchedulerILb0ELb0ELb0ELi128EEEEEEEEEvNT_6ParamsE --------------------------
	.section	.nv.info._ZN7cutlass13device_kernelIN5flash11enable_sm90INS1_16FlashAttnBwdSm90INS1_25CollectiveMainloopBwdSm90ILi2ELi2ELi2EN4cute5tupleIJNS5_1CILi1EEES8_S8_EEENS6_IJNS7_ILi64EEENS7_ILi128EEENS7_ILi96EEEEEENS_10bfloat16_tEfNS_4arch4Sm90ELb0ELb1ELb0ELb0ELb1ELb1ELb0ELb0ELi2ELi1ELi2ELi1ELb1EEENS1_21CollectiveEpilogueBwdISD_SE_SG_Li256ELb0ELb0ELi1EEENS1_19SingleTileSchedulerILb0ELb0ELb0ELi128EEEEEEEEEvNT_6ParamsE,"",@"SHT_CUDA_INFO"
	.sectionflags	@""
	.align	4


	//----- nvinfo : EIATTR_CUDA_API_VERSION
	.align		4
        /*0000*/ 	.byte	0x04, 0x37
        /*0002*/ 	.short	(.L_720 - .L_719)
.L_719:
        /*0004*/ 	.word	0x00000082


	//----- nvinfo : EIATTR_KPARAM_INFO
	.align		4
.L_720:
        /*0008*/ 	.byte	0x04, 0x17
        /*000a*/ 	.short	(.L_722 - .L_721)
.L_721:
        /*000c*/ 	.word	0x00000000
        /*0010*/ 	.short	0x0000
        /*0012*/ 	.short	0x0000
        /*0014*/ 	.byte	0x00, 0xf0, 0x01, 0x24


	//----- nvinfo : EIATTR_SPARSE_MMA_MASK
	.align		4
.L_722:
        /*0018*/ 	.byte	0x03, 0x50
        /*001a*/ 	.short	0x0000


	//----- nvinfo : EIATTR_MAXREG_COUNT
	.align		4
        /*001c*/ 	.byte	0x03, 0x1b
        /*001e*/ 	.short	0x00a8


	//----- nvinfo : EIATTR_MERCURY_ISA_VERSION
	.align		4
        /*0020*/ 	.byte	0x03, 0x5f
        /*0022*/ 	.short	0x0101


	//----- nvinfo : EIATTR_VRC_CTA_INIT_COUNT
	.align		4
        /*0024*/ 	.byte	0x02, 0x4a
	.zero		1
	.zero		1


	//----- nvinfo : EIATTR_EXIT_INSTR_OFFSETS
	.align		4
        /*0028*/ 	.byte	0x04, 0x1c
        /*002a*/ 	.short	(.L_724 - .L_723)


	//   ....[0]....
.L_723:
        /*002c*/ 	.word	0x00000010


	//----- nvinfo : EIATTR_MAX_THREADS
	.align		4
.L_724:
        /*0030*/ 	.byte	0x04, 0x05
        /*0032*/ 	.short	(.L_726 - .L_725)
.L_725:
        /*0034*/ 	.word	0x00000180
        /*0038*/ 	.word	0x00000001
        /*003c*/ 	.word	0x00000001


	//----- nvinfo : EIATTR_CBANK_PARAM_SIZE
	.align		4
.L_726:
        /*0040*/ 	.byte	0x03, 0x19
        /*0042*/ 	.short	0x0900


	//----- nvinfo : EIATTR_PARAM_CBANK
	.align		4
        /*0044*/ 	.byte	0x04, 0x0a
        /*0046*/ 	.short	(.L_728 - .L_727)
	.align		4
.L_727:
        /*0048*/ 	.word	index@(.nv.constant0._ZN7cutlass13device_kernelIN5flash11enable_sm90INS1_16FlashAttnBwdSm90INS1_25CollectiveMainloopBwdSm90ILi2ELi2ELi2EN4cute5tupleIJNS5_1CILi1EEES8_S8_EEENS6_IJNS7_ILi64EEENS7_ILi128EEENS7_ILi96EEEEEENS_10bfloat16_tEfNS_4arch4Sm90ELb0ELb1ELb0ELb0ELb1ELb1ELb0ELb0ELi2ELi1ELi2ELi1ELb1EEENS1_21CollectiveEpilogueBwdISD_SE_SG_Li256ELb0ELb0ELi1EEENS1_19SingleTileSchedulerILb0ELb0ELb0ELi128EEEEEEEEEvNT_6ParamsE)
        /*004c*/ 	.short	0x0380
        /*004e*/ 	.short	0x0900


	//----- nvinfo : EIATTR_SW_WAR
	.align		4
.L_728:
        /*0050*/ 	.byte	0x04, 0x36
        /*0052*/ 	.short	(.L_730 - .L_729)
.L_729:
        /*0054*/ 	.word	0x00000008
.L_730:


//--------------------- .nv.info._ZN7cutlass13device_kernelIN5flash11enable_sm90INS1_16FlashAttnBwdSm90INS1_25CollectiveMainloopBwdSm90ILi2ELi2ELi2EN4cute5tupleIJNS5_1CILi1EEES8_S8_EEENS6_IJNS7_ILi64EEENS7_ILi128EEENS7_ILi96EEEEEENS_10bfloat16_tEfNS_4arch4Sm90ELb0ELb1ELb0ELb0ELb0ELb1ELb0ELb0ELi2ELi1ELi2ELi1ELb1EEENS1_24CollectiveEpilogueBwdGQAISD_fSG_Li256ELb0ELb0EEENS1_19SingleTileSchedulerILb0ELb0ELb0ELi128EEEEEEEEEvNT_6ParamsE --------------------------
	.section	.nv.info._ZN7cutlass13device_kernelIN5flash11enable_sm90INS1_16FlashAttnBwdSm90INS1_25CollectiveMainloopBwdSm90ILi2ELi2ELi2EN4cute5tupleIJNS5_1CILi1EEES8_S8_EEENS6_IJNS7_ILi64EEENS7_ILi128EEENS7_ILi96EEEEEENS_10bfloat16_tEfNS_4arch4Sm90ELb0ELb1ELb0ELb0ELb0ELb1ELb0ELb0ELi2ELi1ELi2ELi1ELb1EEENS1_24CollectiveEpilogueBwdGQAISD_fSG_Li256ELb0ELb0EEENS1_19SingleTileSchedulerILb0ELb0ELb0ELi128EEEEEEEEEvNT_6ParamsE,"",@"SHT_CUDA_INFO"
	.sectionflags	@""
	.align	4


	//----- nvinfo : EIATTR_CUDA_API_VERSION
	.align		4
        /*0000*/ 	.byte	0x04, 0x37
        /*0002*/ 	.short	(.L_732 - .L_731)
.L_731:
        /*0004*/ 	.word	0x00000082


	//----- nvinfo : EIATTR_KPARAM_INFO
	.align		4
.L_732:
        /*0008*/ 	.byte	0x04, 0x17
        /*000a*/ 	.short	(.L_734 - .L_733)
.L_733:
        /*000c*/ 	.word	0x00000000
        /*0010*/ 	.short	0x0000
        /*0012*/ 	.short	0x0000
        /*0014*/ 	.byte	0x00, 0xf0, 0x01, 0x1a


	//----- nvinfo : EIATTR_SPARSE_MMA_MASK
	.align		4
.L_734:
        /*0018*/ 	.byte	0x03, 0x50
        /*001a*/ 	.short	0x0000


	//----- nvinfo : EIATTR_MAXREG_COUNT
	.align		4
        /*001c*/ 	.byte	0x03, 0x1b
        /*001e*/ 	.short	0x00a8


	//----- nvinfo : EIATTR_MERCURY_ISA_VERSION
	.align		4
        /*0020*/ 	.byte	0x03, 0x5f
        /*0022*/ 	.short	0x0101


	//----- nvinfo : EIATTR_VRC_CTA_INIT_COUNT
	.align		4
        /*0024*/ 	.byte	0x02, 0x4a
	.zero		1
	.zero		1


	//----- nvinfo : EIATTR_EXIT_INSTR_OFFSETS
	.align		4
        /*0028*/ 	.byte	0x04, 0x1c
        /*002a*/ 	.short	(.L_736 - .L_735)


	//   ....[0]....
.L_735:
        /*002c*/ 	.word	0x00000010


	//----- nvinfo : EIATTR_MAX_THREADS
	.align		4
.L_736:
        /*0030*/ 	.byte	0x04, 0x05
        /*0032*/ 	.short	(.L_738 - .L_737)
.L_737:
        /*0034*/ 	.word	0x00000180
        /*0038*/ 	.word	0x00000001
        /*003c*/ 	.word	0x00000001


	//----- nvinfo : EIATTR_CBANK_PARAM_SIZE
	.align		4
.L_738:
        /*0040*/ 	.byte	0x03, 0x19
        /*0042*/ 	.short	0x0680


	//----- nvinfo : EIATTR_PARAM_CBANK
	.align		4
        /*0044*/ 	.byte	0x04, 0x0a
        /*0046*/ 	.short	(.L_740 - .L_739)
	.align		4
.L_739:
        /*0048*/ 	.word	index@(.nv.constant0._ZN7cutlass13device_kernelIN5flash11enable_sm90INS1_16FlashAttnBwdSm90INS1_25CollectiveMainloopBwdSm90ILi2ELi2ELi2EN4cute5tupleIJNS5_1CILi1EEES8_S8_EEENS6_IJNS7_ILi64EEENS7_ILi128EEENS7_ILi96EEEEEENS_10bfloat16_tEfNS_4arch4Sm90ELb0ELb1ELb0ELb0ELb0ELb1ELb0ELb0ELi2ELi1ELi2ELi1ELb1EEENS1_24CollectiveEpilogueBwdGQAISD_fSG_Li256ELb0ELb0EEENS1_19SingleTileSchedulerILb0ELb0ELb0ELi128EEEEEEEEEvNT_6ParamsE)
        /*004c*/ 	.short	0x0380
        /*004e*/ 	.short	0x0680


	//----- nvinfo : EIATTR_SW_WAR
	.align		4
.L_740:
        /*0050*/ 	.byte	0x04, 0x36
        /*0052*/ 	.short	(.L_742 - .L_741)
.L_741:
        /*0054*/ 	.word	0x00000008
.L_742:


//--------------------- .nv.info._ZN7cutlass13device_kernelIN5flash11enable_sm90INS1_16FlashAttnBwdSm90INS1_25CollectiveMainloopBwdSm90ILi2ELi2ELi2EN4cute5tupleIJNS5_1CILi1EEES8_S8_EEENS6_IJNS7_ILi64EEENS7_ILi128EEENS7_ILi96EEEEEENS_10bfloat16_tEfNS_4arch4Sm90ELb0ELb1ELb0ELb0ELb1ELb1ELb0ELb0ELi2ELi1ELi2ELi1ELb1EEENS1_24CollectiveEpilogueBwdGQAISD_fSG_Li256ELb0ELb1EEENS1_19SingleTileSchedulerILb0ELb0ELb0ELi128EEEEEEEEEvNT_6ParamsE --------------------------
	.section	.nv.info._ZN7cutlass13device_kernelIN5flash11enable_sm90INS1_16FlashAttnBwdSm90INS1_25CollectiveMainloopBwdSm90ILi2ELi2ELi2EN4cute5tupleIJNS5_1CILi1EEES8_S8_EEENS6_IJNS7_ILi64EEENS7_ILi128EEENS7_ILi96EEEEEENS_10bfloat16_tEfNS_4arch4Sm90ELb0ELb1ELb0ELb0ELb1ELb1ELb0ELb0ELi2ELi1ELi2ELi1ELb1EEENS1_24CollectiveEpilogueBwdGQAISD_fSG_Li256ELb0ELb1EEENS1_19SingleTileSchedulerILb0ELb0ELb0ELi128EEEEEEEEEvNT_6ParamsE,"",@"SHT_CUDA_INFO"
	.sectionflags	@""
	.align	4


	//----- nvinfo : EIATTR_CUDA_API_VERSION
	.align		4
        /*0000*/ 	.byte	0x04, 0x37
        /*0002*/ 	.short	(.L_744 - .L_743)
.L_743:
        /*0004*/ 	.word	0x00000082


	//----- nvinfo : EIATTR_KPARAM_INFO
	.align		4
.L_744:
        /*0008*/ 	.byte	0x04, 0x17
        /*000a*/ 	.short	(.L_746 - .L_745)
.L_745:
        /*000c*/ 	.word	0x00000000
        /*0010*/ 	.short	0x0000
        /*0012*/ 	.short	0x0000
        /*0014*/ 	.byte	0x00, 0xf0, 0x01, 0x1a


	//----- nvinfo : EIATTR_SPARSE_MMA_MASK
	.align		4
.L_746:
        /*0018*/ 	.byte	0x03, 0x50
        /*001a*/ 	.short	0x0000


	//----- nvinfo : EIATTR_MAXREG_COUNT
	.align		4
        /*001c*/ 	.byte	0x03, 0x1b
        /*001e*/ 	.short	0x00a8


	//----- nvinfo : EIATTR_MERCURY_ISA_VERSION
	.align		4
        /*0020*/ 	.byte	0x03, 0x5f
        /*0022*/ 	.short	0x0101


	//----- nvinfo : EIATTR_VRC_CTA_INIT_COUNT
	.align		4
        /*0024*/ 	.byte	0x02, 0x4a
	.zero		1
	.zero		1


	//----- nvinfo : EIATTR_EXIT_INSTR_OFFSETS
	.align		4
        /*0028*/ 	.byte	0x04, 0x1c
        /*002a*/ 	.short	(.L_748 - .L_747)


	//   ....[0]....
.L_747:
        /*002c*/ 	.word	0x00000010


	//----- nvinfo : EIATTR_MAX_THREADS
	.align		4
.L_748:
        /*0030*/ 	.byte	0x04, 0x05
        /*0032*/ 	.short	(.L_750 - .L_749)
.L_749:
        /*0034*/ 	.word	0x00000180
        /*0038*/ 	.word	0x00000001
        /*003c*/ 	.word	0x00000001


	//----- nvinfo : EIATTR_CBANK_PARAM_SIZE
	.align		4
.L_750:
        /*0040*/ 	.byte	0x03, 0x19
        /*0042*/ 	.short	0x0680


	//----- nvinfo : EIATTR_PARAM_CBANK
	.align		4
        /*0044*/ 	.byte	0x04, 0x0a
        /*0046*/ 	.short	(.L_752 - .L_751)
	.align		4
.L_751:
        /*0048*/ 	.word	index@(.nv.constant0._ZN7cutlass13device_kernelIN5flash11enable_sm90INS1_16FlashAttnBwdSm90INS1_25CollectiveMainloopBwdSm90ILi2ELi2ELi2EN4cute5tupleIJNS5_1CILi1EEES8_S8_EEENS6_IJNS7_ILi64EEENS7_ILi128EEENS7_ILi96EEEEEENS_10bfloat16_tEfNS_4arch4Sm90ELb0ELb1ELb0ELb0ELb1ELb1ELb0ELb0ELi2ELi1ELi2ELi1ELb1EEENS1_24CollectiveEpilogueBwdGQAISD_fSG_Li256ELb0ELb1EEENS1_19SingleTileSchedulerILb0ELb0ELb0ELi128EEEEEEEEEvNT_6ParamsE)
        /*004c*/ 	.short	0x0380
        /*004e*/ 	.short	0x0680


	//----- nvinfo : EIATTR_SW_WAR
	.align		4
.L_752:
        /*0050*/ 	.byte	0x04, 0x36
        /*0052*/ 	.short	(.L_754 - .L_753)
.L_753:
        /*0054*/ 	.word	0x00000008
.L_754:


//--------------------- .nv.info._ZN7cutlass13device_kernelIN5flash11enable_sm90INS1_16FlashAttnBwdSm90INS1_25CollectiveMainloopBwdSm90ILi2ELi2ELi2EN4cute5tupleIJNS5_1CILi1EEES8_S8_EEENS6_IJNS7_ILi64EEENS7_ILi128EEENS7_ILi96EEEEEENS_10bfloat16_tEfNS_4arch4Sm90ELb0ELb1ELb0ELb1ELb0ELb1ELb0ELb0ELi2ELi1ELi2ELi1ELb1EEENS1_21CollectiveEpilogueBwdISD_SE_SG_Li256ELb1ELb0ELi1EEENS1_19SingleTileSchedulerILb1ELb0ELb0ELi128EEEEEEEEEvNT_6ParamsE --------------------------
	.section	.nv.info._ZN7cutlass13device_kernelIN5flash11enable_sm90INS1_16FlashAttnBwdSm90INS1_25CollectiveMainloopBwdSm90ILi2ELi2ELi2EN4cute5tupleIJNS5_1CILi1EEES8_S8_EEENS6_IJNS7_ILi64EEENS7_ILi128EEENS7_ILi96EEEEEENS_10bfloat16_tEfNS_4arch4Sm90ELb0ELb1ELb0ELb1ELb0ELb1ELb0ELb0ELi2ELi1ELi2ELi1ELb1EEENS1_21CollectiveEpilogueBwdISD_SE_SG_Li256ELb1ELb0ELi1EEENS1_19SingleTileSchedulerILb1ELb0ELb0ELi128EEEEEEEEEvNT_6ParamsE,"",@"SHT_CUDA_INFO"
	.sectionflags	@""
	.align	4


	//----- nvinfo : EIATTR_CUDA_API_VERSION
	.align		4
        /*0000*/ 	.byte	0x04, 0x37
        /*0002*/ 	.short	(.L_756 - .L_755)
.L_755:
        /*0004*/ 	.word	0x00000082


	//----- nvinfo : EIATTR_KPARAM_INFO
	.align		4
.L_756:
        /*0008*/ 	.byte	0x04, 0x17
        /*000a*/ 	.short	(.L_758 - .L_757)
.L_757:
        /*000c*/ 	.word	0x00000000
        /*0010*/ 	.short	0x0000
        /*0012*/ 	.short	0x0000
        /*0014*/ 	.byte	0x00, 0xf0, 0x01, 0x1a


	//----- nvinfo : EIATTR_SPARSE_MMA_MASK
	.align		4
.L_758:
        /*0018*/ 	.byte	0x03, 0x50
        /*001a*/ 	.short	0x0000


	//----- nvinfo : EIATTR_MAXREG_COUNT
	.align		4
        /*001c*/ 	.byte	0x03, 0x1b
        /*001e*/ 	.short	0x00a8


	//----- nvinfo : EIATTR_MERCURY_ISA_VERSION
	.align		4
        /*0020*/ 	.byte	0x03, 0x5f
        /*0022*/ 	.short	0x0101


	//----- nvinfo : EIATTR_VRC_CTA_INIT_COUNT
	.align		4
        /*0024*/ 	.byte	0x02, 0x4a
	.zero		1
	.zero		1


	//----- nvinfo : EIATTR_EXIT_INSTR_OFFSETS
	.align		4
        /*0028*/ 	.byte	0x04, 0x1c
        /*002a*/ 	.short	(.L_760 - .L_759)


	//   ....[0]....
.L_759:
        /*002c*/ 	.word	0x00000010


	//----- nvinfo : EIATTR_MAX_THREADS
	.align		4
.L_760:
        /*0030*/ 	.byte	0x04, 0x05
        /*0032*/ 	.short	(.L_762 - .L_761)
.L_761:
        /*0034*/ 	.word	0x00000180
        /*0038*/ 	.word	0x00000001
        /*003c*/ 	.word	0x00000001


	//----- nvinfo : EIATTR_CBANK_PARAM_SIZE
	.align		4
.L_762:
        /*0040*/ 	.byte	0x03, 0x19
        /*0042*/ 	.short	0x0680


	//----- nvinfo : EIATTR_PARAM_CBANK
	.align		4
        /*0044*/ 	.byte	0x04, 0x0a
        /*0046*/ 	.short	(.L_764 - .L_763)
	.align		4
.L_763:
        /*0048*/ 	.word	index@(.nv.constant0._ZN7cutlass13device_kernelIN5flash11enable_sm90INS1_16FlashAttnBwdSm90INS1_25CollectiveMainloopBwdSm90ILi2ELi2ELi2EN4cute5tupleIJNS5_1CILi1EEES8_S8_EEENS6_IJNS7_ILi64EEENS7_ILi128EEENS7_ILi96EEEEEENS_10bfloat16_tEfNS_4arch4Sm90ELb0ELb1ELb0ELb1ELb0ELb1ELb0ELb0ELi2ELi1ELi2ELi1ELb1EEENS1_21CollectiveEpilogueBwdISD_SE_SG_Li256ELb1ELb0ELi1EEENS1_19SingleTileSchedulerILb1ELb0ELb0ELi128EEEEEEEEEvNT_6ParamsE)
        /*004c*/ 	.short	0x0380
        /*004e*/ 	.short	0x0680


	//----- nvinfo : EIATTR_SW_WAR
	.align		4
.L_764:
        /*0050*/ 	.byte	0x04, 0x36
        /*0052*/ 	.short	(.L_766 - .L_765)
.L_765:
        /*0054*/ 	.word	0x00000008
.L_766:


//--------------------- .nv.info._ZN7cutlass13device_kernelIN5flash11enable_sm90INS1_16FlashAttnBwdSm90INS1_25CollectiveMainloopBwdSm90ILi2ELi2ELi2EN4cute5tupleIJNS5_1CILi1EEES8_S8_EEENS6_IJNS7_ILi64EEENS7_ILi128EEENS7_ILi96EEEEEENS_10bfloat16_tEfNS_4arch4Sm90ELb0ELb1ELb0ELb1ELb1ELb1ELb0ELb0ELi2ELi1ELi2ELi1ELb1EEENS1_21CollectiveEpilogueBwdISD_SE_SG_Li256ELb1ELb0ELi1EEENS1_19SingleTileSchedulerILb1ELb0ELb0ELi128EEEEEEEEEvNT_6ParamsE --------------------------
	.section	.nv.info._ZN7cutlass13device_kernelIN5flash11enable_sm90INS1_16FlashAttnBwdSm90INS1_25CollectiveMainloopBwdSm90ILi2ELi2ELi2EN4cute5tupleIJNS5_1CILi1EEES8_S8_EEENS6_IJNS7_ILi64EEENS7_ILi128EEENS7_ILi96EEEEEENS_10bfloat16_tEfNS_4arch4Sm90ELb0ELb1ELb0ELb1ELb1ELb1ELb0ELb0ELi2ELi1ELi2ELi1ELb1EEENS1_21CollectiveEpilogueBwdISD_SE_SG_Li256ELb1ELb0ELi1EEENS1_19SingleTileSchedulerILb1ELb0ELb0ELi128EEEEEEEEEvNT_6ParamsE,"",@"SHT_CUDA_INFO"
	.sectionflags	@""
	.align	4


	//----- nvinfo : EIATTR_CUDA_API_VERSION
	.align		4
        /*0000*/ 	.byte	0x04, 0x37
        /*0002*/ 	.short	(.L_768 - .L_767)
.L_767:
        /*0004*/ 	.word	0x00000082


	//----- nvinfo : EIATTR_KPARAM_INFO
	.align		4
.L_768:
        /*0008*/ 	.byte	0x04, 0x17
        /*000a*/ 	.short	(.L_770 - .L_769)
.L_769:
        /*000c*/ 	.word	0x00000000
        /*0010*/ 	.short	0x0000
        /*0012*/ 	.short	0x0000
        /*0014*/ 	.byte	0x00, 0xf0, 0x01, 0x1a


	//----- nvinfo : EIATTR_SPARSE_MMA_MASK
	.align		4
.L_770:
        /*0018*/ 	.byte	0x03, 0x50
        /*001a*/ 	.short	0x0000


	//----- nvinfo : EIATTR_MAXREG_COUNT
	.align		4
        /*001c*/ 	.byte	0x03, 0x1b
        /*001e*/ 	.short	0x00a8


	//----- nvinfo : EIATTR_MERCURY_ISA_VERSION
	.align		4
        /*0020*/ 	.byte	0x03, 0x5f
        /*0022*/ 	.short	0x0101


	//----- nvinfo : EIATTR_VRC_CTA_INIT_COUNT
	.align		4
        /*0024*/ 	.byte	0x02, 0x4a
	.zero		1
	.zero		1


	//----- nvinfo : EIATTR_EXIT_INSTR_OFFSETS
	.align		4
        /*0028*/ 	.byte	0x04, 0x1c
        /*002a*/ 	.short	(.L_772 - .L_771)


	//   ....[0]....
.L_771:
        /*002c*/ 	.word	0x00000010


	//----- nvinfo : EIATTR_MAX_THREADS
	.align		4
.L_772:
        /*0030*/ 	.byte	0x04, 0x05
        /*0032*/ 	.short	(.L_774 - .L_773)
.L_773:
        /*0034*/ 	.word	0x00000180
        /*0038*/ 	.word	0x00000001
        /*003c*/ 	.word	0x00000001


	//----- nvinfo : EIATTR_CBANK_PARAM_SIZE
	.align		4
.L_774:
        /*0040*/ 	.byte	0x03, 0x19
        /*0042*/ 	.short	0x0680


	//----- nvinfo : EIATTR_PARAM_CBANK
	.align		4
        /*0044*/ 	.byte	0x04, 0x0a
        /*0046*/ 	.short	(.L_776 - .L_775)
	.align		4
.L_775:
        /*0048*/ 	.word	index@(.nv.constant0._ZN7cutlass13device_kernelIN5flash11enable_sm90INS1_16FlashAttnBwdSm90INS1_25CollectiveMainloopBwdSm90ILi2ELi2ELi2EN4cute5tupleIJNS5_1CILi1EEES8_S8_EEENS6_IJNS7_ILi64EEENS7_ILi128EEENS7_ILi96EEEEEENS_10bfloat16_tEfNS_4arch4Sm90ELb0ELb1ELb0ELb1ELb1ELb1ELb0ELb0ELi2ELi1ELi2ELi1ELb1EEENS1_21CollectiveEpilogueBwdISD_SE_SG_Li256ELb1ELb0ELi1EEENS1_19SingleTileSchedulerILb1ELb0ELb0ELi128EEEEEEEEEvNT_6ParamsE)
        /*004c*/ 	.short	0x0380
        /*004e*/ 	.short	0x0680


	//----- nvinfo : EIATTR_SW_WAR
	.align		4
.L_776:
        /*0050*/ 	.byte	0x04, 0x36
        /*0052*/ 	.short	(.L_778 - .L_777)
.L_777:
        /*0054*/ 	.word	0x00000008
.L_778:


//--------------------- .nv.info._ZN7cutlass13device_kernelIN5flash11enable_sm90INS1_16FlashAttnBwdSm90INS1_25CollectiveMainloopBwdSm90ILi2ELi2ELi2EN4cute5tupleIJNS5_1CILi1EEES8_S8_EEENS6_IJNS7_ILi64EEENS7_ILi128EEENS7_ILi96EEEEEENS_10bfloat16_tEfNS_4arch4Sm90ELb0ELb1ELb0ELb1ELb0ELb1ELb0ELb0ELi2ELi1ELi2ELi1ELb1EEENS1_24CollectiveEpilogueBwdGQAISD_fSG_Li256ELb1ELb0EEENS1_19SingleTileSchedulerILb1ELb0ELb0ELi128EEEEEEEEEvNT_6ParamsE --------------------------
	.section	.nv.info._ZN7cutlass13device_kernelIN5flash11enable_sm90INS1_16FlashAttnBwdSm90INS1_25CollectiveMainloopBwdSm90ILi2ELi2ELi2EN4cute5tupleIJNS5_1CILi1EEES8_S8_EEENS6_IJNS7_ILi64EEENS7_ILi128EEENS7_ILi96EEEEEENS_10bfloat16_tEfNS_4arch4Sm90ELb0ELb1ELb0ELb1ELb0ELb1ELb0ELb0ELi2ELi1ELi2ELi1ELb1EEENS1_24CollectiveEpilogueBwdGQAISD_fSG_Li256ELb1ELb0EEENS1_19SingleTileSchedulerILb1ELb0ELb0ELi128EEEEEEEEEvNT_6ParamsE,"",@"SHT_CUDA_INFO"
	.sectionflags	@""
	.align	4


	//----- nvinfo : EIATTR_CUDA_API_VERSION
	.align		4
        /*0000*/ 	.byte	0x04, 0x37
        /*0002*/ 	.short	(.L_780 - .L_779)
.L_779:
        /*0004*/ 	.word	0x00000082


	//----- nvinfo : EIATTR_KPARAM_INFO
	.align		4
.L_780:
        /*0008*/ 	.byte	0x04, 0x17
        /*000a*/ 	.short	(.L_782 - .L_781)
.L_781:
        /*000c*/ 	.word	0x00000000
        /*0010*/ 	.short	0x0000
        /*0012*/ 	.short	0x0000
        /*0014*/ 	.byte	0x00, 0xf0, 0x01, 0x1a


	//----- nvinfo : EIATTR_SPARSE_MMA_MASK
	.align		4
.L_782:
        /*0018*/ 	.byte	0x03, 0x50
        /*001a*/ 	.short	0x0000


	//----- nvinfo : EIATTR_MAXREG_COUNT
	.align		4
        /*001c*/ 	.byte	0x03, 0x1b
        /*001e*/ 	.short	0x00a8


	//----- nvinfo : EIATTR_MERCURY_ISA_VERSION
	.align		4
        /*0020*/ 	.byte	0x03, 0x5f
        /*0022*/ 	.short	0x0101


	//----- nvinfo : EIATTR_VRC_CTA_INIT_COUNT
	.align		4
        /*0024*/ 	.byte	0x02, 0x4a
	.zero		1
	.zero		1


	//----- nvinfo : EIATTR_EXIT_INSTR_OFFSETS
	.align		4
        /*0028*/ 	.byte	0x04, 0x1c
        /*002a*/ 	.short	(.L_784 - .L_783)


	//   ....[0]....
.L_783:
        /*002c*/ 	.word	0x00000010


	//----- nvinfo : EIATTR_MAX_THREADS
	.align		4
.L_784:
        /*0030*/ 	.byte	0x04, 0x05
        /*0032*/ 	.short	(.L_786 - .L_785)
.L_785:
        /*0034*/ 	.word	0x00000180
        /*0038*/ 	.word	0x00000001
        /*003c*/ 	.word	0x00000001


	//----- nvinfo : EIATTR_CBANK_PARAM_SIZE
	.align		4
.L_786:
        /*0040*/ 	.byte	0x03, 0x19
        /*0042*/ 	.short	0x0680


	//----- nvinfo : EIATTR_PARAM_CBANK
	.align		4
        /*0044*/ 	.byte	0x04, 0x0a
        /*0046*/ 	.short	(.L_788 - .L_787)
	.align		4
.L_787:
        /*0048*/ 	.word	index@(.nv.constant0._ZN7cutlass13device_kernelIN5flash11enable_sm90INS1_16FlashAttnBwdSm90INS1_25CollectiveMainloopBwdSm90ILi2ELi2ELi2EN4cute5tupleIJNS5_1CILi1EEES8_S8_EEENS6_IJNS7_ILi64EEENS7_ILi128EEENS7_ILi96EEEEEENS_10bfloat16_tEfNS_4arch4Sm90ELb0ELb1ELb0ELb1ELb0ELb1ELb0ELb0ELi2ELi1ELi2ELi1ELb1EEENS1_24CollectiveEpilogueBwdGQAISD_fSG_Li256ELb1ELb0EEENS1_19SingleTileSchedulerILb1ELb0ELb0ELi128EEEEEEEEEvNT_6ParamsE)
        /*004c*/ 	.short	0x0380
        /*004e*/ 	.short	0x0680


	//----- nvinfo : EIATTR_SW_WAR
	.align		4
.L_788:
        /*0050*/ 	.byte	0x04, 0x36
        /*0052*/ 	.short	(.L_790 - .L_789)
.L_789:
        /*0054*/ 	.word	0x00000008
.L_790:


//--------------------- .nv.info._ZN7cutlass13device_kernelIN5flash11enable_sm90INS1_16FlashAttnBwdSm90INS1_25CollectiveMainloopBwdSm90ILi2ELi2ELi2EN4cute5tupleIJNS5_1CILi1EEES8_S8_EEENS6_IJNS7_ILi64EEENS7_ILi128EEENS7_ILi96EEEEEENS_10bfloat16_tEfNS_4arch4Sm90ELb0ELb1ELb0ELb1ELb1ELb1ELb0ELb0ELi2ELi1ELi2ELi1ELb1EEENS1_24CollectiveEpilogueBwdGQAISD_fSG_Li256ELb1ELb1EEENS1_19SingleTileSchedulerILb1ELb0ELb0ELi128EEEEEEEEEvNT_6ParamsE --------------------------
	.section	.nv.info._ZN7cutlass13device_kernelIN5flash11enable_sm90INS1_16FlashAttnBwdSm90INS1_25CollectiveMainloopBwdSm90ILi2ELi2ELi2EN4cute5tupleIJNS5_1CILi1EEES8_S8_EEENS6_IJNS7_ILi64EEENS7_ILi128EEENS7_ILi96EEEEEENS_10bfloat16_tEfNS_4arch4Sm90ELb0ELb1ELb0ELb1ELb1ELb1ELb0ELb0ELi2ELi1ELi2ELi1ELb1EEENS1_24CollectiveEpilogueBwdGQAISD_fSG_Li256ELb1ELb1EEENS1_19SingleTileSchedulerILb1ELb0ELb0ELi128EEEEEEEEEvNT_6ParamsE,"",@"SHT_CUDA_INFO"
	.sectionflags	@""
	.align	4


	//----- nvinfo : EIATTR_CUDA_API_VERSION
	.align		4
        /*0000*/ 	.byte	0x04, 0x37
        /*0002*/ 	.short	(.L_792 - .L_791)
.L_791:
        /*0004*/ 	.word	0x00000082


	//----- nvinfo : EIATTR_KPARAM_INFO
	.align		4
.L_792:
        /*0008*/ 	.byte	0x04, 0x17
        /*000a*/ 	.short	(.L_794 - .L_793)
.L_793:
        /*000c*/ 	.word	0x00000000
        /*0010*/ 	.short	0x0000
        /*0012*/ 	.short	0x0000
        /*0014*/ 	.byte	0x00, 0xf0, 0x01, 0x1a


	//----- nvinfo : EIATTR_SPARSE_MMA_MASK
	.align		4
.L_794:
        /*0018*/ 	.byte	0x03, 0x50
        /*001a*/ 	.short	0x0000


	//----- nvinfo : EIATTR_MAXREG_COUNT
	.align		4
        /*001c*/ 	.byte	0x03, 0x1b
        /*001e*/ 	.short	0x00a8


	//----- nvinfo : EIATTR_MERCURY_ISA_VERSION
	.align		4
        /*0020*/ 	.byte	0x03, 0x5f
        /*0022*/ 	.short	0x0101


	//----- nvinfo : EIATTR_VRC_CTA_INIT_COUNT
	.align		4
        /*0024*/ 	.byte	0x02, 0x4a
	.zero		1
	.zero		1


	//----- nvinfo : EIATTR_EXIT_INSTR_OFFSETS
	.align		4
        /*0028*/ 	.byte	0x04, 0x1c
        /*002a*/ 	.short	(.L_796 - .L_795)


	//   ....[0]....
.L_795:
        /*002c*/ 	.word	0x00000010


	//----- nvinfo : EIATTR_MAX_THREADS
	.align		4
.L_796:
        /*0030*/ 	.byte	0x04, 0x05
        /*0032*/ 	.short	(.L_798 - .L_797)
.L_797:
        /*0034*/ 	.word	0x00000180
        /*0038*/ 	.word	0x00000001
        /*003c*/ 	.word	0x00000001


	//----- nvinfo : EIATTR_CBANK_PARAM_SIZE
	.align		4
.L_798:
        /*0040*/ 	.byte	0x03, 0x19
        /*0042*/ 	.short	0x0680


	//----- nvinfo : EIATTR_PARAM_CBANK
	.align		4
        /*0044*/ 	.byte	0x04, 0x0a
        /*0046*/ 	.short	(.L_800 - .L_799)
	.align		4
.L_799:
        /*0048*/ 	.word	index@(.nv.constant0._ZN7cutlass13device_kernelIN5flash11enable_sm90INS1_16FlashAttnBwdSm90INS1_25CollectiveMainloopBwdSm90ILi2ELi2ELi2EN4cute5tupleIJNS5_1CILi1EEES8_S8_EEENS6_IJNS7_ILi64EEENS7_ILi128EEENS7_ILi96EEEEEENS_10bfloat16_tEfNS_4arch4Sm90ELb0ELb1ELb0ELb1ELb1ELb1ELb0ELb0ELi2ELi1ELi2ELi1ELb1EEENS1_24CollectiveEpilogueBwdGQAISD_fSG_Li256ELb1ELb1EEENS1_19SingleTileSchedulerILb1ELb0ELb0ELi128EEEEEEEEEvNT_6ParamsE)
        /*004c*/ 	.short	0x0380
        /*004e*/ 	.short	0x0680


	//----- nvinfo : EIATTR_SW_WAR
	.align		4
.L_800:
        /*0050*/ 	.byte	0x04, 0x36
        /*0052*/ 	.short	(.L_802 - .L_801)
.L_801:
        /*0054*/ 	.word	0x00000008
.L_802:


//--------------------- .nv.info._ZN7cutlass13device_kernelIN5flash11enable_sm90INS1_16FlashAttnBwdSm90INS1_25CollectiveMainloopBwdSm90ILi2ELi2ELi2EN4cute5tupleIJNS5_1CILi1EEES8_S8_EEENS6_IJNS7_ILi64EEENS7_ILi128EEENS7_ILi96EEEEEENS_10bfloat16_tEfNS_4arch4Sm90ELb1ELb0ELb0ELb0ELb0ELb1ELb0ELb0ELi2ELi1ELi2ELi1ELb1EEENS1_21CollectiveEpilogueBwdISD_SE_SG_Li256ELb0ELb0ELi1EEENS1_25SingleTileBwdLPTSchedulerILb0ELi128ELb0EEEEEEEEEvNT_6ParamsE --------------------------
	.section	.nv.info._ZN7cutlass13device_kernelIN5flash11enable_sm90INS1_16FlashAttnBwdSm90INS1_25CollectiveMainloopBwdSm90ILi2ELi2ELi2EN4cute5tupleIJNS5_1CILi1EEES8_S8_EEENS6_IJNS7_ILi64EEENS7_ILi128EEENS7_ILi96EEEEEENS_10bfloat16_tEfNS_4arch4Sm90ELb1ELb0ELb0ELb0ELb0ELb1ELb0ELb0ELi2ELi1ELi2ELi1ELb1EEENS1_21CollectiveEpilogueBwdISD_SE_SG_Li256ELb0ELb0ELi1EEENS1_25SingleTileBwdLPTSchedulerILb0ELi128ELb0EEEEEEEEEvNT_6ParamsE,"",@"SHT_CUDA_INFO"
	.sectionflags	@""
	.align	4


	//----- nvinfo : EIATTR_CUDA_API_VERSION
	.align		4
        /*0000*/ 	.byte	0x04, 0x37
        /*0002*/ 	.short	(.L_804 - .L_803)
.L_803:
        /*0004*/ 	.word	0x00000082


	//----- nvinfo : EIATTR_KPARAM_INFO
	.align		4
.L_804:
        /*0008*/ 	.byte	0x04, 0x17
        /*000a*/ 	.short	(.L_806 - .L_805)
.L_805:
        /*000c*/ 	.word	0x00000000
        /*0010*/ 	.short	0x0000
        /*0012*/ 	.short	0x0000
        /*0014*/ 	.byte	0x00, 0xf0, 0x01, 0x24


	//----- nvinfo : EIATTR_SPARSE_MMA_MASK
	.align		4
.L_806:
        /*0018*/ 	.byte	0x03, 0x50
        /*001a*/ 	.short	0x0000


	//----- nvinfo : EIATTR_MAXREG_COUNT
	.align		4
        /*001c*/ 	.byte	0x03, 0x1b
        /*001e*/ 	.short	0x00a8


	//----- nvinfo : EIATTR_MERCURY_ISA_VERSION
	.align		4
        /*0020*/ 	.byte	0x03, 0x5f
        /*0022*/ 	.short	0x0101


	//----- nvinfo : EIATTR_VRC_CTA_INIT_COUNT
	.align		4
        /*0024*/ 	.byte	0x02, 0x4a
	.zero		1
	.zero		1


	//----- nvinfo : EIATTR_EXIT_INSTR_OFFSETS
	.align		4
        /*0028*/ 	.byte	0x04, 0x1c
        /*002a*/ 	.short	(.L_808 - .L_807)


	//   ....[0]....
.L_807:
        /*002c*/ 	.word	0x00000010


	//----- nvinfo : EIATTR_MAX_THREADS
	.align		4
.L_808:
        /*0030*/ 	.byte	0x04, 0x05
        /*0032*/ 	.short	(.L_810 - .L_809)
.L_809:
        /*0034*/ 	.word	0x00000180
        /*0038*/ 	.word	0x00000001
        /*003c*/ 	.word	0x00000001


	//----- nvinfo : EIATTR_CBANK_PARAM_SIZE
	.align		4
.L_810:
        /*0040*/ 	.byte	0x03, 0x19
        /*0042*/ 	.short	0x0900


	//----- nvinfo : EIATTR_PARAM_CBANK
	.align		4
        /*0044*/ 	.byte	0x04, 0x0a
        /*0046*/ 	.short	(.L_812 - .L_811)
	.align		4
.L_811:
        /*0048*/ 	.word	index@(.nv.constant0._ZN7cutlass13device_kernelIN5flash11enable_sm90INS1_16FlashAttnBwdSm90INS1_25CollectiveMainloopBwdSm90ILi2ELi2ELi2EN4cute5tupleIJNS5_1CILi1EEES8_S8_EEENS6_IJNS7_ILi64EEENS7_ILi128EEENS7_ILi96EEEEEENS_10bfloat16_tEfNS_4arch4Sm90ELb1ELb0ELb0ELb0ELb0ELb1ELb0ELb0ELi2ELi1ELi2ELi1ELb1EEENS1_21CollectiveEpilogueBwdISD_SE_SG_Li256ELb0ELb0ELi1EEENS1_25SingleTileBwdLPTSchedulerILb0ELi128ELb0EEEEEEEEEvNT_6ParamsE)
        /*004c*/ 	.short	0x0380
        /*004e*/ 	.short	0x0900


	//----- nvinfo : EIATTR_SW_WAR
	.align		4
.L_812:
        /*0050*/ 	.byte	0x04, 0x36
        /*0052*/ 	.short	(.L_814 - .L_813)
.L_813:
        /*0054*/ 	.word	0x00000008
.L_814:


//--------------------- .nv.info._ZN7cutlass13device_kernelIN5flash11enable_sm90INS1_16FlashAttnBwdSm90INS1_25CollectiveMainloopBwdSm90ILi2ELi2ELi2EN4cute5tupleIJNS5_1CILi1EEES8_S8_EEENS6_IJNS7_ILi64EEENS7_ILi128EEENS7_ILi96EEEEEENS_10bfloat16_tEfNS_4arch4Sm90ELb1ELb0ELb0ELb0ELb1ELb1ELb0ELb0ELi2ELi1ELi2ELi1ELb1EEENS1_21CollectiveEpilogueBwdISD_SE_SG_Li256ELb0ELb0ELi1EEENS1_25SingleTileBwdLPTSchedulerILb0ELi128ELb1EEEEEEEEEvNT_6ParamsE --------------------------
	.section	.nv.info._ZN7cutlass13device_kernelIN5flash11enable_sm90INS1_16FlashAttnBwdSm90INS1_25CollectiveMainloopBwdSm90ILi2ELi2ELi2EN4cute5tupleIJNS5_1CILi1EEES8_S8_EEENS6_IJNS7_ILi64EEENS7_ILi128EEENS7_ILi96EEEEEENS_10bfloat16_tEfNS_4arch4Sm90ELb1ELb0ELb0ELb0ELb1ELb1ELb0ELb0ELi2ELi1ELi2ELi1ELb1EEENS1_21CollectiveEpilogueBwdISD_SE_SG_Li256ELb0ELb0ELi1EEENS1_25SingleTileBwdLPTSchedulerILb0ELi128ELb1EEEEEEEEEvNT_6ParamsE,"",@"SHT_CUDA_INFO"
	.sectionflags	@""
	.align	4


	//----- nvinfo : EIATTR_CUDA_API_VERSION
	.align		4
        /*0000*/ 	.byte	0x04, 0x37
        /*0002*/ 	.short	(.L_816 - .L_815)
.L_815:
        /*0004*/ 	.word	0x00000082


	//----- nvinfo : EIATTR_KPARAM_INFO
	.align		4
.L_816:
        /*0008*/ 	.byte	0x04, 0x17
        /*000a*/ 	.short	(.L_818 - .L_817)
.L_817:
        /*000c*/ 	.word	0x00000000
        /*0010*/ 	.short	0x0000
        /*0012*/ 	.short	0x0000
        /*0014*/ 	.byte	0x00, 0xf0, 0x01, 0x24


	//----- nvinfo : EIATTR_SPARSE_MMA_MASK
	.align		4
.L_818:
        /*0018*/ 	.byte	0x03, 0x50
        /*001a*/ 	.short	0x0000


	//----- nvinfo : EIATTR_MAXREG_COUNT
	.align		4
        /*001c*/ 	.byte	0x03, 0x1b
        /*001e*/ 	.short	0x00a8


	//----- nvinfo : EIATTR_MERCURY_ISA_VERSION
	.align		4
        /*0020*/ 	.byte	0x03, 0x5f
        /*0022*/ 	.short	0x0101


	//----- nvinfo : EIATTR_VRC_CTA_INIT_COUNT
	.align		4
        /*0024*/ 	.byte	0x02, 0x4a
	.zero		1
	.zero		1


	//----- nvinfo : EIATTR_EXIT_INSTR_OFFSETS
	.align		4
        /*0028*/ 	.byte	0x04, 0x1c
        /*002a*/ 	.short	(.L_820 - .L_819)


	//   ....[0]....
.L_819:
        /*002c*/ 	.word	0x00000010


	//----- nvinfo : EIATTR_MAX_THREADS
	.align		4
.L_820:
        /*0030*/ 	.byte	0x04, 0x05
        /*0032*/ 	.short	(.L_822 - .L_821)
.L_821:
        /*0034*/ 	.word	0x00000180
        /*0038*/ 	.word	0x00000001
        /*003c*/ 	.word	0x00000001


	//----- nvinfo : EIATTR_CBANK_PARAM_SIZE
	.align		4
.L_822:
        /*0040*/ 	.byte	0x03, 0x19
        /*0042*/ 	.short	0x0900


	//----- nvinfo : EIATTR_PARAM_CBANK
	.align		4
        /*0044*/ 	.byte	0x04, 0x0a
        /*0046*/ 	.short	(.L_824 - .L_823)
	.align		4
.L_823:
        /*0048*/ 	.word	index@(.nv.constant0._ZN7cutlass13device_kernelIN5flash11enable_sm90INS1_16FlashAttnBwdSm90INS1_25CollectiveMainloopBwdSm90ILi2ELi2ELi2EN4cute5tupleIJNS5_1CILi1EEES8_S8_EEENS6_IJNS7_ILi64EEENS7_ILi128EEENS7_ILi96EEEEEENS_10bfloat16_tEfNS_4arch4Sm90ELb1ELb0ELb0ELb0ELb1ELb1ELb0ELb0ELi2ELi1ELi2ELi1ELb1EEENS1_21CollectiveEpilogueBwdISD_SE_SG_Li256ELb0ELb0ELi1EEENS1_25SingleTileBwdLPTSchedulerILb0ELi128ELb1EEEEEEEEEvNT_6ParamsE)
        /*004c*/ 	.short	0x0380
        /*004e*/ 	.short	0x0900


	//----- nvinfo : EIATTR_SW_WAR
	.align		4
.L_824:
        /*0050*/ 	.byte	0x04, 0x36
        /*0052*/ 	.short	(.L_826 - .L_825)
.L_825:
        /*0054*/ 	.word	0x00000008
.L_826:


//--------------------- .nv.info._ZN7cutlass13device_kernelIN5flash11enable_sm90INS1_16FlashAttnBwdSm90INS1_25CollectiveMainloopBwdSm90ILi2ELi2ELi2EN4cute5tupleIJNS5_1CILi1EEES8_S8_EEENS6_IJNS7_ILi64EEENS7_ILi128EEENS7_ILi96EEEEEENS_10bfloat16_tEfNS_4arch4Sm90ELb1ELb0ELb0ELb0ELb0ELb1ELb0ELb0ELi2ELi1ELi2ELi1ELb1EEENS1_24CollectiveEpilogueBwdGQAISD_fSG_Li256ELb0ELb0EEENS1_25SingleTileBwdLPTSchedulerILb0ELi128ELb0EEEEEEEEEvNT_6ParamsE --------------------------
	.section	.nv.info._ZN7cutlass13device_kernelIN5flash11enable_sm90INS1_16FlashAttnBwdSm90INS1_25CollectiveMainloopBwdSm90ILi2ELi2ELi2EN4cute5tupleIJNS5_1CILi1EEES8_S8_EEENS6_IJNS7_ILi64EEENS7_ILi128EEENS7_ILi96EEEEEENS_10bfloat16_tEfNS_4arch4Sm90ELb1ELb0ELb0ELb0ELb0ELb1ELb0ELb0ELi2ELi1ELi2ELi1ELb1EEENS1_24CollectiveEpilogueBwdGQAISD_fSG_Li256ELb0ELb0EEENS1_25SingleTileBwdLPTSchedulerILb0ELi128ELb0EEEEEEEEEvNT_6ParamsE,"",@"SHT_CUDA_INFO"
	.sectionflags	@""
	.align	4


	//----- nvinfo : EIATTR_CUDA_API_VERSION
	.align		4
        /*0000*/ 	.byte	0x04, 0x37
        /*0002*/ 	.short	(.L_828 - .L_827)
.L_827:
        /*0004*/ 	.word	0x00000082


	//----- nvinfo : EIATTR_KPARAM_INFO
	.align		4
.L_828:
        /*0008*/ 	.byte	0x04, 0x17
        /*000a*/ 	.short	(.L_830 - .L_829)
.L_829:
        /*000c*/ 	.word	0x00000000
        /*0010*/ 	.short	0x0000
        /*0012*/ 	.short	0x0000
        /*0014*/ 	.byte	0x00, 0xf0, 0x01, 0x1c


	//----- nvinfo : EIATTR_SPARSE_MMA_MASK
	.align		4
.L_830:
        /*0018*/ 	.byte	0x03, 0x50
        /*001a*/ 	.short	0x0000


	//----- nvinfo : EIATTR_MAXREG_COUNT
	.align		4
        /*001c*/ 	.byte	0x03, 0x1b
        /*001e*/ 	.short	0x00a8


	//----- nvinfo : EIATTR_MERCURY_ISA_VERSION
	.align		4
        /*0020*/ 	.byte	0x03, 0x5f
        /*0022*/ 	.short	0x0101


	//----- nvinfo : EIATTR_VRC_CTA_INIT_COUNT
	.align		4
        /*0024*/ 	.byte	0x02, 0x4a
	.zero		1
	.zero		1


	//----- nvinfo : EIATTR_EXIT_INSTR_OFFSETS
	.align		4
        /*0028*/ 	.byte	0x04, 0x1c
        /*002a*/ 	.short	(.L_832 - .L_831)


	//   ....[0]....
.L_831:
        /*002c*/ 	.word	0x00000010


	//----- nvinfo : EIATTR_MAX_THREADS
	.align		4
.L_832:
        /*0030*/ 	.byte	0x04, 0x05
        /*0032*/ 	.short	(.L_834 - .L_833)
.L_833:
        /*0034*/ 	.word	0x00000180
        /*0038*/ 	.word	0x00000001
        /*003c*/ 	.word	0x00000001


	//----- nvinfo : EIATTR_CBANK_PARAM_SIZE
	.align		4
.L_834:
        /*0040*/ 	.byte	0x03, 0x19
        /*0042*/ 	.short	0x0700


	//----- nvinfo : EIATTR_PARAM_CBANK
	.align		4
        /*0044*/ 	.byte	0x04, 0x0a
        /*0046*/ 	.short	(.L_836 - .L_835)
	.align		4
.L_835:
        /*0048*/ 	.word	index@(.nv.constant0._ZN7cutlass13device_kernelIN5flash11enable_sm90INS1_16FlashAttnBwdSm90INS1_25CollectiveMainloopBwdSm90ILi2ELi2ELi2EN4cute5tupleIJNS5_1CILi1EEES8_S8_EEENS6_IJNS7_ILi64EEENS7_ILi128EEENS7_ILi96EEEEEENS_10bfloat16_tEfNS_4arch4Sm90ELb1ELb0ELb0ELb0ELb0ELb1ELb0ELb0ELi2ELi1ELi2ELi1ELb1EEENS1_24CollectiveEpilogueBwdGQAISD_fSG_Li256ELb0ELb0EEENS1_25SingleTileBwdLPTSchedulerILb0ELi128ELb0EEEEEEEEEvNT_6ParamsE)
        /*004c*/ 	.short	0x0380
        /*004e*/ 	.short	0x0700


	//----- nvinfo : EIATTR_SW_WAR
	.align		4
.L_836:
        /*0050*/ 	.byte	0x04, 0x36
        /*0052*/ 	.short	(.L_838 - .L_837)
.L_837:
        /*0054*/ 	.word	0x00000008
.L_838:


//--------------------- .nv.info._ZN7cutlass13device_kernelIN5flash11enable_sm90INS1_16FlashAttnBwdSm90INS1_25CollectiveMainloopBwdSm90ILi2ELi2ELi2EN4cute5tupleIJNS5_1CILi1EEES8_S8_EEENS6_IJNS7_ILi64EEENS7_ILi128EEENS7_ILi96EEEEEENS_10bfloat16_tEfNS_4arch4Sm90ELb1ELb0ELb0ELb0ELb1ELb1ELb0ELb0ELi2ELi1ELi2ELi1ELb1EEENS1_24CollectiveEpilogueBwdGQAISD_fSG_Li256ELb0ELb1EEENS1_25SingleTileBwdLPTSchedulerILb0ELi128ELb1EEEEEEEEEvNT_6ParamsE --------------------------
	.section	.nv.info._ZN7cutlass13device_kernelIN5flash11enable_sm90INS1_16FlashAttnBwdSm90INS1_25CollectiveMainloopBwdSm90ILi2ELi2ELi2EN4cute5tupleIJNS5_1CILi1EEES8_S8_EEENS6_IJNS7_ILi64EEENS7_ILi128EEENS7_ILi96EEEEEENS_10bfloat16_tEfNS_4arch4Sm90ELb1ELb0ELb0ELb0ELb1ELb1ELb0ELb0ELi2ELi1ELi2ELi1ELb1EEENS1_24CollectiveEpilogueBwdGQAISD_fSG_Li256ELb0ELb1EEENS1_25SingleTileBwdLPTSchedulerILb0ELi128ELb1EEEEEEEEEvNT_6ParamsE,"",@"SHT_CUDA_INFO"
	.sectionflags	@""
	.align	4


	//----- nvinfo : EIATTR_CUDA_API_VERSION
	.align		4
        /*0000*/ 	.byte	0x04, 0x37
        /*0002*/ 	.short	(.L_840 - .L_839)
.L_839:
        /*0004*/ 	.word	0x00000082


	//----- nvinfo : EIATTR_KPARAM_INFO
	.align		4
.L_840:
        /*0008*/ 	.byte	0x04, 0x17
        /*000a*/ 	.short	(.L_842 - .L_841)
.L_841:
        /*000c*/ 	.word	0x00000000
        /*0010*/ 	.short	0x0000
        /*0012*/ 	.short	0x0000
        /*0014*/ 	.byte	0x00, 0xf0, 0x01, 0x1c


	//----- nvinfo : EIATTR_SPARSE_MMA_MASK
	.align		4
.L_842:
        /*0018*/ 	.byte	0x03, 0x50
        /*001a*/ 	.short	0x0000


	//----- nvinfo : EIATTR_MAXREG_COUNT
	.align		4
        /*001c*/ 	.byte	0x03, 0x1b
        /*001e*/ 	.short	0x00a8


	//----- nvinfo : EIATTR_MERCURY_ISA_VERSION
	.align		4
        /*0020*/ 	.byte	0x03, 0x5f
        /*0022*/ 	.short	0x0101


	//----- nvinfo : EIATTR_VRC_CTA_INIT_COUNT
	.align		4
        /*0024*/ 	.byte	0x02, 0x4a
	.zero		1
	.zero		1


	//----- nvinfo : EIATTR_EXIT_INSTR_OFFSETS
	.align		4
        /*0028*/ 	.byte	0x04, 0x1c
        /*002a*/ 	.short	(.L_844 - .L_843)


	//   ....[0]....
.L_843:
        /*002c*/ 	.word	0x00000010


	//----- nvinfo : EIATTR_MAX_THREADS
	.align		4
.L_844:
        /*0030*/ 	.byte	0x04, 0x05
        /*0032*/ 	.short	(.L_846 - .L_845)
.L_845:
        /*0034*/ 	.word	0x00000180
        /*0038*/ 	.word	0x00000001
        /*003c*/ 	.word	0x00000001


	//----- nvinfo : EIATTR_CBANK_PARAM_SIZE
	.align		4
.L_846:
        /*0040*/ 	.byte	0x03, 0x19
        /*0042*/ 	.short	0x0700


	//----- nvinfo : EIATTR_PARAM_CBANK
	.align		4
        /*0044*/ 	.byte	0x04, 0x0a
        /*0046*/ 	.short	(.L_848 - .L_847)
	.align		4
.L_847:
        /*0048*/ 	.word	index@(.nv.constant0._ZN7cutlass13device_kernelIN5flash11enable_sm90INS1_16FlashAttnBwdSm90INS1_25CollectiveMainloopBwdSm90ILi2ELi2ELi2EN4cute5tupleIJNS5_1CILi1EEES8_S8_EEENS6_IJNS7_ILi64EEENS7_ILi128EEENS7_ILi96EEEEEENS_10bfloat16_tEfNS_4arch4Sm90ELb1ELb0ELb0ELb0ELb1ELb1ELb0ELb0ELi2ELi1ELi2ELi1ELb1EEENS1_24CollectiveEpilogueBwdGQAISD_fSG_Li256ELb0ELb1EEENS1_25SingleTileBwdLPTSchedulerILb0ELi128ELb1EEEEEEEEEvNT_6ParamsE)
        /*004c*/ 	.short	0x0380
        /*004e*/ 	.short	0x0700


	//----- nvinfo : EIATTR_SW_WAR
	.align		4
.L_848:
        /*0050*/ 	.byte	0x04, 0x36
        /*0052*/ 	.short	(.L_850 - .L_849)
.L_849:
        /*0054*/ 	.word	0x00000008
.L_850:


//--------------------- .nv.info._ZN7cutlass13device_kernelIN5flash22FlashAttnBwdPreprocessIN4cute5tupleIJNS3_1CILi64EEENS5_ILi96EEEEEENS_10bfloat16_tEfNS_4arch4Sm90ELb1ELb0EEEEEvNT_6ParamsE --------------------------
	.section	.nv.info._ZN7cutlass13device_kernelIN5flash22FlashAttnBwdPreprocessIN4cute5tupleIJNS3_1CILi64EEENS5_ILi96EEEEEENS_10bfloat16_tEfNS_4arch4Sm90ELb1ELb0EEEEEvNT_6ParamsE,"",@"SHT_CUDA_INFO"
	.sectionflags	@""
	.align	4


	//----- nvinfo : EIATTR_CUDA_API_VERSION
	.align		4
        /*0000*/ 	.byte	0x04, 0x37
        /*0002*/ 	.short	(.L_852 - .L_851)
.L_851:
        /*0004*/ 	.word	0x00000082


	//----- nvinfo : EIATTR_KPARAM_INFO
	.align		4
.L_852:
        /*0008*/ 	.byte	0x04, 0x17
        /*000a*/ 	.short	(.L_854 - .L_853)
.L_853:
        /*000c*/ 	.word	0x00000000
        /*0010*/ 	.short	0x0000
        /*0012*/ 	.short	0x0000
        /*0014*/ 	.byte	0x00, 0xf0, 0xc1, 0x03


	//----- nvinfo : EIATTR_SPARSE_MMA_MASK
	.align		4
.L_854:
        /*0018*/ 	.byte	0x03, 0x50
        /*001a*/ 	.short	0x0000


	//----- nvinfo : EIATTR_MAXREG_COUNT
	.align		4
        /*001c*/ 	.byte	0x03, 0x1b
        /*001e*/ 	.short	0x0080


	//----- nvinfo : EIATTR_MERCURY_ISA_VERSION
	.align		4
        /*0020*/ 	.byte	0x03, 0x5f
        /*0022*/ 	.short	0x0101


	//----- nvinfo : EIATTR_COOP_GROUP_MASK_REGIDS
	.align		4
        /*0024*/ 	.byte	0x04, 0x29
        /*0026*/ 	.short	(.L_856 - .L_855)


	//   ....[0]....
.L_855:
        /*0028*/ 	.word	0xffffffff


	//   ....[1]....
        /*002c*/ 	.word	0xffffffff


	//----- nvinfo : EIATTR_COOP_GROUP_INSTR_OFFSETS
	.align		4
.L_856:
        /*0030*/ 	.byte	0x04, 0x28
        /*0032*/ 	.short	(.L_858 - .L_857)


	//   ....[0]....
.L_857:
        /*0034*/ 	.word	0x00000ac0


	//   ....[1]....
        /*0038*/ 	.word	0x00000b70


	//----- nvinfo : EIATTR_VRC_CTA_INIT_COUNT
	.align		4
.L_858:
        /*003c*/ 	.byte	0x02, 0x4a
	.zero		1
	.zero		1


	//----- nvinfo : EIATTR_EXIT_INSTR_OFFSETS
	.align		4
        /*0040*/ 	.byte	0x04, 0x1c
        /*0042*/ 	.short	(.L_860 - .L_859)


	//   ....[0]....
.L_859:
        /*0044*/ 	.word	0x00000ed0


	//   ....[1]....
        /*0048*/ 	.word	0x00000f50


	//----- nvinfo : EIATTR_MAX_THREADS
	.align		4
.L_860:
        /*004c*/ 	.byte	0x04, 0x05
        /*004e*/ 	.short	(.L_862 - .L_861)
.L_861:
        /*0050*/ 	.word	0x00000100
        /*0054*/ 	.word	0x00000001
        /*0058*/ 	.word	0x00000001


	//----- nvinfo : EIATTR_CRS_STACK_SIZE
	.align		4
.L_862:
        /*005c*/ 	.byte	0x04, 0x1e
        /*005e*/ 	.short	(.L_864 - .L_863)
.L_863:
        /*0060*/ 	.word	0x00000000


	//----- nvinfo : EIATTR_CBANK_PARAM_SIZE
	.align		4
.L_864:
        /*0064*/ 	.byte	0x03, 0x19
        /*0066*/ 	.short	0x00f0


	//----- nvinfo : EIATTR_PARAM_CBANK
	.align		4
        /*0068*/ 	.byte	0x04, 0x0a
        /*006a*/ 	.short	(.L_866 - .L_865)
	.align		4
.L_865:
        /*006c*/ 	.word	index@(.nv.constant0._ZN7cutlass13device_kernelIN5flash22FlashAttnBwdPreprocessIN4cute5tupleIJNS3_1CILi64EEENS5_ILi96EEEEEENS_10bfloat16_tEfNS_4arch4Sm90ELb1ELb0EEEEEvNT_6ParamsE)
        /*0070*/ 	.short	0x0380
        /*0072*/ 	.short	0x00f0


	//----- nvinfo : EIATTR_SW_WAR
	.align		4
.L_866:
        /*0074*/ 	.byte	0x04, 0x36
        /*0076*/ 	.short	(.L_868 - .L_867)
.L_867:
        /*0078*/ 	.word	0x00000008
.L_868:


//--------------------- .nv.info._ZN7cutlass13device_kernelIN5flash11enable_sm90INS1_16FlashAttnBwdSm90INS1_25CollectiveMainloopBwdSm90ILi2ELi2ELi2EN4cute5tupleIJNS5_1CILi1EEES8_S8_EEENS6_IJNS7_ILi64EEENS7_ILi128EEENS7_ILi96EEEEEENS_10bfloat16_tEfNS_4arch4Sm90ELb1ELb0ELb0ELb1ELb0ELb1ELb0ELb0ELi2ELi1ELi2ELi1ELb1EEENS1_21CollectiveEpilogueBwdISD_SE_SG_Li256ELb1ELb0ELi1EEENS1_25SingleTileBwdLPTSchedulerILb1ELi128ELb0EEEEEEEEEvNT_6ParamsE --------------------------
	.section	.nv.info._ZN7cutlass13device_kernelIN5flash11enable_sm90INS1_16FlashAttnBwdSm90INS1_25CollectiveMainloopBwdSm90ILi2ELi2ELi2EN4cute5tupleIJNS5_1CILi1EEES8_S8_EEENS6_IJNS7_ILi64EEENS7_ILi128EEENS7_ILi96EEEEEENS_10bfloat16_tEfNS_4arch4Sm90ELb1ELb0ELb0ELb1ELb0ELb1ELb0ELb0ELi2ELi1ELi2ELi1ELb1EEENS1_21CollectiveEpilogueBwdISD_SE_SG_Li256ELb1ELb0ELi1EEENS1_25SingleTileBwdLPTSchedulerILb1ELi128ELb0EEEEEEEEEvNT_6ParamsE,"",@"SHT_CUDA_INFO"
	.sectionflags	@""
	.align	4


	//----- nvinfo : EIATTR_CUDA_API_VERSION
	.align		4
        /*0000*/ 	.byte	0x04, 0x37
        /*0002*/ 	.short	(.L_870 - .L_869)
.L_869:
        /*0004*/ 	.word	0x00000082


	//----- nvinfo : EIATTR_KPARAM_INFO
	.align		4
.L_870:
        /*0008*/ 	.byte	0x04, 0x17
        /*000a*/ 	.short	(.L_872 - .L_871)
.L_871:
        /*000c*/ 	.word	0x00000000
        /*0010*/ 	.short	0x0000
        /*0012*/ 	.short	0x0000
        /*0014*/ 	.byte	0x00, 0xf0, 0x01, 0x1a


	//----- nvinfo : EIATTR_SPARSE_MMA_MASK
	.align		4
.L_872:
        /*0018*/ 	.byte	0x03, 0x50
        /*001a*/ 	.short	0x0000


	//----- nvinfo : EIATTR_MAXREG_COUNT
	.align		4
        /*001c*/ 	.byte	0x03, 0x1b
        /*001e*/ 	.short	0x00a8


	//----- nvinfo : EIATTR_MERCURY_ISA_VERSION
	.align		4
        /*0020*/ 	.byte	0x03, 0x5f
        /*0022*/ 	.short	0x0101


	//----- nvinfo : EIATTR_VRC_CTA_INIT_COUNT
	.align		4
        /*0024*/ 	.byte	0x02, 0x4a
	.zero		1
	.zero		1


	//----- nvinfo : EIATTR_EXIT_INSTR_OFFSETS
	.align		4
        /*0028*/ 	.byte	0x04, 0x1c
        /*002a*/ 	.short	(.L_874 - .L_873)


	//   ....[0]....
.L_873:
        /*002c*/ 	.word	0x00000010


	//----- nvinfo : EIATTR_MAX_THREADS
	.align		4
.L_874:
        /*0030*/ 	.byte	0x04, 0x05
        /*0032*/ 	.short	(.L_876 - .L_875)
.L_875:
        /*0034*/ 	.word	0x00000180
        /*0038*/ 	.word	0x00000001
        /*003c*/ 	.word	0x00000001


	//----- nvinfo : EIATTR_CBANK_PARAM_SIZE
	.align		4
.L_876:
        /*0040*/ 	.byte	0x03, 0x19
        /*0042*/ 	.short	0x0680


	//----- nvinfo : EIATTR_PARAM_CBANK
	.align		4
        /*0044*/ 	.byte	0x04, 0x0a
        /*0046*/ 	.short	(.L_878 - .L_877)
	.align		4
.L_877:
        /*0048*/ 	.word	index@(.nv.constant0._ZN7cutlass13device_kernelIN5flash11enable_sm90INS1_16FlashAttnBwdSm90INS1_25CollectiveMainloopBwdSm90ILi2ELi2ELi2EN4cute5tupleIJNS5_1CILi1EEES8_S8_EEENS6_IJNS7_ILi64EEENS7_ILi128EEENS7_ILi96EEEEEENS_10bfloat16_tEfNS_4arch4Sm90ELb1ELb0ELb0ELb1ELb0ELb1ELb0ELb0ELi2ELi1ELi2ELi1ELb1EEENS1_21CollectiveEpilogueBwdISD_SE_SG_Li256ELb1ELb0ELi1EEENS1_25SingleTileBwdLPTSchedulerILb1ELi128ELb0EEEEEEEEEvNT_6ParamsE)
        /*004c*/ 	.short	0x0380
        /*004e*/ 	.short	0x0680


	//----- nvinfo : EIATTR_SW_WAR
	.align		4
.L_878:
        /*0050*/ 	.byte	0x04, 0x36
        /*0052*/ 	.short	(.L_880 - .L_879)
.L_879:
        /*0054*/ 	.word	0x00000008
.L_880:


//--------------------- .nv.info._ZN7cutlass13device_kernelIN5flash11enable_sm90INS1_16FlashAttnBwdSm90INS1_25CollectiveMainloopBwdSm90ILi2ELi2ELi2EN4cute5tupleIJNS5_1CILi1EEES8_S8_EEENS6_IJNS7_ILi64EEENS7_ILi128EEENS7_ILi96EEEEEENS_10bfloat16_tEfNS_4arch4Sm90ELb1ELb0ELb0ELb1ELb1ELb1ELb0ELb0ELi2ELi1ELi2ELi1ELb1EEENS1_21CollectiveEpilogueBwdISD_SE_SG_Li256ELb1ELb0ELi1EEENS1_25SingleTileBwdLPTSchedulerILb1ELi128ELb1EEEEEEEEEvNT_6ParamsE --------------------------
	.section	.nv.info._ZN7cutlass13device_kernelIN5flash11enable_sm90INS1_16FlashAttnBwdSm90INS1_25CollectiveMainloopBwdSm90ILi2ELi2ELi2EN4cute5tupleIJNS5_1CILi1EEES8_S8_EEENS6_IJNS7_ILi64EEENS7_ILi128EEENS7_ILi96EEEEEENS_10bfloat16_tEfNS_4arch4Sm90ELb1ELb0ELb0ELb1ELb1ELb1ELb0ELb0ELi2ELi1ELi2ELi1ELb1EEENS1_21CollectiveEpilogueBwdISD_SE_SG_Li256ELb1ELb0ELi1EEENS1_25SingleTileBwdLPTSchedulerILb1ELi128ELb1EEEEEEEEEvNT_6ParamsE,"",@"SHT_CUDA_INFO"
	.sectionflags	@""
	.align	4


	//----- nvinfo : EIATTR_CUDA_API_VERSION
	.align		4
        /*0000*/ 	.byte	0x04, 0x37
        /*0002*/ 	.short	(.L_882 - .L_881)
.L_881:
        /*0004*/ 	.word	0x00000082


	//----- nvinfo : EIATTR_KPARAM_INFO
	.align		4
.L_882:
        /*0008*/ 	.byte	0x04, 0x17
        /*000a*/ 	.short	(.L_884 - .L_883)
.L_883:
        /*000c*/ 	.word	0x00000000
        /*0010*/ 	.short	0x0000
        /*0012*/ 	.short	0x0000
        /*0014*/ 	.byte	0x00, 0xf0, 0x01, 0x1a


	//----- nvinfo : EIATTR_SPARSE_MMA_MASK
	.align		4
.L_884:
        /*0018*/ 	.byte	0x03, 0x50
        /*001a*/ 	.short	0x0000


	//----- nvinfo : EIATTR_MAXREG_COUNT
	.align		4
        /*001c*/ 	.byte	0x03, 0x1b
        /*001e*/ 	.short	0x00a8


	//----- nvinfo : EIATTR_MERCURY_ISA_VERSION
	.align		4
        /*0020*/ 	.byte	0x03, 0x5f
        /*0022*/ 	.short	0x0101


	//----- nvinfo : EIATTR_VRC_CTA_INIT_COUNT
	.align		4
        /*0024*/ 	.byte	0x02, 0x4a
	.zero		1
	.zero		1


	//----- nvinfo : EIATTR_EXIT_INSTR_OFFSETS
	.align		4
        /*0028*/ 	.byte	0x04, 0x1c
        /*002a*/ 	.short	(.L_886 - .L_885)


	//   ....[0]....
.L_885:
        /*002c*/ 	.word	0x00000010


	//----- nvinfo : EIATTR_MAX_THREADS
	.align		4
.L_886:
        /*0030*/ 	.byte	0x04, 0x05
        /*0032*/ 	.short	(.L_888 - .L_887)
.L_887:
        /*0034*/ 	.word	0x00000180
        /*0038*/ 	.word	0x00000001
        /*003c*/ 	.word	0x00000001


	//----- nvinfo : EIATTR_CBANK_PARAM_SIZE
	.align		4
.L_888:
        /*0040*/ 	.byte	0x03, 0x19
        /*0042*/ 	.short	0x0680


	//----- nvinfo : EIATTR_PARAM_CBANK
	.align		4
        /*0044*/ 	.byte	0x04, 0x0a
        /*0046*/ 	.short	(.L_890 - .L_889)
	.align		4
.L_889:
        /*0048*/ 	.word	index@(.nv.constant0._ZN7cutlass13device_kernelIN5flash11enable_sm90INS1_16FlashAttnBwdSm90INS1_25CollectiveMainloopBwdSm90ILi2ELi2ELi2EN4cute5tupleIJNS5_1CILi1EEES8_S8_EEENS6_IJNS7_ILi64EEENS7_ILi128EEENS7_ILi96EEEEEENS_10bfloat16_tEfNS_4arch4Sm90ELb1ELb0ELb0ELb1ELb1ELb1ELb0ELb0ELi2ELi1ELi2ELi1ELb1EEENS1_21CollectiveEpilogueBwdISD_SE_SG_Li256ELb1ELb0ELi1EEENS1_25SingleTileBwdLPTSchedulerILb1ELi128ELb1EEEEEEEEEvNT_6ParamsE)
        /*004c*/ 	.short	0x0380
        /*004e*/ 	.short	0x0680


	//----- nvinfo : EIATTR_SW_WAR
	.align		4
.L_890:
        /*0050*/ 	.byte	0x04, 0x36
        /*0052*/ 	.short	(.L_892 - .L_891)
.L_891:
        /*0054*/ 	.word	0x00000008
.L_892:


//--------------------- .nv.info._ZN7cutlass13device_kernelIN5flash11enable_sm90INS1_16FlashAttnBwdSm90INS1_25CollectiveMainloopBwdSm90ILi2ELi2ELi2EN4cute5tupleIJNS5_1CILi1EEES8_S8_EEENS6_IJNS7_ILi64EEENS7_ILi128EEENS7_ILi96EEEEEENS_10bfloat16_tEfNS_4arch4Sm90ELb1ELb0ELb0ELb1ELb0ELb1ELb0ELb0ELi2ELi1ELi2ELi1ELb1EEENS1_24CollectiveEpilogueBwdGQAISD_fSG_Li256ELb1ELb0EEENS1_25SingleTileBwdLPTSchedulerILb1ELi128ELb0EEEEEEEEEvNT_6ParamsE --------------------------
	.section	.nv.info._ZN7cutlass13device_kernelIN5flash11enable_sm90INS1_16FlashAttnBwdSm90INS1_25CollectiveMainloopBwdSm90ILi2ELi2ELi2EN4cute5tupleIJNS5_1CILi1EEES8_S8_EEENS6_IJNS7_ILi64EEENS7_ILi128EEENS7_ILi96EEEEEENS_10bfloat16_tEfNS_4arch4Sm90ELb1ELb0ELb0ELb1ELb0ELb1ELb0ELb0ELi2ELi1ELi2ELi1ELb1EEENS1_24CollectiveEpilogueBwdGQAISD_fSG_Li256ELb1ELb0EEENS1_25SingleTileBwdLPTSchedulerILb1ELi128ELb0EEEEEEEEEvNT_6ParamsE,"",@"SHT_CUDA_INFO"
	.sectionflags	@""
	.align	4


	//----- nvinfo : EIATTR_CUDA_API_VERSION
	.align		4
        /*0000*/ 	.byte	0x04, 0x37
        /*0002*/ 	.short	(.L_894 - .L_893)
.L_893:
        /*0004*/ 	.word	0x00000082


	//----- nvinfo : EIATTR_KPARAM_INFO
	.align		4
.L_894:
        /*0008*/ 	.byte	0x04, 0x17
        /*000a*/ 	.short	(.L_896 - .L_895)
.L_895:
        /*000c*/ 	.word	0x00000000
        /*0010*/ 	.short	0x0000
        /*0012*/ 	.short	0x0000
        /*0014*/ 	.byte	0x00, 0xf0, 0x01, 0x1c


	//----- nvinfo : EIATTR_SPARSE_MMA_MASK
	.align		4
.L_896:
        /*0018*/ 	.byte	0x03, 0x50
        /*001a*/ 	.short	0x0000


	//----- nvinfo : EIATTR_MAXREG_COUNT
	.align		4
        /*001c*/ 	.byte	0x03, 0x1b
        /*001e*/ 	.short	0x00a8


	//----- nvinfo : EIATTR_MERCURY_ISA_VERSION
	.align		4
        /*0020*/ 	.byte	0x03, 0x5f
        /*0022*/ 	.short	0x0101


	//----- nvinfo : EIATTR_VRC_CTA_INIT_COUNT
	.align		4
        /*0024*/ 	.byte	0x02, 0x4a
	.zero		1
	.zero		1


	//----- nvinfo : EIATTR_EXIT_INSTR_OFFSETS
	.align		4
        /*0028*/ 	.byte	0x04, 0x1c
        /*002a*/ 	.short	(.L_898 - .L_897)


	//   ....[0]....
.L_897:
        /*002c*/ 	.word	0x00000010


	//----- nvinfo : EIATTR_MAX_THREADS
	.align		4
.L_898:
        /*0030*/ 	.byte	0x04, 0x05
        /*0032*/ 	.short	(.L_900 - .L_899)
.L_899:
        /*0034*/ 	.word	0x00000180
        /*0038*/ 	.word	0x00000001
        /*003c*/ 	.word	0x00000001


	//----- nvinfo : EIATTR_CBANK_PARAM_SIZE
	.align		4
.L_900:
        /*0040*/ 	.byte	0x03, 0x19
        /*0042*/ 	.short	0x0700


	//----- nvinfo : EIATTR_PARAM_CBANK
	.align		4
        /*0044*/ 	.byte	0x04, 0x0a
        /*0046*/ 	.short	(.L_902 - .L_901)
	.align		4
.L_901:
        /*0048*/ 	.word	index@(.nv.constant0._ZN7cutlass13device_kernelIN5flash11enable_sm90INS1_16FlashAttnBwdSm90INS1_25CollectiveMainloopBwdSm90ILi2ELi2ELi2EN4cute5tupleIJNS5_1CILi1EEES8_S8_EEENS6_IJNS7_ILi64EEENS7_ILi128EEENS7_ILi96EEEEEENS_10bfloat16_tEfNS_4arch4Sm90ELb1ELb0ELb0ELb1ELb0ELb1ELb0ELb0ELi2ELi1ELi2ELi1ELb1EEENS1_24CollectiveEpilogueBwdGQAISD_fSG_Li256ELb1ELb0EEENS1_25SingleTileBwdLPTSchedulerILb1ELi128ELb0EEEEEEEEEvNT_6ParamsE)
        /*004c*/ 	.short	0x0380
        /*004e*/ 	.short	0x0700


	//----- nvinfo : EIATTR_SW_WAR
	.align		4
.L_902:
        /*0050*/ 	.byte	0x04, 0x36
        /*0052*/ 	.short	(.L_904 - .L_903)
.L_903:
        /*0054*/ 	.word	0x00000008
.L_904:


//--------------------- .nv.info._ZN7cutlass13device_kernelIN5flash32FlashAttnBwdPostprocessConvertdQIN4cute5tupleIJNS3_1CILi128EEENS5_ILi96EEEEEENS_10bfloat16_tEfNS_4arch4Sm90ELi256ENS3_8TiledMMAINS3_8MMA_AtomIJNS3_4SM904GMMA27MMA_64x96x16_F32BF16BF16_RSILNSF_5MajorE0ELSH_1ELNSF_7ScaleInE1ELSI_1EEEEEENS3_6LayoutINS4_IJNS5_ILi2EEENS5_ILi1EEESN_EEENS4_IJSN_NS5_ILi0EEESP_EEEEENS4_IJNS3_10UnderscoreESS_SS_EEEEELb0EEEEEvNT_6ParamsE --------------------------
	.section	.nv.info._ZN7cutlass13device_kernelIN5flash32FlashAttnBwdPostprocessConvertdQIN4cute5tupleIJNS3_1CILi128EEENS5_ILi96EEEEEENS_10bfloat16_tEfNS_4arch4Sm90ELi256ENS3_8TiledMMAINS3_8MMA_AtomIJNS3_4SM904GMMA27MMA_64x96x16_F32BF16BF16_RSILNSF_5MajorE0ELSH_1ELNSF_7ScaleInE1ELSI_1EEEEEENS3_6LayoutINS4_IJNS5_ILi2EEENS5_ILi1EEESN_EEENS4_IJSN_NS5_ILi0EEESP_EEEEENS4_IJNS3_10UnderscoreESS_SS_EEEEELb0EEEEEvNT_6ParamsE,"",@"SHT_CUDA_INFO"
	.sectionflags	@""
	.align	4


	//----- nvinfo : EIATTR_CUDA_API_VERSION
	.align		4
        /*0000*/ 	.byte	0x04, 0x37
        /*0002*/ 	.short	(.L_906 - .L_905)
.L_905:
        /*0004*/ 	.word	0x00000082


	//----- nvinfo : EIATTR_KPARAM_INFO
	.align		4
.L_906:
        /*0008*/ 	.byte	0x04, 0x17
        /*000a*/ 	.short	(.L_908 - .L_907)
.L_907:
        /*000c*/ 	.word	0x00000000
        /*0010*/ 	.short	0x0000
        /*0012*/ 	.short	0x0000
        /*0014*/ 	.byte	0x00, 0xf0, 0xc1, 0x01


	//----- nvinfo : EIATTR_SPARSE_MMA_MASK
	.align		4
.L_908:
        /*0018*/ 	.byte	0x03, 0x50
        /*001a*/ 	.short	0x0000


	//----- nvinfo : EIATTR_MAXREG_COUNT
	.align		4
        /*001c*/ 	.byte	0x03, 0x1b
        /*001e*/ 	.short	0x0080


	//----- nvinfo : EIATTR_NUM_BARRIERS
	.align		4
        /*0020*/ 	.byte	0x02, 0x4c
        /*0022*/ 	.byte	0x01
	.zero		1


	//----- nvinfo : EIATTR_MERCURY_ISA_VERSION
	.align		4
        /*0024*/ 	.byte	0x03, 0x5f
        /*0026*/ 	.short	0x0101


	//----- nvinfo : EIATTR_VRC_CTA_INIT_COUNT
	.align		4
        /*0028*/ 	.byte	0x02, 0x4a
	.zero		1
	.zero		1


	//----- nvinfo : EIATTR_MBARRIER_INSTR_OFFSETS
	.align		4
        /*002c*/ 	.byte	0x04, 0x39
        /*002e*/ 	.short	(.L_910 - .L_909)


	//   ....[0]....
.L_909:
        /*0030*/ 	.word	0x00000480
        /*0034*/ 	.word	0x000000ff
        /*0038*/ 	.word	0x00012000
        /*003c*/ 	.short	0x0100
        /*003e*/ 	.byte	0x06
	.zero		1


	//   ....[1]....
        /*0040*/ 	.word	0x00000560
        /*0044*/ 	.word	0x00000006
        /*0048*/ 	.word	0x00012000
        /*004c*/ 	.short	0x010a
        /*004e*/ 	.byte	0xff
	.zero		1


	//----- nvinfo : EIATTR_NUM_MBARRIERS
	.align		4
.L_910:
        /*0050*/ 	.byte	0x03, 0x38
        /*0052*/ 	.short	0x0001


	//----- nvinfo : EIATTR_EXIT_INSTR_OFFSETS
	.align		4
        /*0054*/ 	.byte	0x04, 0x1c
        /*0056*/ 	.short	(.L_912 - .L_911)


	//   ....[0]....
.L_911:
        /*0058*/ 	.word	0x00000280


	//   ....[1]....
        /*005c*/ 	.word	0x00000fb0


	//   ....[2]....
        /*0060*/ 	.word	0x000010f0


	//   ....[3]....
        /*0064*/ 	.word	0x00001110


	//----- nvinfo : EIATTR_MAX_THREADS
	.align		4
.L_912:
        /*0068*/ 	.byte	0x04, 0x05
        /*006a*/ 	.short	(.L_914 - .L_913)
.L_913:
        /*006c*/ 	.word	0x00000100
        /*0070*/ 	.word	0x00000001
        /*0074*/ 	.word	0x00000001


	//----- nvinfo : EIATTR_CRS_STACK_SIZE
	.align		4
.L_914:
        /*0078*/ 	.byte	0x04, 0x1e
        /*007a*/ 	.short	(.L_916 - .L_915)
.L_915:
        /*007c*/ 	.word	0x00000000


	//----- nvinfo : EIATTR_CBANK_PARAM_SIZE
	.align		4
.L_916:
        /*0080*/ 	.byte	0x03, 0x19
        /*0082*/ 	.short	0x0070


	//----- nvinfo : EIATTR_PARAM_CBANK
	.align		4
        /*0084*/ 	.byte	0x04, 0x0a
        /*0086*/ 	.short	(.L_918 - .L_917)
	.align		4
.L_917:
        /*0088*/ 	.word	index@(.nv.constant0._ZN7cutlass13device_kernelIN5flash32FlashAttnBwdPostprocessConvertdQIN4cute5tupleIJNS3_1CILi128EEENS5_ILi96EEEEEENS_10bfloat16_tEfNS_4arch4Sm90ELi256ENS3_8TiledMMAINS3_8MMA_AtomIJNS3_4SM904GMMA27MMA_64x96x16_F32BF16BF16_RSILNSF_5MajorE0ELSH_1ELNSF_7ScaleInE1ELSI_1EEEEEENS3_6LayoutINS4_IJNS5_ILi2EEENS5_ILi1EEESN_EEENS4_IJSN_NS5_ILi0EEESP_EEEEENS4_IJNS3_10UnderscoreESS_SS_EEEEELb0EEEEEvNT_6ParamsE)
        /*008c*/ 	.short	0x0380
        /*008e*/ 	.short	0x0070


	//----- nvinfo : EIATTR_SW_WAR
	.align		4
.L_918:
        /*0090*/ 	.byte	0x04, 0x36
        /*0092*/ 	.short	(.L_920 - .L_919)
.L_919:
        /*0094*/ 	.word	0x00000008
.L_920:


//--------------------- .nv.info._ZN7cutlass13device_kernelIN5flash32FlashAttnBwdPostprocessConvertdQIN4cute5tupleIJNS3_1CILi64EEENS5_ILi96EEEEEENS_10bfloat16_tEfNS_4arch4Sm90ELi256ENS3_8TiledMMAINS3_8MMA_AtomIJNS3_4SM904GMMA27MMA_64x16x16_F32BF16BF16_SSILNSF_5MajorE0ELSH_1ELNSF_7ScaleInE1ELSI_1EEEEEENS3_6LayoutINS4_IJNS5_ILi1EEENS5_ILi2EEESM_EEENS4_IJNS5_ILi0EEESM_SP_EEEEENS4_IJNS3_10UnderscoreESS_SS_EEEEELb0EEEEEvNT_6ParamsE --------------------------
	.section	.nv.info._ZN7cutlass13device_kernelIN5flash32FlashAttnBwdPostprocessConvertdQIN4cute5tupleIJNS3_1CILi64EEENS5_ILi96EEEEEENS_10bfloat16_tEfNS_4arch4Sm90ELi256ENS3_8TiledMMAINS3_8MMA_AtomIJNS3_4SM904GMMA27MMA_64x16x16_F32BF16BF16_SSILNSF_5MajorE0ELSH_1ELNSF_7ScaleInE1ELSI_1EEEEEENS3_6LayoutINS4_IJNS5_ILi1EEENS5_ILi2EEESM_EEENS4_IJNS5_ILi0EEESM_SP_EEEEENS4_IJNS3_10UnderscoreESS_SS_EEEEELb0EEEEEvNT_6ParamsE,"",@"SHT_CUDA_INFO"
	.sectionflags	@""
	.align	4


	//----- nvinfo : EIATTR_CUDA_API_VERSION
	.align		4
        /*0000*/ 	.byte	0x04, 0x37
        /*0002*/ 	.short	(.L_922 - .L_921)
.L_921:
        /*0004*/ 	.word	0x00000082


	//----- nvinfo : EIATTR_KPARAM_INFO
	.align		4
.L_922:
        /*0008*/ 	.byte	0x04, 0x17
        /*000a*/ 	.short	(.L_924 - .L_923)
.L_923:
        /*000c*/ 	.word	0x00000000
        /*0010*/ 	.short	0x0000
        /*0012*/ 	.short	0x0000
        /*0014*/ 	.byte	0x00, 0xf0, 0xc1, 0x01


	//----- nvinfo : EIATTR_SPARSE_MMA_MASK
	.align		4
.L_924:
        /*0018*/ 	.byte	0x03, 0x50
        /*001a*/ 	.short	0x0000


	//----- nvinfo : EIATTR_MAXREG_COUNT
	.align		4
        /*001c*/ 	.byte	0x03, 0x1b
        /*001e*/ 	.short	0x0080


	//----- nvinfo : EIATTR_NUM_BARRIERS
	.align		4
        /*0020*/ 	.byte	0x02, 0x4c
        /*0022*/ 	.byte	0x01
	.zero		1


	//----- nvinfo : EIATTR_MERCURY_ISA_VERSION
	.align		4
        /*0024*/ 	.byte	0x03, 0x5f
        /*0026*/ 	.short	0x0101


	//----- nvinfo : EIATTR_VRC_CTA_INIT_COUNT
	.align		4
        /*0028*/ 	.byte	0x02, 0x4a
	.zero		1
	.zero		1


	//----- nvinfo : EIATTR_MBARRIER_INSTR_OFFSETS
	.align		4
        /*002c*/ 	.byte	0x04, 0x39
        /*002e*/ 	.short	(.L_926 - .L_925)


	//   ....[0]....
.L_925:
        /*0030*/ 	.word	0x00000480
        /*0034*/ 	.word	0x000000ff
        /*0038*/ 	.word	0x00009000
        /*003c*/ 	.short	0x0100
        /*003e*/ 	.byte	0x06
	.zero		1


	//   ....[1]....
        /*0040*/ 	.word	0x00000560
        /*0044*/ 	.word	0x00000005
        /*0048*/ 	.word	0x00009000
        /*004c*/ 	.short	0x010a
        /*004e*/ 	.byte	0xff
	.zero		1


	//----- nvinfo : EIATTR_NUM_MBARRIERS
	.align		4
.L_926:
        /*0050*/ 	.byte	0x03, 0x38
        /*0052*/ 	.short	0x0001


	//----- nvinfo : EIATTR_EXIT_INSTR_OFFSETS
	.align		4
        /*0054*/ 	.byte	0x04, 0x1c
        /*0056*/ 	.short	(.L_928 - .L_927)


	//   ....[0]....
.L_927:
        /*0058*/ 	.word	0x00000280


	//   ....[1]....
        /*005c*/ 	.word	0x000009d0


	//   ....[2]....
        /*0060*/ 	.word	0x00000c40


	//   ....[3]....
        /*0064*/ 	.word	0x00000c70


	//----- nvinfo : EIATTR_MAX_THREADS
	.align		4
.L_928:
        /*0068*/ 	.byte	0x04, 0x05
        /*006a*/ 	.short	(.L_930 - .L_929)
.L_929:
        /*006c*/ 	.word	0x00000100
        /*0070*/ 	.word	0x00000001
        /*0074*/ 	.word	0x00000001


	//----- nvinfo : EIATTR_CRS_STACK_SIZE
	.align		4
.L_930:
        /*0078*/ 	.byte	0x04, 0x1e
        /*007a*/ 	.short	(.L_932 - .L_931)
.L_931:
        /*007c*/ 	.word	0x00000000


	//----- nvinfo : EIATTR_CBANK_PARAM_SIZE
	.align		4
.L_932:
        /*0080*/ 	.byte	0x03, 0x19
        /*0082*/ 	.short	0x0070


	//----- nvinfo : EIATTR_PARAM_CBANK
	.align		4
        /*0084*/ 	.byte	0x04, 0x0a
        /*0086*/ 	.short	(.L_934 - .L_933)
	.align		4
.L_933:
        /*0088*/ 	.word	index@(.nv.constant0._ZN7cutlass13device_kernelIN5flash32FlashAttnBwdPostprocessConvertdQIN4cute5tupleIJNS3_1CILi64EEENS5_ILi96EEEEEENS_10bfloat16_tEfNS_4arch4Sm90ELi256ENS3_8TiledMMAINS3_8MMA_AtomIJNS3_4SM904GMMA27MMA_64x16x16_F32BF16BF16_SSILNSF_5MajorE0ELSH_1ELNSF_7ScaleInE1ELSI_1EEEEEENS3_6LayoutINS4_IJNS5_ILi1EEENS5_ILi2EEESM_EEENS4_IJNS5_ILi0EEESM_SP_EEEEENS4_IJNS3_10UnderscoreESS_SS_EEEEELb0EEEEEvNT_6ParamsE)
        /*008c*/ 	.short	0x0380
        /*008e*/ 	.short	0x0070


	//----- nvinfo : EIATTR_SW_WAR
	.align		4
.L_934:
        /*0090*/ 	.byte	0x04, 0x36
        /*0092*/ 	.short	(.L_936 - .L_935)
.L_935:
        /*0094*/ 	.word	0x00000008
.L_936:


//--------------------- .nv.info._ZN7cutlass13device_kernelIN5flash11enable_sm90INS1_16FlashAttnBwdSm90INS1_25CollectiveMainloopBwdSm90ILi2ELi2ELi2EN4cute5tupleIJNS5_1CILi1EEES8_S8_EEENS6_IJNS7_ILi64EEENS7_ILi128EEENS7_ILi96EEEEEENS_10bfloat16_tEfNS_4arch4Sm90ELb1ELb0ELb0ELb1ELb1ELb1ELb0ELb0ELi2ELi1ELi2ELi1ELb1EEENS1_24CollectiveEpilogueBwdGQAISD_fSG_Li256ELb1ELb1EEENS1_25SingleTileBwdLPTSchedulerILb1ELi128ELb1EEEEEEEEEvNT_6ParamsE --------------------------
	.section	.nv.info._ZN7cutlass13device_kernelIN5flash11enable_sm90INS1_16FlashAttnBwdSm90INS1_25CollectiveMainloopBwdSm90ILi2ELi2ELi2EN4cute5tupleIJNS5_1CILi1EEES8_S8_EEENS6_IJNS7_ILi64EEENS7_ILi128EEENS7_ILi96EEEEEENS_10bfloat16_tEfNS_4arch4Sm90ELb1ELb0ELb0ELb1ELb1ELb1ELb0ELb0ELi2ELi1ELi2ELi1ELb1EEENS1_24CollectiveEpilogueBwdGQAISD_fSG_Li256ELb1ELb1EEENS1_25SingleTileBwdLPTSchedulerILb1ELi128ELb1EEEEEEEEEvNT_6ParamsE,"",@"SHT_CUDA_INFO"
	.sectionflags	@""
	.align	4


	//----- nvinfo : EIATTR_CUDA_API_VERSION
	.align		4
        /*0000*/ 	.byte	0x04, 0x37
        /*0002*/ 	.short	(.L_938 - .L_937)
.L_937:
        /*0004*/ 	.word	0x00000082


	//----- nvinfo : EIATTR_KPARAM_INFO
	.align		4
.L_938:
        /*0008*/ 	.byte	0x04, 0x17
        /*000a*/ 	.short	(.L_940 - .L_939)
.L_939:
        /*000c*/ 	.word	0x00000000
        /*0010*/ 	.short	0x0000
        /*0012*/ 	.short	0x0000
        /*0014*/ 	.byte	0x00, 0xf0, 0x01, 0x1c


	//----- nvinfo : EIATTR_SPARSE_MMA_MASK
	.align		4
.L_940:
        /*0018*/ 	.byte	0x03, 0x50
        /*001a*/ 	.short	0x0000


	//----- nvinfo : EIATTR_MAXREG_COUNT
	.align		4
        /*001c*/ 	.byte	0x03, 0x1b
        /*001e*/ 	.short	0x00a8


	//----- nvinfo : EIATTR_MERCURY_ISA_VERSION
	.align		4
        /*0020*/ 	.byte	0x03, 0x5f
        /*0022*/ 	.short	0x0101


	//----- nvinfo : EIATTR_VRC_CTA_INIT_COUNT
	.align		4
        /*0024*/ 	.byte	0x02, 0x4a
	.zero		1
	.zero		1


	//----- nvinfo : EIATTR_EXIT_INSTR_OFFSETS
	.align		4
        /*0028*/ 	.byte	0x04, 0x1c
        /*002a*/ 	.short	(.L_942 - .L_941)


	//   ....[0]....
.L_941:
        /*002c*/ 	.word	0x00000010


	//----- nvinfo : EIATTR_MAX_THREADS
	.align		4
.L_942:
        /*0030*/ 	.byte	0x04, 0x05
        /*0032*/ 	.short	(.L_944 - .L_943)
.L_943:
        /*0034*/ 	.word	0x00000180
        /*0038*/ 	.word	0x00000001
        /*003c*/ 	.word	0x00000001


	//----- nvinfo : EIATTR_CBANK_PARAM_SIZE
	.align		4
.L_944:
        /*0040*/ 	.byte	0x03, 0x19
        /*0042*/ 	.short	0x0700


	//----- nvinfo : EIATTR_PARAM_CBANK
	.align		4
        /*0044*/ 	.byte	0x04, 0x0a
        /*0046*/ 	.short	(.L_946 - .L_945)
	.align		4
.L_945:
        /*0048*/ 	.word	index@(.nv.constant0._ZN7cutlass13device_kernelIN5flash11enable_sm90INS1_16FlashAttnBwdSm90INS1_25CollectiveMainloopBwdSm90ILi2ELi2ELi2EN4cute5tupleIJNS5_1CILi1EEES8_S8_EEENS6_IJNS7_ILi64EEENS7_ILi128EEENS7_ILi96EEEEEENS_10bfloat16_tEfNS_4arch4Sm90ELb1ELb0ELb0ELb1ELb1ELb1ELb0ELb0ELi2ELi1ELi2ELi1ELb1EEENS1_24CollectiveEpilogueBwdGQAISD_fSG_Li256ELb1ELb1EEENS1_25SingleTileBwdLPTSchedulerILb1ELi128ELb1EEEEEEEEEvNT_6ParamsE)
        /*004c*/ 	.short	0x0380
        /*004e*/ 	.short	0x0700


	//----- nvinfo : EIATTR_SW_WAR
	.align		4
.L_946:
        /*0050*/ 	.byte	0x04, 0x36
        /*0052*/ 	.short	(.L_948 - .L_947)
.L_947:
        /*0054*/ 	.word	0x00000008
.L_948:


//--------------------- .nv.info._ZN7cutlass13device_kernelIN5flash22FlashAttnBwdPreprocessIN4cute5tupleIJNS3_1CILi64EEENS5_ILi96EEEEEENS_10bfloat16_tEfNS_4arch4Sm90ELb1ELb1EEEEEvNT_6ParamsE --------------------------
	.section	.nv.info._ZN7cutlass13device_kernelIN5flash22FlashAttnBwdPreprocessIN4cute5tupleIJNS3_1CILi64EEENS5_ILi96EEEEEENS_10bfloat16_tEfNS_4arch4Sm90ELb1ELb1EEEEEvNT_6ParamsE,"",@"SHT_CUDA_INFO"
	.sectionflags	@""
	.align	4


	//----- nvinfo : EIATTR_CUDA_API_VERSION
	.align		4
        /*0000*/ 	.byte	0x04, 0x37
        /*0002*/ 	.short	(.L_950 - .L_949)
.L_949:
        /*0004*/ 	.word	0x00000082


	//----- nvinfo : EIATTR_KPARAM_INFO
	.align		4
.L_950:
        /*0008*/ 	.byte	0x04, 0x17
        /*000a*/ 	.short	(.L_952 - .L_951)
.L_951:
        /*000c*/ 	.word	0x00000000
        /*0010*/ 	.short	0x0000
        /*0012*/ 	.short	0x0000
        /*0014*/ 	.byte	0x00, 0xf0, 0xc1, 0x03


	//----- nvinfo : EIATTR_SPARSE_MMA_MASK
	.align		4
.L_952:
        /*0018*/ 	.byte	0x03, 0x50
        /*001a*/ 	.short	0x0000


	//----- nvinfo : EIATTR_MAXREG_COUNT
	.align		4
        /*001c*/ 	.byte	0x03, 0x1b
        /*001e*/ 	.short	0x0080


	//----- nvinfo : EIATTR_MERCURY_ISA_VERSION
	.align		4
        /*0020*/ 	.byte	0x03, 0x5f
        /*0022*/ 	.short	0x0101


	//----- nvinfo : EIATTR_COOP_GROUP_MASK_REGIDS
	.align		4
        /*0024*/ 	.byte	0x04, 0x29
        /*0026*/ 	.short	(.L_954 - .L_953)


	//   ....[0]....
.L_953:
        /*0028*/ 	.word	0xffffffff


	//   ....[1]....
        /*002c*/ 	.word	0xffffffff


	//----- nvinfo : EIATTR_COOP_GROUP_INSTR_OFFSETS
	.align		4
.L_954:
        /*0030*/ 	.byte	0x04, 0x28
        /*0032*/ 	.short	(.L_956 - .L_955)


	//   ....[0]....
.L_955:
        /*0034*/ 	.word	0x00000d30


	//   ....[1]....
        /*0038*/ 	.word	0x00000df0


	//----- nvinfo : EIATTR_VRC_CTA_INIT_COUNT
	.align		4
.L_956:
        /*003c*/ 	.byte	0x02, 0x4a
	.zero		1
	.zero		1


	//----- nvinfo : EIATTR_EXIT_INSTR_OFFSETS
	.align		4
        /*0040*/ 	.byte	0x04, 0x1c
        /*0042*/ 	.short	(.L_958 - .L_957)


	//   ....[0]....
.L_957:
        /*0044*/ 	.word	0x00000280


	//   ....[1]....
        /*0048*/ 	.word	0x00001170


	//   ....[2]....
        /*004c*/ 	.word	0x000011f0


	//----- nvinfo : EIATTR_MAX_THREADS
	.align		4
.L_958:
        /*0050*/ 	.byte	0x04, 0x05
        /*0052*/ 	.short	(.L_960 - .L_959)
.L_959:
        /*0054*/ 	.word	0x00000100
        /*0058*/ 	.word	0x00000001
        /*005c*/ 	.word	0x00000001


	//----- nvinfo : EIATTR_CRS_STACK_SIZE
	.align		4
.L_960:
        /*0060*/ 	.byte	0x04, 0x1e
        /*0062*/ 	.short	(.L_962 - .L_961)
.L_961:
        /*0064*/ 	.word	0x00000000


	//----- nvinfo : EIATTR_CBANK_PARAM_SIZE
	.align		4
.L_962:
        /*0068*/ 	.byte	0x03, 0x19
        /*006a*/ 	.short	0x00f0


	//----- nvinfo : EIATTR_PARAM_CBANK
	.align		4
        /*006c*/ 	.byte	0x04, 0x0a
        /*006e*/ 	.short	(.L_964 - .L_963)
	.align		4
.L_963:
        /*0070*/ 	.word	index@(.nv.constant0._ZN7cutlass13device_kernelIN5flash22FlashAttnBwdPreprocessIN4cute5tupleIJNS3_1CILi64EEENS5_ILi96EEEEEENS_10bfloat16_tEfNS_4arch4Sm90ELb1ELb1EEEEEvNT_6ParamsE)
        /*0074*/ 	.short	0x0380
        /*0076*/ 	.short	0x00f0


	//----- nvinfo : EIATTR_SW_WAR
	.align		4
.L_964:
        /*0078*/ 	.byte	0x04, 0x36
        /*007a*/ 	.short	(.L_966 - .L_965)
.L_965:
        /*007c*/ 	.word	0x00000008
.L_966:


//--------------------- .nv.callgraph             --------------------------
	.section	.nv.callgraph,"",@"SHT_CUDA_CALLGRAPH"
	.align	4
	.sectionentsize	8
	.align		4
        /*0000*/ 	.word	0x00000000
	.align		4
        /*0004*/ 	.word	0xffffffff
	.align		4
        /*0008*/ 	.word	0x00000000
	.align		4
        /*000c*/ 	.word	0xfffffffe
	.align		4
        /*0010*/ 	.word	0x00000000
	.align		4
        /*0014*/ 	.word	0xfffffffd
	.align		4
        /*0018*/ 	.word	0x00000000
	.align		4
        /*001c*/ 	.word	0xfffffffc


//--------------------- .nv.constant4             --------------------------
	.section	.nv.constant4,"a",@progbits
	.align	8
	.align		8
.nv.constant4:
        /*0000*/ 	.dword	_ZN76_INTERNAL_2fa7ad1c_40_flash_bwd_hdim96_bf16_softcapall_sm90_cu_744032ad_32234cuda3std3__45__cpo5beginE
	.align		8
        /*0008*/ 	.dword	_ZN76_INTERNAL_2fa7ad1c_40_flash_bwd_hdim96_bf16_softcapall_sm90_cu_744032ad_32234cuda3std3__45__cpo3endE
	.align		8
        /*0010*/ 	.dword	_ZN76_INTERNAL_2fa7ad1c_40_flash_bwd_hdim96_bf16_softcapall_sm90_cu_744032ad_32234cuda3std3__45__cpo6cbeginE
	.align		8
        /*0018*/ 	.dword	_ZN76_INTERNAL_2fa7ad1c_40_flash_bwd_hdim96_bf16_softcapall_sm90_cu_744032ad_32234cuda3std3__45__cpo4cendE
	.align		8
        /*0020*/ 	.dword	_ZN76_INTERNAL_2fa7ad1c_40_flash_bwd_hdim96_bf16_softcapall_sm90_cu_744032ad_32234cuda3std3__478_GLOBAL__N__2fa7ad1c_40_flash_bwd_hdim96_bf16_softcapall_sm90_cu_744032ad_32236ignoreE
	.align		8
        /*0028*/ 	.dword	_ZN76_INTERNAL_2fa7ad1c_40_flash_bwd_hdim96_bf16_softcapall_sm90_cu_744032ad_32234cuda3std3__419piecewise_constructE
	.align		8
        /*0030*/ 	.dword	_ZN76_INTERNAL_2fa7ad1c_40_flash_bwd_hdim96_bf16_softcapall_sm90_cu_744032ad_32234cuda3std3__48in_placeE
	.align		8
        /*0038*/ 	.dword	_ZN76_INTERNAL_2fa7ad1c_40_flash_bwd_hdim96_bf16_softcapall_sm90_cu_744032ad_32234cuda3std6ranges3__45__cpo4swapE
	.align		8
        /*0040*/ 	.dword	_ZN76_INTERNAL_2fa7ad1c_40_flash_bwd_hdim96_bf16_softcapall_sm90_cu_744032ad_32234cuda3std6ranges3__45__cpo9iter_moveE
	.align		8
        /*0048*/ 	.dword	_ZN76_INTERNAL_2fa7ad1c_40_flash_bwd_hdim96_bf16_softcapall_sm90_cu_744032ad_32234cute7productE
	.align		8
        /*0050*/ 	.dword	_ZN76_INTERNAL_2fa7ad1c_40_flash_bwd_hdim96_bf16_softcapall_sm90_cu_744032ad_32234cute1_E


//--------------------- .text._ZN7cutlass13device_kernelIN5flash11enable_sm90INS1_16FlashAttnBwdSm90INS1_25CollectiveMainloopBwdSm90ILi2ELi2ELi2EN4cute5tupleIJNS5_1CILi1EEES8_S8_EEENS6_IJNS7_ILi64EEENS7_ILi128EEENS7_ILi96EEEEEENS_10bfloat16_tEfNS_4arch4Sm90ELb0ELb0ELb1ELb0ELb0ELb1ELb0ELb0ELi2ELi1ELi2ELi1ELb1EEENS1_21CollectiveEpilogueBwdISD_SE_SG_Li256ELb0ELb0ELi1EEENS1_19SingleTileSchedulerILb0ELb0ELb0ELi128EEEEEEEEEvNT_6ParamsE --------------------------
	.section	.text._ZN7cutlass13device_kernelIN5flash11enable_sm90INS1_16FlashAttnBwdSm90INS1_25CollectiveMainloopBwdSm90ILi2ELi2ELi2EN4cute5tupleIJNS5_1CILi1EEES8_S8_EEENS6_IJNS7_ILi64EEENS7_ILi128EEENS7_ILi96EEEEEENS_10bfloat16_tEfNS_4arch4Sm90ELb0ELb0ELb1ELb0ELb0ELb1ELb0ELb0ELi2ELi1ELi2ELi1ELb1EEENS1_21CollectiveEpilogueBwdISD_SE_SG_Li256ELb0ELb0ELi1EEENS1_19SingleTileSchedulerILb0ELb0ELb0ELi128EEEEEEEEEvNT_6ParamsE,"ax",@progbits
	.align	128
.text._ZN7cutlass13device_kernelIN5flash11enable_sm90INS1_16FlashAttnBwdSm90INS1_25CollectiveMainloopBwdSm90ILi2ELi2ELi2EN4cute5tupleIJNS5_1CILi1EEES8_S8_EEENS6_IJNS7_ILi64EEENS7_ILi128EEENS7_ILi96EEEEEENS_10bfloat16_tEfNS_4arch4Sm90ELb0ELb0ELb1ELb0ELb0ELb1ELb0ELb0ELi2ELi1ELi2ELi1ELb1EEENS1_21CollectiveEpilogueBwdISD_SE_SG_Li256ELb0ELb0ELi1EEENS1_19SingleTileSchedulerILb0ELb0ELb0ELi128EEEEEEEEEvNT_6ParamsE:
        .type           _ZN7cutlass13device_kernelIN5flash11enable_sm90INS1_16FlashAttnBwdSm90INS1_25CollectiveMainloopBwdSm90ILi2ELi2ELi2EN4cute5tupleIJNS5_1CILi1EEES8_S8_EEENS6_IJNS7_ILi64EEENS7_ILi128EEENS7_ILi96EEEEEENS_10bfloat16_tEfNS_4arch4Sm90ELb0ELb0ELb1ELb0ELb0ELb1ELb0ELb0ELi2ELi1ELi2ELi1ELb1EEENS1_21CollectiveEpilogueBwdISD_SE_SG_Li256ELb0ELb0ELi1EEENS1_19SingleTileSchedulerILb0ELb0ELb0ELi128EEEEEEEEEvNT_6ParamsE,@function
        .size           _ZN7cutlass13device_kernelIN5flash11enable_sm90INS1_16FlashAttnBwdSm90INS1_25CollectiveMainloopBwdSm90ILi2ELi2ELi2EN4cute5tupleIJNS5_1CILi1EEES8_S8_EEENS6_IJNS7_ILi64EEENS7_ILi128EEENS7_ILi96EEEEEENS_10bfloat16_tEfNS_4arch4Sm90ELb0ELb0ELb1ELb0ELb0ELb1ELb0ELb0ELi2ELi1ELi2ELi1ELb1EEENS1_21CollectiveEpilogueBwdISD_SE_SG_Li256ELb0ELb0ELi1EEENS1_19SingleTileSchedulerILb0ELb0ELb0ELi128EEEEEEEEEvNT_6ParamsE,(.L_x_90 - _ZN7cutlass13device_kernelIN5flash11enable_sm90INS1_16FlashAttnBwdSm90INS1_25CollectiveMainloopBwdSm90ILi2ELi2ELi2EN4cute5tupleIJNS5_1CILi1EEES8_S8_EEENS6_IJNS7_ILi64EEENS7_ILi128EEENS7_ILi96EEEEEENS_10bfloat16_tEfNS_4arch4Sm90ELb0ELb0ELb1ELb0ELb0ELb1ELb0ELb0ELi2ELi1ELi2ELi1ELb1EEENS1_21CollectiveEpilogueBwdISD_SE_SG_Li256ELb0ELb0ELi1EEENS1_19SingleTileSchedulerILb0ELb0ELb0ELi128EEEEEEEEEvNT_6ParamsE)
        .other          _ZN7cutlass13device_kernelIN5flash11enable_sm90INS1_16FlashAttnBwdSm90INS1_25CollectiveMainloopBwdSm90ILi2ELi2ELi2EN4cute5tupleIJNS5_1CILi1EEES8_S8_EEENS6_IJNS7_ILi64EEENS7_ILi128EEENS7_ILi96EEEEEENS_10bfloat16_tEfNS_4arch4Sm90ELb0ELb0ELb1ELb0ELb0ELb1ELb0ELb0ELi2ELi1ELi2ELi1ELb1EEENS1_21CollectiveEpilogueBwdISD_SE_SG_Li256ELb0ELb0ELi1EEENS1_19SingleTileSchedulerILb0ELb0ELb0ELi128EEEEEEEEEvNT_6ParamsE,@"STO_CUDA_ENTRY STV_DEFAULT"
_ZN7cutlass13device_kernelIN5flash11enable_sm90INS1_16FlashAttnBwdSm90INS1_25CollectiveMainloopBwdSm90ILi2ELi2ELi2EN4cute5tupleIJNS5_1CILi1EEES8_S8_EEENS6_IJNS7_ILi64EEENS7_ILi128EEENS7_ILi96EEEEEENS_10bfloat16_tEfNS_4arch4Sm90ELb0ELb0ELb1ELb0ELb0ELb1ELb0ELb0ELi2ELi1ELi2ELi1ELb1EEENS1_21CollectiveEpilogueBwdISD_SE_SG_Li256ELb0ELb0ELi1EEENS1_19SingleTileSchedulerILb0ELb0ELb0ELi128EEEEEEEEEvNT_6ParamsE:
[----:B------:R-:W-:Y:S01]  /*0000*/  LDC R1, c[0x0][0x37c] ;  /* 0x0000df00ff017b82 */ /* 0x000fe20000000800 */
[----:B------:R-:W-:Y:S05]  /*0010*/  EXIT ;  /* 0x000000000000794d */ /* 0x000fea0003800000 */
.L_x_0:
[----:B------:R-:W-:-:S00]  /*0020*/  BRA `(.L_x_0) ;  /* 0xfffffffc00fc7947 */ /* 0x000fc0000383ffff */
[----:B------:R-:W-:-:S00]  /*0030*/  NOP ;  /* 0x0000000000007918 */ /* 0x000fc00000000000 */
        /* <DEDUP_REMOVED lines=12> */
.L_x_90:


//--------------------- .text._ZN7cutlass13device_kernelIN5flash11enable_sm90INS1_16FlashAttnBwdSm90INS1_25CollectiveMainloopBwdSm90ILi2ELi2ELi2EN4cute5tupleIJNS5_1CILi1EEES8_S8_EEENS6_IJNS7_ILi64EEENS7_ILi128EEENS7_ILi96EEEEEENS_10bfloat16_tEfNS_4arch4Sm90ELb0ELb0ELb1ELb0ELb1ELb1ELb0ELb0ELi2ELi1ELi2ELi1ELb1EEENS1_21CollectiveEpilogueBwdISD_SE_SG_Li256ELb0ELb0ELi1EEENS1_19SingleTileSchedulerILb0ELb0ELb0ELi128EEEEEEEEEvNT_6ParamsE --------------------------
	.section	.text._ZN7cutlass13device_kernelIN5flash11enable_sm90INS1_16FlashAttnBwdSm90INS1_25CollectiveMainloopBwdSm90ILi2ELi2ELi2EN4cute5tupleIJNS5_1CILi1EEES8_S8_EEENS6_IJNS7_ILi64EEENS7_ILi128EEENS7_ILi96EEEEEENS_10bfloat16_tEfNS_4arch4Sm90ELb0ELb0ELb1ELb0ELb1ELb1ELb0ELb0ELi2ELi1ELi2ELi1ELb1EEENS1_21CollectiveEpilogueBwdISD_SE_SG_Li256ELb0ELb0ELi1EEENS1_19SingleTileSchedulerILb0ELb0ELb0ELi128EEEEEEEEEvNT_6ParamsE,"ax",@progbits
	.align	128
.text._ZN7cutlass13device_kernelIN5flash11enable_sm90INS1_16FlashAttnBwdSm90INS1_25CollectiveMainloopBwdSm90ILi2ELi2ELi2EN4cute5tupleIJNS5_1CILi1EEES8_S8_EEENS6_IJNS7_ILi64EEENS7_ILi128EEENS7_ILi96EEEEEENS_10bfloat16_tEfNS_4arch4Sm90ELb0ELb0ELb1ELb0ELb1ELb1ELb0ELb0ELi2ELi1ELi2ELi1ELb1EEENS1_21CollectiveEpilogueBwdISD_SE_SG_Li256ELb0ELb0ELi1EEENS1_19SingleTileSchedulerILb0ELb0ELb0ELi128EEEEEEEEEvNT_6ParamsE:
        .type           _ZN7cutlass13device_kernelIN5flash11enable_sm90INS1_16FlashAttnBwdSm90INS1_25CollectiveMainloopBwdSm90ILi2ELi2ELi2EN4cute5tupleIJNS5_1CILi1EEES8_S8_EEENS6_IJNS7_ILi64EEENS7_ILi128EEENS7_ILi96EEEEEENS_10bfloat16_tEfNS_4arch4Sm90ELb0ELb0ELb1ELb0ELb1ELb1ELb0ELb0ELi2ELi1ELi2ELi1ELb1EEENS1_21CollectiveEpilogueBwdISD_SE_SG_Li256ELb0ELb0ELi1EEENS1_19SingleTileSchedulerILb0ELb0ELb0ELi128EEEEEEEEEvNT_6ParamsE,@function
        .size           _ZN7cutlass13device_kernelIN5flash11enable_sm90INS1_16FlashAttnBwdSm90INS1_25CollectiveMainloopBwdSm90ILi2ELi2ELi2EN4cute5tupleIJNS5_1CILi1EEES8_S8_EEENS6_IJNS7_ILi64EEENS7_ILi128EEENS7_ILi96EEEEEENS_10bfloat16_tEfNS_4arch4Sm90ELb0ELb0ELb1ELb0ELb1ELb1ELb0ELb0ELi2ELi1ELi2ELi1ELb1EEENS1_21CollectiveEpilogueBwdISD_SE_SG_Li256ELb0ELb0ELi1EEENS1_19SingleTileSchedulerILb0ELb0ELb0ELi128EEEEEEEEEvNT_6ParamsE,(.L_x_91 - _ZN7cutlass13device_kernelIN5flash11enable_sm90INS1_16FlashAttnBwdSm90INS1_25CollectiveMainloopBwdSm90ILi2ELi2ELi2EN4cute5tupleIJNS5_1CILi1EEES8_S8_EEENS6_IJNS7_ILi64EEENS7_ILi128EEENS7_ILi96EEEEEENS_10bfloat16_tEfNS_4arch4Sm90ELb0ELb0ELb1ELb0ELb1ELb1ELb0ELb0ELi2ELi1ELi2ELi1ELb1EEENS1_21CollectiveEpilogueBwdISD_SE_SG_Li256ELb0ELb0ELi1EEENS1_19SingleTileSchedulerILb0ELb0ELb0ELi128EEEEEEEEEvNT_6ParamsE)
        .other          _ZN7cutlass13device_kernelIN5flash11enable_sm90INS1_16FlashAttnBwdSm90INS1_25CollectiveMainloopBwdSm90ILi2ELi2ELi2EN4cute5tupleIJNS5_1CILi1EEES8_S8_EEENS6_IJNS7_ILi64EEENS7_ILi128EEENS7_ILi96EEEEEENS_10bfloat16_tEfNS_4arch4Sm90ELb0ELb0ELb1ELb0ELb1ELb1ELb0ELb0ELi2ELi1ELi2ELi1ELb1EEENS1_21CollectiveEpilogueBwdISD_SE_SG_Li256ELb0ELb0ELi1EEENS1_19SingleTileSchedulerILb0ELb0ELb0ELi128EEEEEEEEEvNT_6ParamsE,@"STO_CUDA_ENTRY STV_DEFAULT"
_ZN7cutlass13device_kernelIN5flash11enable_sm90INS1_16FlashAttnBwdSm90INS1_25CollectiveMainloopBwdSm90ILi2ELi2ELi2EN4cute5tupleIJNS5_1CILi1EEES8_S8_EEENS6_IJNS7_ILi64EEENS7_ILi128EEENS7_ILi96EEEEEENS_10bfloat16_tEfNS_4arch4Sm90ELb0ELb0ELb1ELb0ELb1ELb1ELb0ELb0ELi2ELi1ELi2ELi1ELb1EEENS1_21CollectiveEpilogueBwdISD_SE_SG_Li256ELb0ELb0ELi1EEENS1_19SingleTileSchedulerILb0ELb0ELb0ELi128EEEEEEEEEvNT_6ParamsE:
[----:B------:R-:W-:Y:S01]  /*0000*/  LDC R1, c[0x0][0x37c] ;  /* 0x0000df00ff017b82 */ /* 0x000fe20000000800 */
[----:B------:R-:W-:Y:S05]  /*0010*/  EXIT ;  /* 0x000000000000794d */ /* 0x000fea0003800000 */
.L_x_1:
        /* <DEDUP_REMOVED lines=14> */
.L_x_91:


//--------------------- .text._ZN7cutlass13device_kernelIN5flash11enable_sm90INS1_16FlashAttnBwdSm90INS1_25CollectiveMainloopBwdSm90ILi2ELi2ELi2EN4cute5tupleIJNS5_1CILi1EEES8_S8_EEENS6_IJNS7_ILi64EEENS7_ILi128EEENS7_ILi96EEEEEENS_10bfloat16_tEfNS_4arch4Sm90ELb0ELb0ELb1ELb0ELb0ELb1ELb0ELb0ELi2ELi1ELi2ELi1ELb1EEENS1_24CollectiveEpilogueBwdGQAISD_fSG_Li256ELb0ELb0EEENS1_19SingleTileSchedulerILb0ELb0ELb0ELi128EEEEEEEEEvNT_6ParamsE --------------------------
	.section	.text._ZN7cutlass13device_kernelIN5flash11enable_sm90INS1_16FlashAttnBwdSm90INS1_25CollectiveMainloopBwdSm90ILi2ELi2ELi2EN4cute5tupleIJNS5_1CILi1EEES8_S8_EEENS6_IJNS7_ILi64EEENS7_ILi128EEENS7_ILi96EEEEEENS_10bfloat16_tEfNS_4arch4Sm90ELb0ELb0ELb1ELb0ELb0ELb1ELb0ELb0ELi2ELi1ELi2ELi1ELb1EEENS1_24CollectiveEpilogueBwdGQAISD_fSG_Li256ELb0ELb0EEENS1_19SingleTileSchedulerILb0ELb0ELb0ELi128EEEEEEEEEvNT_6ParamsE,"ax",@progbits
	.align	128
.text._ZN7cutlass13device_kernelIN5flash11enable_sm90INS1_16FlashAttnBwdSm90INS1_25CollectiveMainloopBwdSm90ILi2ELi2ELi2EN4cute5tupleIJNS5_1CILi1EEES8_S8_EEENS6_IJNS7_ILi64EEENS7_ILi128EEENS7_ILi96EEEEEENS_10bfloat16_tEfNS_4arch4Sm90ELb0ELb0ELb1ELb0ELb0ELb1ELb0ELb0ELi2ELi1ELi2ELi1ELb1EEENS1_24CollectiveEpilogueBwdGQAISD_fSG_Li256ELb0ELb0EEENS1_19SingleTileSchedulerILb0ELb0ELb0ELi128EEEEEEEEEvNT_6ParamsE:
        .type           _ZN7cutlass13device_kernelIN5flash11enable_sm90INS1_16FlashAttnBwdSm90INS1_25CollectiveMainloopBwdSm90ILi2ELi2ELi2EN4cute5tupleIJNS5_1CILi1EEES8_S8_EEENS6_IJNS7_ILi64EEENS7_ILi128EEENS7_ILi96EEEEEENS_10bfloat16_tEfNS_4arch4Sm90ELb0ELb0ELb1ELb0ELb0ELb1ELb0ELb0ELi2ELi1ELi2ELi1ELb1EEENS1_24CollectiveEpilogueBwdGQAISD_fSG_Li256ELb0ELb0EEENS1_19SingleTileSchedulerILb0ELb0ELb0ELi128EEEEEEEEEvNT_6ParamsE,@function
        .size           _ZN7cutlass13device_kernelIN5flash11enable_sm90INS1_16FlashAttnBwdSm90INS1_25CollectiveMainloopBwdSm90ILi2ELi2ELi2EN4cute5tupleIJNS5_1CILi1EEES8_S8_EEENS6_IJNS7_ILi64EEENS7_ILi128EEENS7_ILi96EEEEEENS_10bfloat16_tEfNS_4arch4Sm90ELb0ELb0ELb1ELb0ELb0ELb1ELb0ELb0ELi2ELi1ELi2ELi1ELb1EEENS1_24CollectiveEpilogueBwdGQAISD_fSG_Li256ELb0ELb0EEENS1_19SingleTileSchedulerILb0ELb0ELb0ELi128EEEEEEEEEvNT_6ParamsE,(.L_x_92 - _ZN7cutlass13device_kernelIN5flash11enable_sm90INS1_16FlashAttnBwdSm90INS1_25CollectiveMainloopBwdSm90ILi2ELi2ELi2EN4cute5tupleIJNS5_1CILi1EEES8_S8_EEENS6_IJNS7_ILi64EEENS7_ILi128EEENS7_ILi96EEEEEENS_10bfloat16_tEfNS_4arch4Sm90ELb0ELb0ELb1ELb0ELb0ELb1ELb0ELb0ELi2ELi1ELi2ELi1ELb1EEENS1_24CollectiveEpilogueBwdGQAISD_fSG_Li256ELb0ELb0EEENS1_19SingleTileSchedulerILb0ELb0ELb0ELi128EEEEEEEEEvNT_6ParamsE)
        .other          _ZN7cutlass13device_kernelIN5flash11enable_sm90INS1_16FlashAttnBwdSm90INS1_25CollectiveMainloopBwdSm90ILi2ELi2ELi2EN4cute5tupleIJNS5_1CILi1EEES8_S8_EEENS6_IJNS7_ILi64EEENS7_ILi128EEENS7_ILi96EEEEEENS_10bfloat16_tEfNS_4arch4Sm90ELb0ELb0ELb1ELb0ELb0ELb1ELb0ELb0ELi2ELi1ELi2ELi1ELb1EEENS1_24CollectiveEpilogueBwdGQAISD_fSG_Li256ELb0ELb0EEENS1_19SingleTileSchedulerILb0ELb0ELb0ELi128EEEEEEEEEvNT_6ParamsE,@"STO_CUDA_ENTRY STV_DEFAULT"
_ZN7cutlass13device_kernelIN5flash11enable_sm90INS1_16FlashAttnBwdSm90INS1_25CollectiveMainloopBwdSm90ILi2ELi2ELi2EN4cute5tupleIJNS5_1CILi1EEES8_S8_EEENS6_IJNS7_ILi64EEENS7_ILi128EEENS7_ILi96EEEEEENS_10bfloat16_tEfNS_4arch4Sm90ELb0ELb0ELb1ELb0ELb0ELb1ELb0ELb0ELi2ELi1ELi2ELi1ELb1EEENS1_24CollectiveEpilogueBwdGQAISD_fSG_Li256ELb0ELb0EEENS1_19SingleTileSchedulerILb0ELb0ELb0ELi128EEEEEEEEEvNT_6ParamsE:
[----:B------:R-:W-:Y:S01]  /*0000*/  LDC R1, c[0x0][0x37c] ;  /* 0x0000df00ff017b82 */ /* 0x000fe20000000800 */
[----:B------:R-:W-:Y:S05]  /*0010*/  EXIT ;  /* 0x000000000000794d */ /* 0x000fea0003800000 */
.L_x_2:
        /* <DEDUP_REMOVED lines=14> */
.L_x_92:


//--------------------- .text._ZN7cutlass13device_kernelIN5flash11enable_sm90INS1_16FlashAttnBwdSm90INS1_25CollectiveMainloopBwdSm90ILi2ELi2ELi2EN4cute5tupleIJNS5_1CILi1EEES8_S8_EEENS6_IJNS7_ILi64EEENS7_ILi128EEENS7_ILi96EEEEEENS_10bfloat16_tEfNS_4arch4Sm90ELb0ELb0ELb1ELb0ELb1ELb1ELb0ELb0ELi2ELi1ELi2ELi1ELb1EEENS1_24CollectiveEpilogueBwdGQAISD_fSG_Li256ELb0ELb1EEENS1_19SingleTileSchedulerILb0ELb0ELb0ELi128EEEEEEEEEvNT_6ParamsE --------------------------
	.section	.text._ZN7cutlass13device_kernelIN5flash11enable_sm90INS1_16FlashAttnBwdSm90INS1_25CollectiveMainloopBwdSm90ILi2ELi2ELi2EN4cute5tupleIJNS5_1CILi1EEES8_S8_EEENS6_IJNS7_ILi64EEENS7_ILi128EEENS7_ILi96EEEEEENS_10bfloat16_tEfNS_4arch4Sm90ELb0ELb0ELb1ELb0ELb1ELb1ELb0ELb0ELi2ELi1ELi2ELi1ELb1EEENS1_24CollectiveEpilogueBwdGQAISD_fSG_Li256ELb0ELb1EEENS1_19SingleTileSchedulerILb0ELb0ELb0ELi128EEEEEEEEEvNT_6ParamsE,"ax",@progbits
	.align	128
.text._ZN7cutlass13device_kernelIN5flash11enable_sm90INS1_16FlashAttnBwdSm90INS1_25CollectiveMainloopBwdSm90ILi2ELi2ELi2EN4cute5tupleIJNS5_1CILi1EEES8_S8_EEENS6_IJNS7_ILi64EEENS7_ILi128EEENS7_ILi96EEEEEENS_10bfloat16_tEfNS_4arch4Sm90ELb0ELb0ELb1ELb0ELb1ELb1ELb0ELb0ELi2ELi1ELi2ELi1ELb1EEENS1_24CollectiveEpilogueBwdGQAISD_fSG_Li256ELb0ELb1EEENS1_19SingleTileSchedulerILb0ELb0ELb0ELi128EEEEEEEEEvNT_6ParamsE:
        .type           _ZN7cutlass13device_kernelIN5flash11enable_sm90INS1_16FlashAttnBwdSm90INS1_25CollectiveMainloopBwdSm90ILi2ELi2ELi2EN4cute5tupleIJNS5_1CILi1EEES8_S8_EEENS6_IJNS7_ILi64EEENS7_ILi128EEENS7_ILi96EEEEEENS_10bfloat16_tEfNS_4arch4Sm90ELb0ELb0ELb1ELb0ELb1ELb1ELb0ELb0ELi2ELi1ELi2ELi1ELb1EEENS1_24CollectiveEpilogueBwdGQAISD_fSG_Li256ELb0ELb1EEENS1_19SingleTileSchedulerILb0ELb0ELb0ELi128EEEEEEEEEvNT_6ParamsE,@function
        .size           _ZN7cutlass13device_kernelIN5flash11enable_sm90INS1_16FlashAttnBwdSm90INS1_25CollectiveMainloopBwdSm90ILi2ELi2ELi2EN4cute5tupleIJNS5_1CILi1EEES8_S8_EEENS6_IJNS7_ILi64EEENS7_ILi128EEENS7_ILi96EEEEEENS_10bfloat16_tEfNS_4arch4Sm90ELb0ELb0ELb1ELb0ELb1ELb1ELb0ELb0ELi2ELi1ELi2ELi1ELb1EEENS1_24CollectiveEpilogueBwdGQAISD_fSG_Li256ELb0ELb1EEENS1_19SingleTileSchedulerILb0ELb0ELb0ELi128EEEEEEEEEvNT_6ParamsE,(.L_x_93 - _ZN7cutlass13device_kernelIN5flash11enable_sm90INS1_16FlashAttnBwdSm90INS1_25CollectiveMainloopBwdSm90ILi2ELi2ELi2EN4cute5tupleIJNS5_1CILi1EEES8_S8_EEENS6_IJNS7_ILi64EEENS7_ILi128EEENS7_ILi96EEEEEENS_10bfloat16_tEfNS_4arch4Sm90ELb0ELb0ELb1ELb0ELb1ELb1ELb0ELb0ELi2ELi1ELi2ELi1ELb1EEENS1_24CollectiveEpilogueBwdGQAISD_fSG_Li256ELb0ELb1EEENS1_19SingleTileSchedulerILb0ELb0ELb0ELi128EEEEEEEEEvNT_6ParamsE)
        .other          _ZN7cutlass13device_kernelIN5flash11enable_sm90INS1_16FlashAttnBwdSm90INS1_25CollectiveMainloopBwdSm90ILi2ELi2ELi2EN4cute5tupleIJNS5_1CILi1EEES8_S8_EEENS6_IJNS7_ILi64EEENS7_ILi128EEENS7_ILi96EEEEEENS_10bfloat16_tEfNS_4arch4Sm90ELb0ELb0ELb1ELb0ELb1ELb1ELb0ELb0ELi2ELi1ELi2ELi1ELb1EEENS1_24CollectiveEpilogueBwdGQAISD_fSG_Li256ELb0ELb1EEENS1_19SingleTileSchedulerILb0ELb0ELb0ELi128EEEEEEEEEvNT_6ParamsE,@"STO_CUDA_ENTRY STV_DEFAULT"
_ZN7cutlass13device_kernelIN5flash11enable_sm90INS1_16FlashAttnBwdSm90INS1_25CollectiveMainloopBwdSm90ILi2ELi2ELi2EN4cute5tupleIJNS5_1CILi1EEES8_S8_EEENS6_IJNS7_ILi64EEENS7_ILi128EEENS7_ILi96EEEEEENS_10bfloat16_tEfNS_4arch4Sm90ELb0ELb0ELb1ELb0ELb1ELb1ELb0ELb0ELi2ELi1ELi2ELi1ELb1EEENS1_24CollectiveEpilogueBwdGQAISD_fSG_Li256ELb0ELb1EEENS1_19SingleTileSchedulerILb0ELb0ELb0ELi128EEEEEEEEEvNT_6ParamsE:
[----:B------:R-:W-:Y:S01]  /*0000*/  LDC R1, c[0x0][0x37c] ;  /* 0x0000df00ff017b82 */ /* 0x000fe20000000800 */
[----:B------:R-:W-:Y:S05]  /*0010*/  EXIT ;  /* 0x000000000000794d */ /* 0x000fea0003800000 */
.L_x_3:
        /* <DEDUP_REMOVED lines=14> */
.L_x_93:


//--------------------- .text._ZN7cutlass13device_kernelIN5flash11enable_sm90INS1_16FlashAttnBwdSm90INS1_25CollectiveMainloopBwdSm90ILi2ELi2ELi2EN4cute5tupleIJNS5_1CILi1EEES8_S8_EEENS6_IJNS7_ILi64EEENS7_ILi128EEENS7_ILi96EEEEEENS_10bfloat16_tEfNS_4arch4Sm90ELb0ELb0ELb1ELb1ELb0ELb1ELb0ELb0ELi2ELi1ELi2ELi1ELb1EEENS1_21CollectiveEpilogueBwdISD_SE_SG_Li256ELb1ELb0ELi1EEENS1_19SingleTileSchedulerILb1ELb0ELb0ELi128EEEEEEEEEvNT_6ParamsE --------------------------
	.section	.text._ZN7cutlass13device_kernelIN5flash11enable_sm90INS1_16FlashAttnBwdSm90INS1_25CollectiveMainloopBwdSm90ILi2ELi2ELi2EN4cute5tupleIJNS5_1CILi1EEES8_S8_EEENS6_IJNS7_ILi64EEENS7_ILi128EEENS7_ILi96EEEEEENS_10bfloat16_tEfNS_4arch4Sm90ELb0ELb0ELb1ELb1ELb0ELb1ELb0ELb0ELi2ELi1ELi2ELi1ELb1EEENS1_21CollectiveEpilogueBwdISD_SE_SG_Li256ELb1ELb0ELi1EEENS1_19SingleTileSchedulerILb1ELb0ELb0ELi128EEEEEEEEEvNT_6ParamsE,"ax",@progbits
	.align	128
.text._ZN7cutlass13device_kernelIN5flash11enable_sm90INS1_16FlashAttnBwdSm90INS1_25CollectiveMainloopBwdSm90ILi2ELi2ELi2EN4cute5tupleIJNS5_1CILi1EEES8_S8_EEENS6_IJNS7_ILi64EEENS7_ILi128EEENS7_ILi96EEEEEENS_10bfloat16_tEfNS_4arch4Sm90ELb0ELb0ELb1ELb1ELb0ELb1ELb0ELb0ELi2ELi1ELi2ELi1ELb1EEENS1_21CollectiveEpilogueBwdISD_SE_SG_Li256ELb1ELb0ELi1EEENS1_19SingleTileSchedulerILb1ELb0ELb0ELi128EEEEEEEEEvNT_6ParamsE:
        .type           _ZN7cutlass13device_kernelIN5flash11enable_sm90INS1_16FlashAttnBwdSm90INS1_25CollectiveMainloopBwdSm90ILi2ELi2ELi2EN4cute5tupleIJNS5_1CILi1EEES8_S8_EEENS6_IJNS7_ILi64EEENS7_ILi128EEENS7_ILi96EEEEEENS_10bfloat16_tEfNS_4arch4Sm90ELb0ELb0ELb1ELb1ELb0ELb1ELb0ELb0ELi2ELi1ELi2ELi1ELb1EEENS1_21CollectiveEpilogueBwdISD_SE_SG_Li256ELb1ELb0ELi1EEENS1_19SingleTileSchedulerILb1ELb0ELb0ELi128EEEEEEEEEvNT_6ParamsE,@function
        .size           _ZN7cutlass13device_kernelIN5flash11enable_sm90INS1_16FlashAttnBwdSm90INS1_25CollectiveMainloopBwdSm90ILi2ELi2ELi2EN4cute5tupleIJNS5_1CILi1EEES8_S8_EEENS6_IJNS7_ILi64EEENS7_ILi128EEENS7_ILi96EEEEEENS_10bfloat16_tEfNS_4arch4Sm90ELb0ELb0ELb1ELb1ELb0ELb1ELb0ELb0ELi2ELi1ELi2ELi1ELb1EEENS1_21CollectiveEpilogueBwdISD_SE_SG_Li256ELb1ELb0ELi1EEENS1_19SingleTileSchedulerILb1ELb0ELb0ELi128EEEEEEEEEvNT_6ParamsE,(.L_x_94 - _ZN7cutlass13device_kernelIN5flash11enable_sm90INS1_16FlashAttnBwdSm90INS1_25CollectiveMainloopBwdSm90ILi2ELi2ELi2EN4cute5tupleIJNS5_1CILi1EEES8_S8_EEENS6_IJNS7_ILi64EEENS7_ILi128EEENS7_ILi96EEEEEENS_10bfloat16_tEfNS_4arch4Sm90ELb0ELb0ELb1ELb1ELb0ELb1ELb0ELb0ELi2ELi1ELi2ELi1ELb1EEENS1_21CollectiveEpilogueBwdISD_SE_SG_Li256ELb1ELb0ELi1EEENS1_19SingleTileSchedulerILb1ELb0ELb0ELi128EEEEEEEEEvNT_6ParamsE)
        .other          _ZN7cutlass13device_kernelIN5flash11enable_sm90INS1_16FlashAttnBwdSm90INS1_25CollectiveMainloopBwdSm90ILi2ELi2ELi2EN4cute5tupleIJNS5_1CILi1EEES8_S8_EEENS6_IJNS7_ILi64EEENS7_ILi128EEENS7_ILi96EEEEEENS_10bfloat16_tEfNS_4arch4Sm90ELb0ELb0ELb1ELb1ELb0ELb1ELb0ELb0ELi2ELi1ELi2ELi1ELb1EEENS1_21CollectiveEpilogueBwdISD_SE_SG_Li256ELb1ELb0ELi1EEENS1_19SingleTileSchedulerILb1ELb0ELb0ELi128EEEEEEEEEvNT_6ParamsE,@"STO_CUDA_ENTRY STV_DEFAULT"
_ZN7cutlass13device_kernelIN5flash11enable_sm90INS1_16FlashAttnBwdSm90INS1_25CollectiveMainloopBwdSm90ILi2ELi2ELi2EN4cute5tupleIJNS5_1CILi1EEES8_S8_EEENS6_IJNS7_ILi64EEENS7_ILi128EEENS7_ILi96EEEEEENS_10bfloat16_tEfNS_4arch4Sm90ELb0ELb0ELb1ELb1ELb0ELb1ELb0ELb0ELi2ELi1ELi2ELi1ELb1EEENS1_21CollectiveEpilogueBwdISD_SE_SG_Li256ELb1ELb0ELi1EEENS1_19SingleTileSchedulerILb1ELb0ELb0ELi128EEEEEEEEEvNT_6ParamsE:
[----:B------:R-:W-:Y:S01]  /*0000*/  LDC R1, c[0x0][0x37c] ;  /* 0x0000df00ff017b82 */ /* 0x000fe20000000800 */
[----:B------:R-:W-:Y:S05]  /*0010*/  EXIT ;  /* 0x000000000000794d */ /* 0x000fea0003800000 */
.L_x_4:
        /* <DEDUP_REMOVED lines=14> */
.L_x_94:


//--------------------- .text._ZN7cutlass13device_kernelIN5flash11enable_sm90INS1_16FlashAttnBwdSm90INS1_25CollectiveMainloopBwdSm90ILi2ELi2ELi2EN4cute5tupleIJNS5_1CILi1EEES8_S8_EEENS6_IJNS7_ILi64EEENS7_ILi128EEENS7_ILi96EEEEEENS_10bfloat16_tEfNS_4arch4Sm90ELb0ELb0ELb1ELb1ELb1ELb1ELb0ELb0ELi2ELi1ELi2ELi1ELb1EEENS1_21CollectiveEpilogueBwdISD_SE_SG_Li256ELb1ELb0ELi1EEENS1_19SingleTileSchedulerILb1ELb0ELb0ELi128EEEEEEEEEvNT_6ParamsE --------------------------
	.section	.text._ZN7cutlass13device_kernelIN5flash11enable_sm90INS1_16FlashAttnBwdSm90INS1_25CollectiveMainloopBwdSm90ILi2ELi2ELi2EN4cute5tupleIJNS5_1CILi1EEES8_S8_EEENS6_IJNS7_ILi64EEENS7_ILi128EEENS7_ILi96EEEEEENS_10bfloat16_tEfNS_4arch4Sm90ELb0ELb0ELb1ELb1ELb1ELb1ELb0ELb0ELi2ELi1ELi2ELi1ELb1EEENS1_21CollectiveEpilogueBwdISD_SE_SG_Li256ELb1ELb0ELi1EEENS1_19SingleTileSchedulerILb1ELb0ELb0ELi128EEEEEEEEEvNT_6ParamsE,"ax",@progbits
	.align	128
.text._ZN7cutlass13device_kernelIN5flash11enable_sm90INS1_16FlashAttnBwdSm90INS1_25CollectiveMainloopBwdSm90ILi2ELi2ELi2EN4cute5tupleIJNS5_1CILi1EEES8_S8_EEENS6_IJNS7_ILi64EEENS7_ILi128EEENS7_ILi96EEEEEENS_10bfloat16_tEfNS_4arch4Sm90ELb0ELb0ELb1ELb1ELb1ELb1ELb0ELb0ELi2ELi1ELi2ELi1ELb1EEENS1_21CollectiveEpilogueBwdISD_SE_SG_Li256ELb1ELb0ELi1EEENS1_19SingleTileSchedulerILb1ELb0ELb0ELi128EEEEEEEEEvNT_6ParamsE:
        .type           _ZN7cutlass13device_kernelIN5flash11enable_sm90INS1_16FlashAttnBwdSm90INS1_25CollectiveMainloopBwdSm90ILi2ELi2ELi2EN4cute5tupleIJNS5_1CILi1EEES8_S8_EEENS6_IJNS7_ILi64EEENS7_ILi128EEENS7_ILi96EEEEEENS_10bfloat16_tEfNS_4arch4Sm90ELb0ELb0ELb1ELb1ELb1ELb1ELb0ELb0ELi2ELi1ELi2ELi1ELb1EEENS1_21CollectiveEpilogueBwdISD_SE_SG_Li256ELb1ELb0ELi1EEENS1_19SingleTileSchedulerILb1ELb0ELb0ELi128EEEEEEEEEvNT_6ParamsE,@function
        .size           _ZN7cutlass13device_kernelIN5flash11enable_sm90INS1_16FlashAttnBwdSm90INS1_25CollectiveMainloopBwdSm90ILi2ELi2ELi2EN4cute5tupleIJNS5_1CILi1EEES8_S8_EEENS6_IJNS7_ILi64EEENS7_ILi128EEENS7_ILi96EEEEEENS_10bfloat16_tEfNS_4arch4Sm90ELb0ELb0ELb1ELb1ELb1ELb1ELb0ELb0ELi2ELi1ELi2ELi1ELb1EEENS1_21CollectiveEpilogueBwdISD_SE_SG_Li256ELb1ELb0ELi1EEENS1_19SingleTileSchedulerILb1ELb0ELb0ELi128EEEEEEEEEvNT_6ParamsE,(.L_x_95 - _ZN7cutlass13device_kernelIN5flash11enable_sm90INS1_16FlashAttnBwdSm90INS1_25CollectiveMainloopBwdSm90ILi2ELi2ELi2EN4cute5tupleIJNS5_1CILi1EEES8_S8_EEENS6_IJNS7_ILi64EEENS7_ILi128EEENS7_ILi96EEEEEENS_10bfloat16_tEfNS_4arch4Sm90ELb0ELb0ELb1ELb1ELb1ELb1ELb0ELb0ELi2ELi1ELi2ELi1ELb1EEENS1_21CollectiveEpilogueBwdISD_SE_SG_Li256ELb1ELb0ELi1EEENS1_19SingleTileSchedulerILb1ELb0ELb0ELi128EEEEEEEEEvNT_6ParamsE)
        .other          _ZN7cutlass13device_kernelIN5flash11enable_sm90INS1_16FlashAttnBwdSm90INS1_25CollectiveMainloopBwdSm90ILi2ELi2ELi2EN4cute5tupleIJNS5_1CILi1EEES8_S8_EEENS6_IJNS7_ILi64EEENS7_ILi128EEENS7_ILi96EEEEEENS_10bfloat16_tEfNS_4arch4Sm90ELb0ELb0ELb1ELb1ELb1ELb1ELb0ELb0ELi2ELi1ELi2ELi1ELb1EEENS1_21CollectiveEpilogueBwdISD_SE_SG_Li256ELb1ELb0ELi1EEENS1_19SingleTileSchedulerILb1ELb0ELb0ELi128EEEEEEEEEvNT_6ParamsE,@"STO_CUDA_ENTRY STV_DEFAULT"
_ZN7cutlass13device_kernelIN5flash11enable_sm90INS1_16FlashAttnBwdSm90INS1_25CollectiveMainloopBwdSm90ILi2ELi2ELi2EN4cute5tupleIJNS5_1CILi1EEES8_S8_EEENS6_IJNS7_ILi64EEENS7_ILi128EEENS7_ILi96EEEEEENS_10bfloat16_tEfNS_4arch4Sm90ELb0ELb0ELb1ELb1ELb1ELb1ELb0ELb0ELi2ELi1ELi2ELi1ELb1EEENS1_21CollectiveEpilogueBwdISD_SE_SG_Li256ELb1ELb0ELi1EEENS1_19SingleTileSchedulerILb1ELb0ELb0ELi128EEEEEEEEEvNT_6ParamsE:
[----:B------:R-:W-:Y:S01]  /*0000*/  LDC R1, c[0x0][0x37c] ;  /* 0x0000df00ff017b82 */ /* 0x000fe20000000800 */
[----:B------:R-:W-:Y:S05]  /*0010*/  EXIT ;  /* 0x000000000000794d */ /* 0x000fea0003800000 */
.L_x_5:
        /* <DEDUP_REMOVED lines=14> */
.L_x_95:


//--------------------- .text._ZN7cutlass13device_kernelIN5flash11enable_sm90INS1_16FlashAttnBwdSm90INS1_25CollectiveMainloopBwdSm90ILi2ELi2ELi2EN4cute5tupleIJNS5_1CILi1EEES8_S8_EEENS6_IJNS7_ILi64EEENS7_ILi128EEENS7_ILi96EEEEEENS_10bfloat16_tEfNS_4arch4Sm90ELb0ELb0ELb1ELb1ELb0ELb1ELb0ELb0ELi2ELi1ELi2ELi1ELb1EEENS1_24CollectiveEpilogueBwdGQAISD_fSG_Li256ELb1ELb0EEENS1_19SingleTileSchedulerILb1ELb0ELb0ELi128EEEEEEEEEvNT_6ParamsE --------------------------
	.section	.text._ZN7cutlass13device_kernelIN5flash11enable_sm90INS1_16FlashAttnBwdSm90INS1_25CollectiveMainloopBwdSm90ILi2ELi2ELi2EN4cute5tupleIJNS5_1CILi1EEES8_S8_EEENS6_IJNS7_ILi64EEENS7_ILi128EEENS7_ILi96EEEEEENS_10bfloat16_tEfNS_4arch4Sm90ELb0ELb0ELb1ELb1ELb0ELb1ELb0ELb0ELi2ELi1ELi2ELi1ELb1EEENS1_24CollectiveEpilogueBwdGQAISD_fSG_Li256ELb1ELb0EEENS1_19SingleTileSchedulerILb1ELb0ELb0ELi128EEEEEEEEEvNT_6ParamsE,"ax",@progbits
	.align	128
.text._ZN7cutlass13device_kernelIN5flash11enable_sm90INS1_16FlashAttnBwdSm90INS1_25CollectiveMainloopBwdSm90ILi2ELi2ELi2EN4cute5tupleIJNS5_1CILi1EEES8_S8_EEENS6_IJNS7_ILi64EEENS7_ILi128EEENS7_ILi96EEEEEENS_10bfloat16_tEfNS_4arch4Sm90ELb0ELb0ELb1ELb1ELb0ELb1ELb0ELb0ELi2ELi1ELi2ELi1ELb1EEENS1_24CollectiveEpilogueBwdGQAISD_fSG_Li256ELb1ELb0EEENS1_19SingleTileSchedulerILb1ELb0ELb0ELi128EEEEEEEEEvNT_6ParamsE:
        .type           _ZN7cutlass13device_kernelIN5flash11enable_sm90INS1_16FlashAttnBwdSm90INS1_25CollectiveMainloopBwdSm90ILi2ELi2ELi2EN4cute5tupleIJNS5_1CILi1EEES8_S8_EEENS6_IJNS7_ILi64EEENS7_ILi128EEENS7_ILi96EEEEEENS_10bfloat16_tEfNS_4arch4Sm90ELb0ELb0ELb1ELb1ELb0ELb1ELb0ELb0ELi2ELi1ELi2ELi1ELb1EEENS1_24CollectiveEpilogueBwdGQAISD_fSG_Li256ELb1ELb0EEENS1_19SingleTileSchedulerILb1ELb0ELb0ELi128EEEEEEEEEvNT_6ParamsE,@function
        .size           _ZN7cutlass13device_kernelIN5flash11enable_sm90INS1_16FlashAttnBwdSm90INS1_25CollectiveMainloopBwdSm90ILi2ELi2ELi2EN4cute5tupleIJNS5_1CILi1EEES8_S8_EEENS6_IJNS7_ILi64EEENS7_ILi128EEENS7_ILi96EEEEEENS_10bfloat16_tEfNS_4arch4Sm90ELb0ELb0ELb1ELb1ELb0ELb1ELb0ELb0ELi2ELi1ELi2ELi1ELb1EEENS1_24CollectiveEpilogueBwdGQAISD_fSG_Li256ELb1ELb0EEENS1_19SingleTileSchedulerILb1ELb0ELb0ELi128EEEEEEEEEvNT_6ParamsE,(.L_x_96 - _ZN7cutlass13device_kernelIN5flash11enable_sm90INS1_16FlashAttnBwdSm90INS1_25CollectiveMainloopBwdSm90ILi2ELi2ELi2EN4cute5tupleIJNS5_1CILi1EEES8_S8_EEENS6_IJNS7_ILi64EEENS7_ILi128EEENS7_ILi96EEEEEENS_10bfloat16_tEfNS_4arch4Sm90ELb0ELb0ELb1ELb1ELb0ELb1ELb0ELb0ELi2ELi1ELi2ELi1ELb1EEENS1_24CollectiveEpilogueBwdGQAISD_fSG_Li256ELb1ELb0EEENS1_19SingleTileSchedulerILb1ELb0ELb0ELi128EEEEEEEEEvNT_6ParamsE)
        .other          _ZN7cutlass13device_kernelIN5flash11enable_sm90INS1_16FlashAttnBwdSm90INS1_25CollectiveMainloopBwdSm90ILi2ELi2ELi2EN4cute5tupleIJNS5_1CILi1EEES8_S8_EEENS6_IJNS7_ILi64EEENS7_ILi128EEENS7_ILi96EEEEEENS_10bfloat16_tEfNS_4arch4Sm90ELb0ELb0ELb1ELb1ELb0ELb1ELb0ELb0ELi2ELi1ELi2ELi1ELb1EEENS1_24CollectiveEpilogueBwdGQAISD_fSG_Li256ELb1ELb0EEENS1_19SingleTileSchedulerILb1ELb0ELb0ELi128EEEEEEEEEvNT_6ParamsE,@"STO_CUDA_ENTRY STV_DEFAULT"
_ZN7cutlass13device_kernelIN5flash11enable_sm90INS1_16FlashAttnBwdSm90INS1_25CollectiveMainloopBwdSm90ILi2ELi2ELi2EN4cute5tupleIJNS5_1CILi1EEES8_S8_EEENS6_IJNS7_ILi64EEENS7_ILi128EEENS7_ILi96EEEEEENS_10bfloat16_tEfNS_4arch4Sm90ELb0ELb0ELb1ELb1ELb0ELb1ELb0ELb0ELi2ELi1ELi2ELi1ELb1EEENS1_24CollectiveEpilogueBwdGQAISD_fSG_Li256ELb1ELb0EEENS1_19SingleTileSchedulerILb1ELb0ELb0ELi128EEEEEEEEEvNT_6ParamsE:
[----:B------:R-:W-:Y:S01]  /*0000*/  LDC R1, c[0x0][0x37c] ;  /* 0x0000df00ff017b82 */ /* 0x000fe20000000800 */
[----:B------:R-:W-:Y:S05]  /*0010*/  EXIT ;  /* 0x000000000000794d */ /* 0x000fea0003800000 */
.L_x_6:
        /* <DEDUP_REMOVED lines=14> */
.L_x_96:


//--------------------- .text._ZN7cutlass13device_kernelIN5flash11enable_sm90INS1_16FlashAttnBwdSm90INS1_25CollectiveMainloopBwdSm90ILi2ELi2ELi2EN4cute5tupleIJNS5_1CILi1EEES8_S8_EEENS6_IJNS7_ILi64EEENS7_ILi128EEENS7_ILi96EEEEEENS_10bfloat16_tEfNS_4arch4Sm90ELb0ELb0ELb1ELb1ELb1ELb1ELb0ELb0ELi2ELi1ELi2ELi1ELb1EEENS1_24CollectiveEpilogueBwdGQAISD_fSG_Li256ELb1ELb1EEENS1_19SingleTileSchedulerILb1ELb0ELb0ELi128EEEEEEEEEvNT_6ParamsE --------------------------
	.section	.text._ZN7cutlass13device_kernelIN5flash11enable_sm90INS1_16FlashAttnBwdSm90INS1_25CollectiveMainloopBwdSm90ILi2ELi2ELi2EN4cute5tupleIJNS5_1CILi1EEES8_S8_EEENS6_IJNS7_ILi64EEENS7_ILi128EEENS7_ILi96EEEEEENS_10bfloat16_tEfNS_4arch4Sm90ELb0ELb0ELb1ELb1ELb1ELb1ELb0ELb0ELi2ELi1ELi2ELi1ELb1EEENS1_24CollectiveEpilogueBwdGQAISD_fSG_Li256ELb1ELb1EEENS1_19SingleTileSchedulerILb1ELb0ELb0ELi128EEEEEEEEEvNT_6ParamsE,"ax",@progbits
	.align	128
.text._ZN7cutlass13device_kernelIN5flash11enable_sm90INS1_16FlashAttnBwdSm90INS1_25CollectiveMainloopBwdSm90ILi2ELi2ELi2EN4cute5tupleIJNS5_1CILi1EEES8_S8_EEENS6_IJNS7_ILi64EEENS7_ILi128EEENS7_ILi96EEEEEENS_10bfloat16_tEfNS_4arch4Sm90ELb0ELb0ELb1ELb1ELb1ELb1ELb0ELb0ELi2ELi1ELi2ELi1ELb1EEENS1_24CollectiveEpilogueBwdGQAISD_fSG_Li256ELb1ELb1EEENS1_19SingleTileSchedulerILb1ELb0ELb0ELi128EEEEEEEEEvNT_6ParamsE:
        .type           _ZN7cutlass13device_kernelIN5flash11enable_sm90INS1_16FlashAttnBwdSm90INS1_25CollectiveMainloopBwdSm90ILi2ELi2ELi2EN4cute5tupleIJNS5_1CILi1EEES8_S8_EEENS6_IJNS7_ILi64EEENS7_ILi128EEENS7_ILi96EEEEEENS_10bfloat16_tEfNS_4arch4Sm90ELb0ELb0ELb1ELb1ELb1ELb1ELb0ELb0ELi2ELi1ELi2ELi1ELb1EEENS1_24CollectiveEpilogueBwdGQAISD_fSG_Li256ELb1ELb1EEENS1_19SingleTileSchedulerILb1ELb0ELb0ELi128EEEEEEEEEvNT_6ParamsE,@function
        .size           _ZN7cutlass13device_kernelIN5flash11enable_sm90INS1_16FlashAttnBwdSm90INS1_25CollectiveMainloopBwdSm90ILi2ELi2ELi2EN4cute5tupleIJNS5_1CILi1EEES8_S8_EEENS6_IJNS7_ILi64EEENS7_ILi128EEENS7_ILi96EEEEEENS_10bfloat16_tEfNS_4arch4Sm90ELb0ELb0ELb1ELb1ELb1ELb1ELb0ELb0ELi2ELi1ELi2ELi1ELb1EEENS1_24CollectiveEpilogueBwdGQAISD_fSG_Li256ELb1ELb1EEENS1_19SingleTileSchedulerILb1ELb0ELb0ELi128EEEEEEEEEvNT_6ParamsE,(.L_x_97 - _ZN7cutlass13device_kernelIN5flash11enable_sm90INS1_16FlashAttnBwdSm90INS1_25CollectiveMainloopBwdSm90ILi2ELi2ELi2EN4cute5tupleIJNS5_1CILi1EEES8_S8_EEENS6_IJNS7_ILi64EEENS7_ILi128EEENS7_ILi96EEEEEENS_10bfloat16_tEfNS_4arch4Sm90ELb0ELb0ELb1ELb1ELb1ELb1ELb0ELb0ELi2ELi1ELi2ELi1ELb1EEENS1_24CollectiveEpilogueBwdGQAISD_fSG_Li256ELb1ELb1EEENS1_19SingleTileSchedulerILb1ELb0ELb0ELi128EEEEEEEEEvNT_6ParamsE)
        .other          _ZN7cutlass13device_kernelIN5flash11enable_sm90INS1_16FlashAttnBwdSm90INS1_25CollectiveMainloopBwdSm90ILi2ELi2ELi2EN4cute5tupleIJNS5_1CILi1EEES8_S8_EEENS6_IJNS7_ILi64EEENS7_ILi128EEENS7_ILi96EEEEEENS_10bfloat16_tEfNS_4arch4Sm90ELb0ELb0ELb1ELb1ELb1ELb1ELb0ELb0ELi2ELi1ELi2ELi1ELb1EEENS1_24CollectiveEpilogueBwdGQAISD_fSG_Li256ELb1ELb1EEENS1_19SingleTileSchedulerILb1ELb0ELb0ELi128EEEEEEEEEvNT_6ParamsE,@"STO_CUDA_ENTRY STV_DEFAULT"
_ZN7cutlass13device_kernelIN5flash11enable_sm90INS1_16FlashAttnBwdSm90INS1_25CollectiveMainloopBwdSm90ILi2ELi2ELi2EN4cute5tupleIJNS5_1CILi1EEES8_S8_EEENS6_IJNS7_ILi64EEENS7_ILi128EEENS7_ILi96EEEEEENS_10bfloat16_tEfNS_4arch4Sm90ELb0ELb0ELb1ELb1ELb1ELb1ELb0ELb0ELi2ELi1ELi2ELi1ELb1EEENS1_24CollectiveEpilogueBwdGQAISD_fSG_Li256ELb1ELb1EEENS1_19SingleTileSchedulerILb1ELb0ELb0ELi128EEEEEEEEEvNT_6ParamsE:
[----:B------:R-:W-:Y:S01]  /*0000*/  LDC R1, c[0x0][0x37c] ;  /* 0x0000df00ff017b82 */ /* 0x000fe20000000800 */
[----:B------:R-:W-:Y:S05]  /*0010*/  EXIT ;  /* 0x000000000000794d */ /* 0x000fea0003800000 */
.L_x_7:
        /* <DEDUP_REMOVED lines=14> */
.L_x_97:


//--------------------- .text._ZN7cutlass13device_kernelIN5flash11enable_sm90INS1_16FlashAttnBwdSm90INS1_25CollectiveMainloopBwdSm90ILi2ELi2ELi2EN4cute5tupleIJNS5_1CILi1EEES8_S8_EEENS6_IJNS7_ILi64EEENS7_ILi128EEENS7_ILi96EEEEEENS_10bfloat16_tEfNS_4arch4Sm90ELb0ELb1ELb1ELb0ELb0ELb1ELb0ELb0ELi2ELi1ELi2ELi1ELb1EEENS1_21CollectiveEpilogueBwdISD_SE_SG_Li256ELb0ELb0ELi1EEENS1_19SingleTileSchedulerILb0ELb0ELb0ELi128EEEEEEEEEvNT_6ParamsE --------------------------
	.section	.text._ZN7cutlass13device_kernelIN5flash11enable_sm90INS1_16FlashAttnBwdSm90INS1_25CollectiveMainloopBwdSm90ILi2ELi2ELi2EN4cute5tupleIJNS5_1CILi1EEES8_S8_EEENS6_IJNS7_ILi64EEENS7_ILi128EEENS7_ILi96EEEEEENS_10bfloat16_tEfNS_4arch4Sm90ELb0ELb1ELb1ELb0ELb0ELb1ELb0ELb0ELi2ELi1ELi2ELi1ELb1EEENS1_21CollectiveEpilogueBwdISD_SE_SG_Li256ELb0ELb0ELi1EEENS1_19SingleTileSchedulerILb0ELb0ELb0ELi128EEEEEEEEEvNT_6ParamsE,"ax",@progbits
	.align	128
.text._ZN7cutlass13device_kernelIN5flash11enable_sm90INS1_16FlashAttnBwdSm90INS1_25CollectiveMainloopBwdSm90ILi2ELi2ELi2EN4cute5tupleIJNS5_1CILi1EEES8_S8_EEENS6_IJNS7_ILi64EEENS7_ILi128EEENS7_ILi96EEEEEENS_10bfloat16_tEfNS_4arch4Sm90ELb0ELb1ELb1ELb0ELb0ELb1ELb0ELb0ELi2ELi1ELi2ELi1ELb1EEENS1_21CollectiveEpilogueBwdISD_SE_SG_Li256ELb0ELb0ELi1EEENS1_19SingleTileSchedulerILb0ELb0ELb0ELi128EEEEEEEEEvNT_6ParamsE:
        .type           _ZN7cutlass13device_kernelIN5flash11enable_sm90INS1_16FlashAttnBwdSm90INS1_25CollectiveMainloopBwdSm90ILi2ELi2ELi2EN4cute5tupleIJNS5_1CILi1EEES8_S8_EEENS6_IJNS7_ILi64EEENS7_ILi128EEENS7_ILi96EEEEEENS_10bfloat16_tEfNS_4arch4Sm90ELb0ELb1ELb1ELb0ELb0ELb1ELb0ELb0ELi2ELi1ELi2ELi1ELb1EEENS1_21CollectiveEpilogueBwdISD_SE_SG_Li256ELb0ELb0ELi1EEENS1_19SingleTileSchedulerILb0ELb0ELb0ELi128EEEEEEEEEvNT_6ParamsE,@function
        .size           _ZN7cutlass13device_kernelIN5flash11enable_sm90INS1_16FlashAttnBwdSm90INS1_25CollectiveMainloopBwdSm90ILi2ELi2ELi2EN4cute5tupleIJNS5_1CILi1EEES8_S8_EEENS6_IJNS7_ILi64EEENS7_ILi128EEENS7_ILi96EEEEEENS_10bfloat16_tEfNS_4arch4Sm90ELb0ELb1ELb1ELb0ELb0ELb1ELb0ELb0ELi2ELi1ELi2ELi1ELb1EEENS1_21CollectiveEpilogueBwdISD_SE_SG_Li256ELb0ELb0ELi1EEENS1_19SingleTileSchedulerILb0ELb0ELb0ELi128EEEEEEEEEvNT_6ParamsE,(.L_x_98 - _ZN7cutlass13device_kernelIN5flash11enable_sm90INS1_16FlashAttnBwdSm90INS1_25CollectiveMainloopBwdSm90ILi2ELi2ELi2EN4cute5tupleIJNS5_1CILi1EEES8_S8_EEENS6_IJNS7_ILi64EEENS7_ILi128EEENS7_ILi96EEEEEENS_10bfloat16_tEfNS_4arch4Sm90ELb0ELb1ELb1ELb0ELb0ELb1ELb0ELb0ELi2ELi1ELi2ELi1ELb1EEENS1_21CollectiveEpilogueBwdISD_SE_SG_Li256ELb0ELb0ELi1EEENS1_19SingleTileSchedulerILb0ELb0ELb0ELi128EEEEEEEEEvNT_6ParamsE)
        .other          _ZN7cutlass13device_kernelIN5flash11enable_sm90INS1_16FlashAttnBwdSm90INS1_25CollectiveMainloopBwdSm90ILi2ELi2ELi2EN4cute5tupleIJNS5_1CILi1EEES8_S8_EEENS6_IJNS7_ILi64EEENS7_ILi128EEENS7_ILi96EEEEEENS_10bfloat16_tEfNS_4arch4Sm90ELb0ELb1ELb1ELb0ELb0ELb1ELb0ELb0ELi2ELi1ELi2ELi1ELb1EEENS1_21CollectiveEpilogueBwdISD_SE_SG_Li256ELb0ELb0ELi1EEENS1_19SingleTileSchedulerILb0ELb0ELb0ELi128EEEEEEEEEvNT_6ParamsE,@"STO_CUDA_ENTRY STV_DEFAULT"
_ZN7cutlass13device_kernelIN5flash11enable_sm90INS1_16FlashAttnBwdSm90INS1_25CollectiveMainloopBwdSm90ILi2ELi2ELi2EN4cute5tupleIJNS5_1CILi1EEES8_S8_EEENS6_IJNS7_ILi64EEENS7_ILi128EEENS7_ILi96EEEEEENS_10bfloat16_tEfNS_4arch4Sm90ELb0ELb1ELb1ELb0ELb0ELb1ELb0ELb0ELi2ELi1ELi2ELi1ELb1EEENS1_21CollectiveEpilogueBwdISD_SE_SG_Li256ELb0ELb0ELi1EEENS1_19SingleTileSchedulerILb0ELb0ELb0ELi128EEEEEEEEEvNT_6ParamsE:
[----:B------:R-:W-:Y:S01]  /*0000*/  LDC R1, c[0x0][0x37c] ;  /* 0x0000df00ff017b82 */ /* 0x000fe20000000800 */
[----:B------:R-:W-:Y:S05]  /*0010*/  EXIT ;  /* 0x000000000000794d */ /* 0x000fea0003800000 */
.L_x_8:
        /* <DEDUP_REMOVED lines=14> */
.L_x_98:


//--------------------- .text._ZN7cutlass13device_kernelIN5flash11enable_sm90INS1_16FlashAttnBwdSm90INS1_25CollectiveMainloopBwdSm90ILi2ELi2ELi2EN4cute5tupleIJNS5_1CILi1EEES8_S8_EEENS6_IJNS7_ILi64EEENS7_ILi128EEENS7_ILi96EEEEEENS_10bfloat16_tEfNS_4arch4Sm90ELb0ELb1ELb1ELb0ELb1ELb1ELb0ELb0ELi2ELi1ELi2ELi1ELb1EEENS1_21CollectiveEpilogueBwdISD_SE_SG_Li256ELb0ELb0ELi1EEENS1_19SingleTileSchedulerILb0ELb0ELb0ELi128EEEEEEEEEvNT_6ParamsE --------------------------
	.section	.text._ZN7cutlass13device_kernelIN5flash11enable_sm90INS1_16FlashAttnBwdSm90INS1_25CollectiveMainloopBwdSm90ILi2ELi2ELi2EN4cute5tupleIJNS5_1CILi1EEES8_S8_EEENS6_IJNS7_ILi64EEENS7_ILi128EEENS7_ILi96EEEEEENS_10bfloat16_tEfNS_4arch4Sm90ELb0ELb1ELb1ELb0ELb1ELb1ELb0ELb0ELi2ELi1ELi2ELi1ELb1EEENS1_21CollectiveEpilogueBwdISD_SE_SG_Li256ELb0ELb0ELi1EEENS1_19SingleTileSchedulerILb0ELb0ELb0ELi128EEEEEEEEEvNT_6ParamsE,"ax",@progbits
	.align	128
.text._ZN7cutlass13device_kernelIN5flash11enable_sm90INS1_16FlashAttnBwdSm90INS1_25CollectiveMainloopBwdSm90ILi2ELi2ELi2EN4cute5tupleIJNS5_1CILi1EEES8_S8_EEENS6_IJNS7_ILi64EEENS7_ILi128EEENS7_ILi96EEEEEENS_10bfloat16_tEfNS_4arch4Sm90ELb0ELb1ELb1ELb0ELb1ELb1ELb0ELb0ELi2ELi1ELi2ELi1ELb1EEENS1_21CollectiveEpilogueBwdISD_SE_SG_Li256ELb0ELb0ELi1EEENS1_19SingleTileSchedulerILb0ELb0ELb0ELi128EEEEEEEEEvNT_6ParamsE:
        .type           _ZN7cutlass13device_kernelIN5flash11enable_sm90INS1_16FlashAttnBwdSm90INS1_25CollectiveMainloopBwdSm90ILi2ELi2ELi2EN4cute5tupleIJNS5_1CILi1EEES8_S8_EEENS6_IJNS7_ILi64EEENS7_ILi128EEENS7_ILi96EEEEEENS_10bfloat16_tEfNS_4arch4Sm90ELb0ELb1ELb1ELb0ELb1ELb1ELb0ELb0ELi2ELi1ELi2ELi1ELb1EEENS1_21CollectiveEpilogueBwdISD_SE_SG_Li256ELb0ELb0ELi1EEENS1_19SingleTileSchedulerILb0ELb0ELb0ELi128EEEEEEEEEvNT_6ParamsE,@function
        .size           _ZN7cutlass13device_kernelIN5flash11enable_sm90INS1_16FlashAttnBwdSm90INS1_25CollectiveMainloopBwdSm90ILi2ELi2ELi2EN4cute5tupleIJNS5_1CILi1EEES8_S8_EEENS6_IJNS7_ILi64EEENS7_ILi128EEENS7_ILi96EEEEEENS_10bfloat16_tEfNS_4arch4Sm90ELb0ELb1ELb1ELb0ELb1ELb1ELb0ELb0ELi2ELi1ELi2ELi1ELb1EEENS1_21CollectiveEpilogueBwdISD_SE_SG_Li256ELb0ELb0ELi1EEENS1_19SingleTileSchedulerILb0ELb0ELb0ELi128EEEEEEEEEvNT_6ParamsE,(.L_x_99 - _ZN7cutlass13device_kernelIN5flash11enable_sm90INS1_16FlashAttnBwdSm90INS1_25CollectiveMainloopBwdSm90ILi2ELi2ELi2EN4cute5tupleIJNS5_1CILi1EEES8_S8_EEENS6_IJNS7_ILi64EEENS7_ILi128EEENS7_ILi96EEEEEENS_10bfloat16_tEfNS_4arch4Sm90ELb0ELb1ELb1ELb0ELb1ELb1ELb0ELb0ELi2ELi1ELi2ELi1ELb1EEENS1_21CollectiveEpilogueBwdISD_SE_SG_Li256ELb0ELb0ELi1EEENS1_19SingleTileSchedulerILb0ELb0ELb0ELi128EEEEEEEEEvNT_6ParamsE)
        .other          _ZN7cutlass13device_kernelIN5flash11enable_sm90INS1_16FlashAttnBwdSm90INS1_25CollectiveMainloopBwdSm90ILi2ELi2ELi2EN4cute5tupleIJNS5_1CILi1EEES8_S8_EEENS6_IJNS7_ILi64EEENS7_ILi128EEENS7_ILi96EEEEEENS_10bfloat16_tEfNS_4arch4Sm90ELb0ELb1ELb1ELb0ELb1ELb1ELb0ELb0ELi2ELi1ELi2ELi1ELb1EEENS1_21CollectiveEpilogueBwdISD_SE_SG_Li256ELb0ELb0ELi1EEENS1_19SingleTileSchedulerILb0ELb0ELb0ELi128EEEEEEEEEvNT_6ParamsE,@"STO_CUDA_ENTRY STV_DEFAULT"
_ZN7cutlass13device_kernelIN5flash11enable_sm90INS1_16FlashAttnBwdSm90INS1_25CollectiveMainloopBwdSm90ILi2ELi2ELi2EN4cute5tupleIJNS5_1CILi1EEES8_S8_EEENS6_IJNS7_ILi64EEENS7_ILi128EEENS7_ILi96EEEEEENS_10bfloat16_tEfNS_4arch4Sm90ELb0ELb1ELb1ELb0ELb1ELb1ELb0ELb0ELi2ELi1ELi2ELi1ELb1EEENS1_21CollectiveEpilogueBwdISD_SE_SG_Li256ELb0ELb0ELi1EEENS1_19SingleTileSchedulerILb0ELb0ELb0ELi128EEEEEEEEEvNT_6ParamsE:
[----:B------:R-:W-:Y:S01]  /*0000*/  LDC R1, c[0x0][0x37c] ;  /* 0x0000df00ff017b82 */ /* 0x000fe20000000800 */
[----:B------:R-:W-:Y:S05]  /*0010*/  EXIT ;  /* 0x000000000000794d */ /* 0x000fea0003800000 */
.L_x_9:
        /* <DEDUP_REMOVED lines=14> */
.L_x_99:


//--------------------- .text._ZN7cutlass13device_kernelIN5flash11enable_sm90INS1_16FlashAttnBwdSm90INS1_25CollectiveMainloopBwdSm90ILi2ELi2ELi2EN4cute5tupleIJNS5_1CILi1EEES8_S8_EEENS6_IJNS7_ILi64EEENS7_ILi128EEENS7_ILi96EEEEEENS_10bfloat16_tEfNS_4arch4Sm90ELb0ELb1ELb1ELb0ELb0ELb1ELb0ELb0ELi2ELi1ELi2ELi1ELb1EEENS1_24CollectiveEpilogueBwdGQAISD_fSG_Li256ELb0ELb0EEENS1_19SingleTileSchedulerILb0ELb0ELb0ELi128EEEEEEEEEvNT_6ParamsE --------------------------
	.section	.text._ZN7cutlass13device_kernelIN5flash11enable_sm90INS1_16FlashAttnBwdSm90INS1_25CollectiveMainloopBwdSm90ILi2ELi2ELi2EN4cute5tupleIJNS5_1CILi1EEES8_S8_EEENS6_IJNS7_ILi64EEENS7_ILi128EEENS7_ILi96EEEEEENS_10bfloat16_tEfNS_4arch4Sm90ELb0ELb1ELb1ELb0ELb0ELb1ELb0ELb0ELi2ELi1ELi2ELi1ELb1EEENS1_24CollectiveEpilogueBwdGQAISD_fSG_Li256ELb0ELb0EEENS1_19SingleTileSchedulerILb0ELb0ELb0ELi128EEEEEEEEEvNT_6ParamsE,"ax",@progbits
	.align	128
.text._ZN7cutlass13device_kernelIN5flash11enable_sm90INS1_16FlashAttnBwdSm90INS1_25CollectiveMainloopBwdSm90ILi2ELi2ELi2EN4cute5tupleIJNS5_1CILi1EEES8_S8_EEENS6_IJNS7_ILi64EEENS7_ILi128EEENS7_ILi96EEEEEENS_10bfloat16_tEfNS_4arch4Sm90ELb0ELb1ELb1ELb0ELb0ELb1ELb0ELb0ELi2ELi1ELi2ELi1ELb1EEENS1_24CollectiveEpilogueBwdGQAISD_fSG_Li256ELb0ELb0EEENS1_19SingleTileSchedulerILb0ELb0ELb0ELi128EEEEEEEEEvNT_6ParamsE:
        .type           _ZN7cutlass13device_kernelIN5flash11enable_sm90INS1_16FlashAttnBwdSm90INS1_25CollectiveMainloopBwdSm90ILi2ELi2ELi2EN4cute5tupleIJNS5_1CILi1EEES8_S8_EEENS6_IJNS7_ILi64EEENS7_ILi128EEENS7_ILi96EEEEEENS_10bfloat16_tEfNS_4arch4Sm90ELb0ELb1ELb1ELb0ELb0ELb1ELb0ELb0ELi2ELi1ELi2ELi1ELb1EEENS1_24CollectiveEpilogueBwdGQAISD_fSG_Li256ELb0ELb0EEENS1_19SingleTileSchedulerILb0ELb0ELb0ELi128EEEEEEEEEvNT_6ParamsE,@function
        .size           _ZN7cutlass13device_kernelIN5flash11enable_sm90INS1_16FlashAttnBwdSm90INS1_25CollectiveMainloopBwdSm90ILi2ELi2ELi2EN4cute5tupleIJNS5_1CILi1EEES8_S8_EEENS6_IJNS7_ILi64EEENS7_ILi128EEENS7_ILi96EEEEEENS_10bfloat16_tEfNS_4arch4Sm90ELb0ELb1ELb1ELb0ELb0ELb1ELb0ELb0ELi2ELi1ELi2ELi1ELb1EEENS1_24CollectiveEpilogueBwdGQAISD_fSG_Li256ELb0ELb0EEENS1_19SingleTileSchedulerILb0ELb0ELb0ELi128EEEEEEEEEvNT_6ParamsE,(.L_x_100 - _ZN7cutlass13device_kernelIN5flash11enable_sm90INS1_16FlashAttnBwdSm90INS1_25CollectiveMainloopBwdSm90ILi2ELi2ELi2EN4cute5tupleIJNS5_1CILi1EEES8_S8_EEENS6_IJNS7_ILi64EEENS7_ILi128EEENS7_ILi96EEEEEENS_10bfloat16_tEfNS_4arch4Sm90ELb0ELb1ELb1ELb0ELb0ELb1ELb0ELb0ELi2ELi1ELi2ELi1ELb1EEENS1_24CollectiveEpilogueBwdGQAISD_fSG_Li256ELb0ELb0EEENS1_19SingleTileSchedulerILb0ELb0ELb0ELi128EEEEEEEEEvNT_6ParamsE)
        .other          _ZN7cutlass13device_kernelIN5flash11enable_sm90INS1_16FlashAttnBwdSm90INS1_25CollectiveMainloopBwdSm90ILi2ELi2ELi2EN4cute5tupleIJNS5_1CILi1EEES8_S8_EEENS6_IJNS7_ILi64EEENS7_ILi128EEENS7_ILi96EEEEEENS_10bfloat16_tEfNS_4arch4Sm90ELb0ELb1ELb1ELb0ELb0ELb1ELb0ELb0ELi2ELi1ELi2ELi1ELb1EEENS1_24CollectiveEpilogueBwdGQAISD_fSG_Li256ELb0ELb0EEENS1_19SingleTileSchedulerILb0ELb0ELb0ELi128EEEEEEEEEvNT_6ParamsE,@"STO_CUDA_ENTRY STV_DEFAULT"
_ZN7cutlass13device_kernelIN5flash11enable_sm90INS1_16FlashAttnBwdSm90INS1_25CollectiveMainloopBwdSm90ILi2ELi2ELi2EN4cute5tupleIJNS5_1CILi1EEES8_S8_EEENS6_IJNS7_ILi64EEENS7_ILi128EEENS7_ILi96EEEEEENS_10bfloat16_tEfNS_4arch4Sm90ELb0ELb1ELb1ELb0ELb0ELb1ELb0ELb0ELi2ELi1ELi2ELi1ELb1EEENS1_24CollectiveEpilogueBwdGQAISD_fSG_Li256ELb0ELb0EEENS1_19SingleTileSchedulerILb0ELb0ELb0ELi128EEEEEEEEEvNT_6ParamsE:
[----:B------:R-:W-:Y:S01]  /*0000*/  LDC R1, c[0x0][0x37c] ;  /* 0x0000df00ff017b82 */ /* 0x000fe20000000800 */
[----:B------:R-:W-:Y:S05]  /*0010*/  EXIT ;  /* 0x000000000000794d */ /* 0x000fea0003800000 */
.L_x_10:
        /* <DEDUP_REMOVED lines=14> */
.L_x_100:


//--------------------- .text._ZN7cutlass13device_kernelIN5flash11enable_sm90INS1_16FlashAttnBwdSm90INS1_25CollectiveMainloopBwdSm90ILi2ELi2ELi2EN4cute5tupleIJNS5_1CILi1EEES8_S8_EEENS6_IJNS7_ILi64EEENS7_ILi128EEENS7_ILi96EEEEEENS_10bfloat16_tEfNS_4arch4Sm90ELb0ELb1ELb1ELb0ELb1ELb1ELb0ELb0ELi2ELi1ELi2ELi1ELb1EEENS1_24CollectiveEpilogueBwdGQAISD_fSG_Li256ELb0ELb1EEENS1_19SingleTileSchedulerILb0ELb0ELb0ELi128EEEEEEEEEvNT_6ParamsE --------------------------
	.section	.text._ZN7cutlass13device_kernelIN5flash11enable_sm90INS1_16FlashAttnBwdSm90INS1_25CollectiveMainloopBwdSm90ILi2ELi2ELi2EN4cute5tupleIJNS5_1CILi1EEES8_S8_EEENS6_IJNS7_ILi64EEENS7_ILi128EEENS7_ILi96EEEEEENS_10bfloat16_tEfNS_4arch4Sm90ELb0ELb1ELb1ELb0ELb1ELb1ELb0ELb0ELi2ELi1ELi2ELi1ELb1EEENS1_24CollectiveEpilogueBwdGQAISD_fSG_Li256ELb0ELb1EEENS1_19SingleTileSchedulerILb0ELb0ELb0ELi128EEEEEEEEEvNT_6ParamsE,"ax",@progbits
	.align	128
.text._ZN7cutlass13device_kernelIN5flash11enable_sm90INS1_16FlashAttnBwdSm90INS1_25CollectiveMainloopBwdSm90ILi2ELi2ELi2EN4cute5tupleIJNS5_1CILi1EEES8_S8_EEENS6_IJNS7_ILi64EEENS7_ILi128EEENS7_ILi96EEEEEENS_10bfloat16_tEfNS_4arch4Sm90ELb0ELb1ELb1ELb0ELb1ELb1ELb0ELb0ELi2ELi1ELi2ELi1ELb1EEENS1_24CollectiveEpilogueBwdGQAISD_fSG_Li256ELb0ELb1EEENS1_19SingleTileSchedulerILb0ELb0ELb0ELi128EEEEEEEEEvNT_6ParamsE:
        .type           _ZN7cutlass13device_kernelIN5flash11enable_sm90INS1_16FlashAttnBwdSm90INS1_25CollectiveMainloopBwdSm90ILi2ELi2ELi2EN4cute5tupleIJNS5_1CILi1EEES8_S8_EEENS6_IJNS7_ILi64EEENS7_ILi128EEENS7_ILi96EEEEEENS_10bfloat16_tEfNS_4arch4Sm90ELb0ELb1ELb1ELb0ELb1ELb1ELb0ELb0ELi2ELi1ELi2ELi1ELb1EEENS1_24CollectiveEpilogueBwdGQAISD_fSG_Li256ELb0ELb1EEENS1_19SingleTileSchedulerILb0ELb0ELb0ELi128EEEEEEEEEvNT_6ParamsE,@function
        .size           _ZN7cutlass13device_kernelIN5flash11enable_sm90INS1_16FlashAttnBwdSm90INS1_25CollectiveMainloopBwdSm90ILi2ELi2ELi2EN4cute5tupleIJNS5_1CILi1EEES8_S8_EEENS6_IJNS7_ILi64EEENS7_ILi128EEENS7_ILi96EEEEEENS_10bfloat16_tEfNS_4arch4Sm90ELb0ELb1ELb1ELb0ELb1ELb1ELb0ELb0ELi2ELi1ELi2ELi1ELb1EEENS1_24CollectiveEpilogueBwdGQAISD_fSG_Li256ELb0ELb1EEENS1_19SingleTileSchedulerILb0ELb0ELb0ELi128EEEEEEEEEvNT_6ParamsE,(.L_x_101 - _ZN7cutlass13device_kernelIN5flash11enable_sm90INS1_16FlashAttnBwdSm90INS1_25CollectiveMainloopBwdSm90ILi2ELi2ELi2EN4cute5tupleIJNS5_1CILi1EEES8_S8_EEENS6_IJNS7_ILi64EEENS7_ILi128EEENS7_ILi96EEEEEENS_10bfloat16_tEfNS_4arch4Sm90ELb0ELb1ELb1ELb0ELb1ELb1ELb0ELb0ELi2ELi1ELi2ELi1ELb1EEENS1_24CollectiveEpilogueBwdGQAISD_fSG_Li256ELb0ELb1EEENS1_19SingleTileSchedulerILb0ELb0ELb0ELi128EEEEEEEEEvNT_6ParamsE)
        .other          _ZN7cutlass13device_kernelIN5flash11enable_sm90INS1_16FlashAttnBwdSm90INS1_25CollectiveMainloopBwdSm90ILi2ELi2ELi2EN4cute5tupleIJNS5_1CILi1EEES8_S8_EEENS6_IJNS7_ILi64EEENS7_ILi128EEENS7_ILi96EEEEEENS_10bfloat16_tEfNS_4arch4Sm90ELb0ELb1ELb1ELb0ELb1ELb1ELb0ELb0ELi2ELi1ELi2ELi1ELb1EEENS1_24CollectiveEpilogueBwdGQAISD_fSG_Li256ELb0ELb1EEENS1_19SingleTileSchedulerILb0ELb0ELb0ELi128EEEEEEEEEvNT_6ParamsE,@"STO_CUDA_ENTRY STV_DEFAULT"
_ZN7cutlass13device_kernelIN5flash11enable_sm90INS1_16FlashAttnBwdSm90INS1_25CollectiveMainloopBwdSm90ILi2ELi2ELi2EN4cute5tupleIJNS5_1CILi1EEES8_S8_EEENS6_IJNS7_ILi64EEENS7_ILi128EEENS7_ILi96EEEEEENS_10bfloat16_tEfNS_4arch4Sm90ELb0ELb1ELb1ELb0ELb1ELb1ELb0ELb0ELi2ELi1ELi2ELi1ELb1EEENS1_24CollectiveEpilogueBwdGQAISD_fSG_Li256ELb0ELb1EEENS1_19SingleTileSchedulerILb0ELb0ELb0ELi128EEEEEEEEEvNT_6ParamsE:
[----:B------:R-:W-:Y:S01]  /*0000*/  LDC R1, c[0x0][0x37c] ;  /* 0x0000df00ff017b82 */ /* 0x000fe20000000800 */
[----:B------:R-:W-:Y:S05]  /*0010*/  EXIT ;  /* 0x000000000000794d */ /* 0x000fea0003800000 */
.L_x_11:
        /* <DEDUP_REMOVED lines=14> */
.L_x_101:


//--------------------- .text._ZN7cutlass13device_kernelIN5flash11enable_sm90INS1_16FlashAttnBwdSm90INS1_25CollectiveMainloopBwdSm90ILi2ELi2ELi2EN4cute5tupleIJNS5_1CILi1EEES8_S8_EEENS6_IJNS7_ILi64EEENS7_ILi128EEENS7_ILi96EEEEEENS_10bfloat16_tEfNS_4arch4Sm90ELb0ELb1ELb1ELb1ELb0ELb1ELb0ELb0ELi2ELi1ELi2ELi1ELb1EEENS1_21CollectiveEpilogueBwdISD_SE_SG_Li256ELb1ELb0ELi1EEENS1_19SingleTileSchedulerILb1ELb0ELb0ELi128EEEEEEEEEvNT_6ParamsE --------------------------
	.section	.text._ZN7cutlass13device_kernelIN5flash11enable_sm90INS1_16FlashAttnBwdSm90INS1_25CollectiveMainloopBwdSm90ILi2ELi2ELi2EN4cute5tupleIJNS5_1CILi1EEES8_S8_EEENS6_IJNS7_ILi64EEENS7_ILi128EEENS7_ILi96EEEEEENS_10bfloat16_tEfNS_4arch4Sm90ELb0ELb1ELb1ELb1ELb0ELb1ELb0ELb0ELi2ELi1ELi2ELi1ELb1EEENS1_21CollectiveEpilogueBwdISD_SE_SG_Li256ELb1ELb0ELi1EEENS1_19SingleTileSchedulerILb1ELb0ELb0ELi128EEEEEEEEEvNT_6ParamsE,"ax",@progbits
	.align	128
.text._ZN7cutlass13device_kernelIN5flash11enable_sm90INS1_16FlashAttnBwdSm90INS1_25CollectiveMainloopBwdSm90ILi2ELi2ELi2EN4cute5tupleIJNS5_1CILi1EEES8_S8_EEENS6_IJNS7_ILi64EEENS7_ILi128EEENS7_ILi96EEEEEENS_10bfloat16_tEfNS_4arch4Sm90ELb0ELb1ELb1ELb1ELb0ELb1ELb0ELb0ELi2ELi1ELi2ELi1ELb1EEENS1_21CollectiveEpilogueBwdISD_SE_SG_Li256ELb1ELb0ELi1EEENS1_19SingleTileSchedulerILb1ELb0ELb0ELi128EEEEEEEEEvNT_6ParamsE:
        .type           _ZN7cutlass13device_kernelIN5flash11enable_sm90INS1_16FlashAttnBwdSm90INS1_25CollectiveMainloopBwdSm90ILi2ELi2ELi2EN4cute5tupleIJNS5_1CILi1EEES8_S8_EEENS6_IJNS7_ILi64EEENS7_ILi128EEENS7_ILi96EEEEEENS_10bfloat16_tEfNS_4arch4Sm90ELb0ELb1ELb1ELb1ELb0ELb1ELb0ELb0ELi2ELi1ELi2ELi1ELb1EEENS1_21CollectiveEpilogueBwdISD_SE_SG_Li256ELb1ELb0ELi1EEENS1_19SingleTileSchedulerILb1ELb0ELb0ELi128EEEEEEEEEvNT_6ParamsE,@function
        .size           _ZN7cutlass13device_kernelIN5flash11enable_sm90INS1_16FlashAttnBwdSm90INS1_25CollectiveMainloopBwdSm90ILi2ELi2ELi2EN4cute5tupleIJNS5_1CILi1EEES8_S8_EEENS6_IJNS7_ILi64EEENS7_ILi128EEENS7_ILi96EEEEEENS_10bfloat16_tEfNS_4arch4Sm90ELb0ELb1ELb1ELb1ELb0ELb1ELb0ELb0ELi2ELi1ELi2ELi1ELb1EEENS1_21CollectiveEpilogueBwdISD_SE_SG_Li256ELb1ELb0ELi1EEENS1_19SingleTileSchedulerILb1ELb0ELb0ELi128EEEEEEEEEvNT_6ParamsE,(.L_x_102 - _ZN7cutlass13device_kernelIN5flash11enable_sm90INS1_16FlashAttnBwdSm90INS1_25CollectiveMainloopBwdSm90ILi2ELi2ELi2EN4cute5tupleIJNS5_1CILi1EEES8_S8_EEENS6_IJNS7_ILi64EEENS7_ILi128EEENS7_ILi96EEEEEENS_10bfloat16_tEfNS_4arch4Sm90ELb0ELb1ELb1ELb1ELb0ELb1ELb0ELb0ELi2ELi1ELi2ELi1ELb1EEENS1_21CollectiveEpilogueBwdISD_SE_SG_Li256ELb1ELb0ELi1EEENS1_19SingleTileSchedulerILb1ELb0ELb0ELi128EEEEEEEEEvNT_6ParamsE)
        .other          _ZN7cutlass13device_kernelIN5flash11enable_sm90INS1_16FlashAttnBwdSm90INS1_25CollectiveMainloopBwdSm90ILi2ELi2ELi2EN4cute5tupleIJNS5_1CILi1EEES8_S8_EEENS6_IJNS7_ILi64EEENS7_ILi128EEENS7_ILi96EEEEEENS_10bfloat16_tEfNS_4arch4Sm90ELb0ELb1ELb1ELb1ELb0ELb1ELb0ELb0ELi2ELi1ELi2ELi1ELb1EEENS1_21CollectiveEpilogueBwdISD_SE_SG_Li256ELb1ELb0ELi1EEENS1_19SingleTileSchedulerILb1ELb0ELb0ELi128EEEEEEEEEvNT_6ParamsE,@"STO_CUDA_ENTRY STV_DEFAULT"
_ZN7cutlass13device_kernelIN5flash11enable_sm90INS1_16FlashAttnBwdSm90INS1_25CollectiveMainloopBwdSm90ILi2ELi2ELi2EN4cute5tupleIJNS5_1CILi1EEES8_S8_EEENS6_IJNS7_ILi64EEENS7_ILi128EEENS7_ILi96EEEEEENS_10bfloat16_tEfNS_4arch4Sm90ELb0ELb1ELb1ELb1ELb0ELb1ELb0ELb0ELi2ELi1ELi2ELi1ELb1EEENS1_21CollectiveEpilogueBwdISD_SE_SG_Li256ELb1ELb0ELi1EEENS1_19SingleTileSchedulerILb1ELb0ELb0ELi128EEEEEEEEEvNT_6ParamsE:
[----:B------:R-:W-:Y:S01]  /*0000*/  LDC R1, c[0x0][0x37c] ;  /* 0x0000df00ff017b82 */ /* 0x000fe20000000800 */
[----:B------:R-:W-:Y:S05]  /*0010*/  EXIT ;  /* 0x000000000000794d */ /* 0x000fea0003800000 */
.L_x_12:
        /* <DEDUP_REMOVED lines=14> */
.L_x_102:


//--------------------- .text._ZN7cutlass13device_kernelIN5flash11enable_sm90INS1_16FlashAttnBwdSm90INS1_25CollectiveMainloopBwdSm90ILi2ELi2ELi2EN4cute5tupleIJNS5_1CILi1EEES8_S8_EEENS6_IJNS7_ILi64EEENS7_ILi128EEENS7_ILi96EEEEEENS_10bfloat16_tEfNS_4arch4Sm90ELb0ELb1ELb1ELb1ELb1ELb1ELb0ELb0ELi2ELi1ELi2ELi1ELb1EEENS1_21CollectiveEpilogueBwdISD_SE_SG_Li256ELb1ELb0ELi1EEENS1_19SingleTileSchedulerILb1ELb0ELb0ELi128EEEEEEEEEvNT_6ParamsE --------------------------
	.section	.text._ZN7cutlass13device_kernelIN5flash11enable_sm90INS1_16FlashAttnBwdSm90INS1_25CollectiveMainloopBwdSm90ILi2ELi2ELi2EN4cute5tupleIJNS5_1CILi1EEES8_S8_EEENS6_IJNS7_ILi64EEENS7_ILi128EEENS7_ILi96EEEEEENS_10bfloat16_tEfNS_4arch4Sm90ELb0ELb1ELb1ELb1ELb1ELb1ELb0ELb0ELi2ELi1ELi2ELi1ELb1EEENS1_21CollectiveEpilogueBwdISD_SE_SG_Li256ELb1ELb0ELi1EEENS1_19SingleTileSchedulerILb1ELb0ELb0ELi128EEEEEEEEEvNT_6ParamsE,"ax",@progbits
	.align	128
.text._ZN7cutlass13device_kernelIN5flash11enable_sm90INS1_16FlashAttnBwdSm90INS1_25CollectiveMainloopBwdSm90ILi2ELi2ELi2EN4cute5tupleIJNS5_1CILi1EEES8_S8_EEENS6_IJNS7_ILi64EEENS7_ILi128EEENS7_ILi96EEEEEENS_10bfloat16_tEfNS_4arch4Sm90ELb0ELb1ELb1ELb1ELb1ELb1ELb0ELb0ELi2ELi1ELi2ELi1ELb1EEENS1_21CollectiveEpilogueBwdISD_SE_SG_Li256ELb1ELb0ELi1EEENS1_19SingleTileSchedulerILb1ELb0ELb0ELi128EEEEEEEEEvNT_6ParamsE:
        .type           _ZN7cutlass13device_kernelIN5flash11enable_sm90INS1_16FlashAttnBwdSm90INS1_25CollectiveMainloopBwdSm90ILi2ELi2ELi2EN4cute5tupleIJNS5_1CILi1EEES8_S8_EEENS6_IJNS7_ILi64EEENS7_ILi128EEENS7_ILi96EEEEEENS_10bfloat16_tEfNS_4arch4Sm90ELb0ELb1ELb1ELb1ELb1ELb1ELb0ELb0ELi2ELi1ELi2ELi1ELb1EEENS1_21CollectiveEpilogueBwdISD_SE_SG_Li256ELb1ELb0ELi1EEENS1_19SingleTileSchedulerILb1ELb0ELb0ELi128EEEEEEEEEvNT_6ParamsE,@function
        .size           _ZN7cutlass13device_kernelIN5flash11enable_sm90INS1_16FlashAttnBwdSm90INS1_25CollectiveMainloopBwdSm90ILi2ELi2ELi2EN4cute5tupleIJNS5_1CILi1EEES8_S8_EEENS6_IJNS7_ILi64EEENS7_ILi128EEENS7_ILi96EEEEEENS_10bfloat16_tEfNS_4arch4Sm90ELb0ELb1ELb1ELb1ELb1ELb1ELb0ELb0ELi2ELi1ELi2ELi1ELb1EEENS1_21CollectiveEpilogueBwdISD_SE_SG_Li256ELb1ELb0ELi1EEENS1_19SingleTileSchedulerILb1ELb0ELb0ELi128EEEEEEEEEvNT_6ParamsE,(.L_x_103 - _ZN7cutlass13device_kernelIN5flash11enable_sm90INS1_16FlashAttnBwdSm90INS1_25CollectiveMainloopBwdSm90ILi2ELi2ELi2EN4cute5tupleIJNS5_1CILi1EEES8_S8_EEENS6_IJNS7_ILi64EEENS7_ILi128EEENS7_ILi96EEEEEENS_10bfloat16_tEfNS_4arch4Sm90ELb0ELb1ELb1ELb1ELb1ELb1ELb0ELb0ELi2ELi1ELi2ELi1ELb1EEENS1_21CollectiveEpilogueBwdISD_SE_SG_Li256ELb1ELb0ELi1EEENS1_19SingleTileSchedulerILb1ELb0ELb0ELi128EEEEEEEEEvNT_6ParamsE)
        .other          _ZN7cutlass13device_kernelIN5flash11enable_sm90INS1_16FlashAttnBwdSm90INS1_25CollectiveMainloopBwdSm90ILi2ELi2ELi2EN4cute5tupleIJNS5_1CILi1EEES8_S8_EEENS6_IJNS7_ILi64EEENS7_ILi128EEENS7_ILi96EEEEEENS_10bfloat16_tEfNS_4arch4Sm90ELb0ELb1ELb1ELb1ELb1ELb1ELb0ELb0ELi2ELi1ELi2ELi1ELb1EEENS1_21CollectiveEpilogueBwdISD_SE_SG_Li256ELb1ELb0ELi1EEENS1_19SingleTileSchedulerILb1ELb0ELb0ELi128EEEEEEEEEvNT_6ParamsE,@"STO_CUDA_ENTRY STV_DEFAULT"
_ZN7cutlass13device_kernelIN5flash11enable_sm90INS1_16FlashAttnBwdSm90INS1_25CollectiveMainloopBwdSm90ILi2ELi2ELi2EN4cute5tupleIJNS5_1CILi1EEES8_S8_EEENS6_IJNS7_ILi64EEENS7_ILi128EEENS7_ILi96EEEEEENS_10bfloat16_tEfNS_4arch4Sm90ELb0ELb1ELb1ELb1ELb1ELb1ELb0ELb0ELi2ELi1ELi2ELi1ELb1EEENS1_21CollectiveEpilogueBwdISD_SE_SG_Li256ELb1ELb0ELi1EEENS1_19SingleTileSchedulerILb1ELb0ELb0ELi128EEEEEEEEEvNT_6ParamsE:
[----:B------:R-:W-:Y:S01]  /*0000*/  LDC R1, c[0x0][0x37c] ;  /* 0x0000df00ff017b82 */ /* 0x000fe20000000800 */
[----:B------:R-:W-:Y:S05]  /*0010*/  EXIT ;  /* 0x000000000000794d */ /* 0x000fea0003800000 */
.L_x_13:
        /* <DEDUP_REMOVED lines=14> */
.L_x_103:


//--------------------- .text._ZN7cutlass13device_kernelIN5flash11enable_sm90INS1_16FlashAttnBwdSm90INS1_25CollectiveMainloopBwdSm90ILi2ELi2ELi2EN4cute5tupleIJNS5_1CILi1EEES8_S8_EEENS6_IJNS7_ILi64EEENS7_ILi128EEENS7_ILi96EEEEEENS_10bfloat16_tEfNS_4arch4Sm90ELb0ELb1ELb1ELb1ELb0ELb1ELb0ELb0ELi2ELi1ELi2ELi1ELb1EEENS1_24CollectiveEpilogueBwdGQAISD_fSG_Li256ELb1ELb0EEENS1_19SingleTileSchedulerILb1ELb0ELb0ELi128EEEEEEEEEvNT_6ParamsE --------------------------
	.section	.text._ZN7cutlass13device_kernelIN5flash11enable_sm90INS1_16FlashAttnBwdSm90INS1_25CollectiveMainloopBwdSm90ILi2ELi2ELi2EN4cute5tupleIJNS5_1CILi1EEES8_S8_EEENS6_IJNS7_ILi64EEENS7_ILi128EEENS7_ILi96EEEEEENS_10bfloat16_tEfNS_4arch4Sm90ELb0ELb1ELb1ELb1ELb0ELb1ELb0ELb0ELi2ELi1ELi2ELi1ELb1EEENS1_24CollectiveEpilogueBwdGQAISD_fSG_Li256ELb1ELb0EEENS1_19SingleTileSchedulerILb1ELb0ELb0ELi128EEEEEEEEEvNT_6ParamsE,"ax",@progbits
	.align	128
.text._ZN7cutlass13device_kernelIN5flash11enable_sm90INS1_16FlashAttnBwdSm90INS1_25CollectiveMainloopBwdSm90ILi2ELi2ELi2EN4cute5tupleIJNS5_1CILi1EEES8_S8_EEENS6_IJNS7_ILi64EEENS7_ILi128EEENS7_ILi96EEEEEENS_10bfloat16_tEfNS_4arch4Sm90ELb0ELb1ELb1ELb1ELb0ELb1ELb0ELb0ELi2ELi1ELi2ELi1ELb1EEENS1_24CollectiveEpilogueBwdGQAISD_fSG_Li256ELb1ELb0EEENS1_19SingleTileSchedulerILb1ELb0ELb0ELi128EEEEEEEEEvNT_6ParamsE:
        .type           _ZN7cutlass13device_kernelIN5flash11enable_sm90INS1_16FlashAttnBwdSm90INS1_25CollectiveMainloopBwdSm90ILi2ELi2ELi2EN4cute5tupleIJNS5_1CILi1EEES8_S8_EEENS6_IJNS7_ILi64EEENS7_ILi128EEENS7_ILi96EEEEEENS_10bfloat16_tEfNS_4arch4Sm90ELb0ELb1ELb1ELb1ELb0ELb1ELb0ELb0ELi2ELi1ELi2ELi1ELb1EEENS1_24CollectiveEpilogueBwdGQAISD_fSG_Li256ELb1ELb0EEENS1_19SingleTileSchedulerILb1ELb0ELb0ELi128EEEEEEEEEvNT_6ParamsE,@function
        .size           _ZN7cutlass13device_kernelIN5flash11enable_sm90INS1_16FlashAttnBwdSm90INS1_25CollectiveMainloopBwdSm90ILi2ELi2ELi2EN4cute5tupleIJNS5_1CILi1EEES8_S8_EEENS6_IJNS7_ILi64EEENS7_ILi128EEENS7_ILi96EEEEEENS_10bfloat16_tEfNS_4arch4Sm90ELb0ELb1ELb1ELb1ELb0ELb1ELb0ELb0ELi2ELi1ELi2ELi1ELb1EEENS1_24CollectiveEpilogueBwdGQAISD_fSG_Li256ELb1ELb0EEENS1_19SingleTileSchedulerILb1ELb0ELb0ELi128EEEEEEEEEvNT_6ParamsE,(.L_x_104 - _ZN7cutlass13device_kernelIN5flash11enable_sm90INS1_16FlashAttnBwdSm90INS1_25CollectiveMainloopBwdSm90ILi2ELi2ELi2EN4cute5tupleIJNS5_1CILi1EEES8_S8_EEENS6_IJNS7_ILi64EEENS7_ILi128EEENS7_ILi96EEEEEENS_10bfloat16_tEfNS_4arch4Sm90ELb0ELb1ELb1ELb1ELb0ELb1ELb0ELb0ELi2ELi1ELi2ELi1ELb1EEENS1_24CollectiveEpilogueBwdGQAISD_fSG_Li256ELb1ELb0EEENS1_19SingleTileSchedulerILb1ELb0ELb0ELi128EEEEEEEEEvNT_6ParamsE)
        .other          _ZN7cutlass13device_kernelIN5flash11enable_sm90INS1_16FlashAttnBwdSm90INS1_25CollectiveMainloopBwdSm90ILi2ELi2ELi2EN4cute5tupleIJNS5_1CILi1EEES8_S8_EEENS6_IJNS7_ILi64EEENS7_ILi128EEENS7_ILi96EEEEEENS_10bfloat16_tEfNS_4arch4Sm90ELb0ELb1ELb1ELb1ELb0ELb1ELb0ELb0ELi2ELi1ELi2ELi1ELb1EEENS1_24CollectiveEpilogueBwdGQAISD_fSG_Li256ELb1ELb0EEENS1_19SingleTileSchedulerILb1ELb0ELb0ELi128EEEEEEEEEvNT_6ParamsE,@"STO_CUDA_ENTRY STV_DEFAULT"
_ZN7cutlass13device_kernelIN5flash11enable_sm90INS1_16FlashAttnBwdSm90INS1_25CollectiveMainloopBwdSm90ILi2ELi2ELi2EN4cute5tupleIJNS5_1CILi1EEES8_S8_EEENS6_IJNS7_ILi64EEENS7_ILi128EEENS7_ILi96EEEEEENS_10bfloat16_tEfNS_4arch4Sm90ELb0ELb1ELb1ELb1ELb0ELb1ELb0ELb0ELi2ELi1ELi2ELi1ELb1EEENS1_24CollectiveEpilogueBwdGQAISD_fSG_Li256ELb1ELb0EEENS1_19SingleTileSchedulerILb1ELb0ELb0ELi128EEEEEEEEEvNT_6ParamsE:
[----:B------:R-:W-:Y:S01]  /*0000*/  LDC R1, c[0x0][0x37c] ;  /* 0x0000df00ff017b82 */ /* 0x000fe20000000800 */
[----:B------:R-:W-:Y:S05]  /*0010*/  EXIT ;  /* 0x000000000000794d */ /* 0x000fea0003800000 */
.L_x_14:
        /* <DEDUP_REMOVED lines=14> */
.L_x_104:


//--------------------- .text._ZN7cutlass13device_kernelIN5flash11enable_sm90INS1_16FlashAttnBwdSm90INS1_25CollectiveMainloopBwdSm90ILi2ELi2ELi2EN4cute5tupleIJNS5_1CILi1EEES8_S8_EEENS6_IJNS7_ILi64EEENS7_ILi128EEENS7_ILi96EEEEEENS_10bfloat16_tEfNS_4arch4Sm90ELb0ELb1ELb1ELb1ELb1ELb1ELb0ELb0ELi2ELi1ELi2ELi1ELb1EEENS1_24CollectiveEpilogueBwdGQAISD_fSG_Li256ELb1ELb1EEENS1_19SingleTileSchedulerILb1ELb0ELb0ELi128EEEEEEEEEvNT_6ParamsE --------------------------
	.section	.text._ZN7cutlass13device_kernelIN5flash11enable_sm90INS1_16FlashAttnBwdSm90INS1_25CollectiveMainloopBwdSm90ILi2ELi2ELi2EN4cute5tupleIJNS5_1CILi1EEES8_S8_EEENS6_IJNS7_ILi64EEENS7_ILi128EEENS7_ILi96EEEEEENS_10bfloat16_tEfNS_4arch4Sm90ELb0ELb1ELb1ELb1ELb1ELb1ELb0ELb0ELi2ELi1ELi2ELi1ELb1EEENS1_24CollectiveEpilogueBwdGQAISD_fSG_Li256ELb1ELb1EEENS1_19SingleTileSchedulerILb1ELb0ELb0ELi128EEEEEEEEEvNT_6ParamsE,"ax",@progbits
	.align	128
.text._ZN7cutlass13device_kernelIN5flash11enable_sm90INS1_16FlashAttnBwdSm90INS1_25CollectiveMainloopBwdSm90ILi2ELi2ELi2EN4cute5tupleIJNS5_1CILi1EEES8_S8_EEENS6_IJNS7_ILi64EEENS7_ILi128EEENS7_ILi96EEEEEENS_10bfloat16_tEfNS_4arch4Sm90ELb0ELb1ELb1ELb1ELb1ELb1ELb0ELb0ELi2ELi1ELi2ELi1ELb1EEENS1_24CollectiveEpilogueBwdGQAISD_fSG_Li256ELb1ELb1EEENS1_19SingleTileSchedulerILb1ELb0ELb0ELi128EEEEEEEEEvNT_6ParamsE:
        .type           _ZN7cutlass13device_kernelIN5flash11enable_sm90INS1_16FlashAttnBwdSm90INS1_25CollectiveMainloopBwdSm90ILi2ELi2ELi2EN4cute5tupleIJNS5_1CILi1EEES8_S8_EEENS6_IJNS7_ILi64EEENS7_ILi128EEENS7_ILi96EEEEEENS_10bfloat16_tEfNS_4arch4Sm90ELb0ELb1ELb1ELb1ELb1ELb1ELb0ELb0ELi2ELi1ELi2ELi1ELb1EEENS1_24CollectiveEpilogueBwdGQAISD_fSG_Li256ELb1ELb1EEENS1_19SingleTileSchedulerILb1ELb0ELb0ELi128EEEEEEEEEvNT_6ParamsE,@function
        .size           _ZN7cutlass13device_kernelIN5flash11enable_sm90INS1_16FlashAttnBwdSm90INS1_25CollectiveMainloopBwdSm90ILi2ELi2ELi2EN4cute5tupleIJNS5_1CILi1EEES8_S8_EEENS6_IJNS7_ILi64EEENS7_ILi128EEENS7_ILi96EEEEEENS_10bfloat16_tEfNS_4arch4Sm90ELb0ELb1ELb1ELb1ELb1ELb1ELb0ELb0ELi2ELi1ELi2ELi1ELb1EEENS1_24CollectiveEpilogueBwdGQAISD_fSG_Li256ELb1ELb1EEENS1_19SingleTileSchedulerILb1ELb0ELb0ELi128EEEEEEEEEvNT_6ParamsE,(.L_x_105 - _ZN7cutlass13device_kernelIN5flash11enable_sm90INS1_16FlashAttnBwdSm90INS1_25CollectiveMainloopBwdSm90ILi2ELi2ELi2EN4cute5tupleIJNS5_1CILi1EEES8_S8_EEENS6_IJNS7_ILi64EEENS7_ILi128EEENS7_ILi96EEEEEENS_10bfloat16_tEfNS_4arch4Sm90ELb0ELb1ELb1ELb1ELb1ELb1ELb0ELb0ELi2ELi1ELi2ELi1ELb1EEENS1_24CollectiveEpilogueBwdGQAISD_fSG_Li256ELb1ELb1EEENS1_19SingleTileSchedulerILb1ELb0ELb0ELi128EEEEEEEEEvNT_6ParamsE)
        .other          _ZN7cutlass13device_kernelIN5flash11enable_sm90INS1_16FlashAttnBwdSm90INS1_25CollectiveMainloopBwdSm90ILi2ELi2ELi2EN4cute5tupleIJNS5_1CILi1EEES8_S8_EEENS6_IJNS7_ILi64EEENS7_ILi128EEENS7_ILi96EEEEEENS_10bfloat16_tEfNS_4arch4Sm90ELb0ELb1ELb1ELb1ELb1ELb1ELb0ELb0ELi2ELi1ELi2ELi1ELb1EEENS1_24CollectiveEpilogueBwdGQAISD_fSG_Li256ELb1ELb1EEENS1_19SingleTileSchedulerILb1ELb0ELb0ELi128EEEEEEEEEvNT_6ParamsE,@"STO_CUDA_ENTRY STV_DEFAULT"
_ZN7cutlass13device_kernelIN5flash11enable_sm90INS1_16FlashAttnBwdSm90INS1_25CollectiveMainloopBwdSm90ILi2ELi2ELi2EN4cute5tupleIJNS5_1CILi1EEES8_S8_EEENS6_IJNS7_ILi64EEENS7_ILi128EEENS7_ILi96EEEEEENS_10bfloat16_tEfNS_4arch4Sm90ELb0ELb1ELb1ELb1ELb1ELb1ELb0ELb0ELi2ELi1ELi2ELi1ELb1EEENS1_24CollectiveEpilogueBwdGQAISD_fSG_Li256ELb1ELb1EEENS1_19SingleTileSchedulerILb1ELb0ELb0ELi128EEEEEEEEEvNT_6ParamsE:
[----:B------:R-:W-:Y:S01]  /*0000*/  LDC R1, c[0x0][0x37c] ;  /* 0x0000df00ff017b82 */ /* 0x000fe20000000800 */
[----:B------:R-:W-:Y:S05]  /*0010*/  EXIT ;  /* 0x000000000000794d */ /* 0x000fea0003800000 */
.L_x_15:
        /* <DEDUP_REMOVED lines=14> */
.L_x_105:


//--------------------- .text._ZN7cutlass13device_kernelIN5flash11enable_sm90INS1_16FlashAttnBwdSm90INS1_25CollectiveMainloopBwdSm90ILi2ELi2ELi2EN4cute5tupleIJNS5_1CILi1EEES8_S8_EEENS6_IJNS7_ILi64EEENS7_ILi128EEENS7_ILi96EEEEEENS_10bfloat16_tEfNS_4arch4Sm90ELb1ELb0ELb1ELb0ELb0ELb1ELb0ELb0ELi2ELi1ELi2ELi1ELb1EEENS1_21CollectiveEpilogueBwdISD_SE_SG_Li256ELb0ELb0ELi1EEENS1_25SingleTileBwdLPTSchedulerILb0ELi128ELb0EEEEEEEEEvNT_6ParamsE --------------------------
	.section	.text._ZN7cutlass13device_kernelIN5flash11enable_sm90INS1_16FlashAttnBwdSm90INS1_25CollectiveMainloopBwdSm90ILi2ELi2ELi2EN4cute5tupleIJNS5_1CILi1EEES8_S8_EEENS6_IJNS7_ILi64EEENS7_ILi128EEENS7_ILi96EEEEEENS_10bfloat16_tEfNS_4arch4Sm90ELb1ELb0ELb1ELb0ELb0ELb1ELb0ELb0ELi2ELi1ELi2ELi1ELb1EEENS1_21CollectiveEpilogueBwdISD_SE_SG_Li256ELb0ELb0ELi1EEENS1_25SingleTileBwdLPTSchedulerILb0ELi128ELb0EEEEEEEEEvNT_6ParamsE,"ax",@progbits
	.align	128
.text._ZN7cutlass13device_kernelIN5flash11enable_sm90INS1_16FlashAttnBwdSm90INS1_25CollectiveMainloopBwdSm90ILi2ELi2ELi2EN4cute5tupleIJNS5_1CILi1EEES8_S8_EEENS6_IJNS7_ILi64EEENS7_ILi128EEENS7_ILi96EEEEEENS_10bfloat16_tEfNS_4arch4Sm90ELb1ELb0ELb1ELb0ELb0ELb1ELb0ELb0ELi2ELi1ELi2ELi1ELb1EEENS1_21CollectiveEpilogueBwdISD_SE_SG_Li256ELb0ELb0ELi1EEENS1_25SingleTileBwdLPTSchedulerILb0ELi128ELb0EEEEEEEEEvNT_6ParamsE:
        .type           _ZN7cutlass13device_kernelIN5flash11enable_sm90INS1_16FlashAttnBwdSm90INS1_25CollectiveMainloopBwdSm90ILi2ELi2ELi2EN4cute5tupleIJNS5_1CILi1EEES8_S8_EEENS6_IJNS7_ILi64EEENS7_ILi128EEENS7_ILi96EEEEEENS_10bfloat16_tEfNS_4arch4Sm90ELb1ELb0ELb1ELb0ELb0ELb1ELb0ELb0ELi2ELi1ELi2ELi1ELb1EEENS1_21CollectiveEpilogueBwdISD_SE_SG_Li256ELb0ELb0ELi1EEENS1_25SingleTileBwdLPTSchedulerILb0ELi128ELb0EEEEEEEEEvNT_6ParamsE,@function
        .size           _ZN7cutlass13device_kernelIN5flash11enable_sm90INS1_16FlashAttnBwdSm90INS1_25CollectiveMainloopBwdSm90ILi2ELi2ELi2EN4cute5tupleIJNS5_1CILi1EEES8_S8_EEENS6_IJNS7_ILi64EEENS7_ILi128EEENS7_ILi96EEEEEENS_10bfloat16_tEfNS_4arch4Sm90ELb1ELb0ELb1ELb0ELb0ELb1ELb0ELb0ELi2ELi1ELi2ELi1ELb1EEENS1_21CollectiveEpilogueBwdISD_SE_SG_Li256ELb0ELb0ELi1EEENS1_25SingleTileBwdLPTSchedulerILb0ELi128ELb0EEEEEEEEEvNT_6ParamsE,(.L_x_106 - _ZN7cutlass13device_kernelIN5flash11enable_sm90INS1_16FlashAttnBwdSm90INS1_25CollectiveMainloopBwdSm90ILi2ELi2ELi2EN4cute5tupleIJNS5_1CILi1EEES8_S8_EEENS6_IJNS7_ILi64EEENS7_ILi128EEENS7_ILi96EEEEEENS_10bfloat16_tEfNS_4arch4Sm90ELb1ELb0ELb1ELb0ELb0ELb1ELb0ELb0ELi2ELi1ELi2ELi1ELb1EEENS1_21CollectiveEpilogueBwdISD_SE_SG_Li256ELb0ELb0ELi1EEENS1_25SingleTileBwdLPTSchedulerILb0ELi128ELb0EEEEEEEEEvNT_6ParamsE)
        .other          _ZN7cutlass13device_kernelIN5flash11enable_sm90INS1_16FlashAttnBwdSm90INS1_25CollectiveMainloopBwdSm90ILi2ELi2ELi2EN4cute5tupleIJNS5_1CILi1EEES8_S8_EEENS6_IJNS7_ILi64EEENS7_ILi128EEENS7_ILi96EEEEEENS_10bfloat16_tEfNS_4arch4Sm90ELb1ELb0ELb1ELb0ELb0ELb1ELb0ELb0ELi2ELi1ELi2ELi1ELb1EEENS1_21CollectiveEpilogueBwdISD_SE_SG_Li256ELb0ELb0ELi1EEENS1_25SingleTileBwdLPTSchedulerILb0ELi128ELb0EEEEEEEEEvNT_6ParamsE,@"STO_CUDA_ENTRY STV_DEFAULT"
_ZN7cutlass13device_kernelIN5flash11enable_sm90INS1_16FlashAttnBwdSm90INS1_25CollectiveMainloopBwdSm90ILi2ELi2ELi2EN4cute5tupleIJNS5_1CILi1EEES8_S8_EEENS6_IJNS7_ILi64EEENS7_ILi128EEENS7_ILi96EEEEEENS_10bfloat16_tEfNS_4arch4Sm90ELb1ELb0ELb1ELb0ELb0ELb1ELb0ELb0ELi2ELi1ELi2ELi1ELb1EEENS1_21CollectiveEpilogueBwdISD_SE_SG_Li256ELb0ELb0ELi1EEENS1_25SingleTileBwdLPTSchedulerILb0ELi128ELb0EEEEEEEEEvNT_6ParamsE:
[----:B------:R-:W-:Y:S01]  /*0000*/  LDC R1, c[0x0][0x37c] ;  /* 0x0000df00ff017b82 */ /* 0x000fe20000000800 */
[----:B------:R-:W-:Y:S05]  /*0010*/  EXIT ;  /* 0x000000000000794d */ /* 0x000fea0003800000 */
.L_x_16:
        /* <DEDUP_REMOVED lines=14> */
.L_x_106:


//--------------------- .text._ZN7cutlass13device_kernelIN5flash11enable_sm90INS1_16FlashAttnBwdSm90INS1_25CollectiveMainloopBwdSm90ILi2ELi2ELi2EN4cute5tupleIJNS5_1CILi1EEES8_S8_EEENS6_IJNS7_ILi64EEENS7_ILi128EEENS7_ILi96EEEEEENS_10bfloat16_tEfNS_4arch4Sm90ELb1ELb0ELb1ELb0ELb1ELb1ELb0ELb0ELi2ELi1ELi2ELi1ELb1EEENS1_21CollectiveEpilogueBwdISD_SE_SG_Li256ELb0ELb0ELi1EEENS1_25SingleTileBwdLPTSchedulerILb0ELi128ELb1EEEEEEEEEvNT_6ParamsE --------------------------
	.section	.text._ZN7cutlass13device_kernelIN5flash11enable_sm90INS1_16FlashAttnBwdSm90INS1_25CollectiveMainloopBwdSm90ILi2ELi2ELi2EN4cute5tupleIJNS5_1CILi1EEES8_S8_EEENS6_IJNS7_ILi64EEENS7_ILi128EEENS7_ILi96EEEEEENS_10bfloat16_tEfNS_4arch4Sm90ELb1ELb0ELb1ELb0ELb1ELb1ELb0ELb0ELi2ELi1ELi2ELi1ELb1EEENS1_21CollectiveEpilogueBwdISD_SE_SG_Li256ELb0ELb0ELi1EEENS1_25SingleTileBwdLPTSchedulerILb0ELi128ELb1EEEEEEEEEvNT_6ParamsE,"ax",@progbits
	.align	128
.text._ZN7cutlass13device_kernelIN5flash11enable_sm90INS1_16FlashAttnBwdSm90INS1_25CollectiveMainloopBwdSm90ILi2ELi2ELi2EN4cute5tupleIJNS5_1CILi1EEES8_S8_EEENS6_IJNS7_ILi64EEENS7_ILi128EEENS7_ILi96EEEEEENS_10bfloat16_tEfNS_4arch4Sm90ELb1ELb0ELb1ELb0ELb1ELb1ELb0ELb0ELi2ELi1ELi2ELi1ELb1EEENS1_21CollectiveEpilogueBwdISD_SE_SG_Li256ELb0ELb0ELi1EEENS1_25SingleTileBwdLPTSchedulerILb0ELi128ELb1EEEEEEEEEvNT_6ParamsE:
        .type           _ZN7cutlass13device_kernelIN5flash11enable_sm90INS1_16FlashAttnBwdSm90INS1_25CollectiveMainloopBwdSm90ILi2ELi2ELi2EN4cute5tupleIJNS5_1CILi1EEES8_S8_EEENS6_IJNS7_ILi64EEENS7_ILi128EEENS7_ILi96EEEEEENS_10bfloat16_tEfNS_4arch4Sm90ELb1ELb0ELb1ELb0ELb1ELb1ELb0ELb0ELi2ELi1ELi2ELi1ELb1EEENS1_21CollectiveEpilogueBwdISD_SE_SG_Li256ELb0ELb0ELi1EEENS1_25SingleTileBwdLPTSchedulerILb0ELi128ELb1EEEEEEEEEvNT_6ParamsE,@function
        .size           _ZN7cutlass13device_kernelIN5flash11enable_sm90INS1_16FlashAttnBwdSm90INS1_25CollectiveMainloopBwdSm90ILi2ELi2ELi2EN4cute5tupleIJNS5_1CILi1EEES8_S8_EEENS6_IJNS7_ILi64EEENS7_ILi128EEENS7_ILi96EEEEEENS_10bfloat16_tEfNS_4arch4Sm90ELb1ELb0ELb1ELb0ELb1ELb1ELb0ELb0ELi2ELi1ELi2ELi1ELb1EEENS1_21CollectiveEpilogueBwdISD_SE_SG_Li256ELb0ELb0ELi1EEENS1_25SingleTileBwdLPTSchedulerILb0ELi128ELb1EEEEEEEEEvNT_6ParamsE,(.L_x_107 - _ZN7cutlass13device_kernelIN5flash11enable_sm90INS1_16FlashAttnBwdSm90INS1_25CollectiveMainloopBwdSm90ILi2ELi2ELi2EN4cute5tupleIJNS5_1CILi1EEES8_S8_EEENS6_IJNS7_ILi64EEENS7_ILi128EEENS7_ILi96EEEEEENS_10bfloat16_tEfNS_4arch4Sm90ELb1ELb0ELb1ELb0ELb1ELb1ELb0ELb0ELi2ELi1ELi2ELi1ELb1EEENS1_21CollectiveEpilogueBwdISD_SE_SG_Li256ELb0ELb0ELi1EEENS1_25SingleTileBwdLPTSchedulerILb0ELi128ELb1EEEEEEEEEvNT_6ParamsE)
        .other          _ZN7cutlass13device_kernelIN5flash11enable_sm90INS1_16FlashAttnBwdSm90INS1_25CollectiveMainloopBwdSm90ILi2ELi2ELi2EN4cute5tupleIJNS5_1CILi1EEES8_S8_EEENS6_IJNS7_ILi64EEENS7_ILi128EEENS7_ILi96EEEEEENS_10bfloat16_tEfNS_4arch4Sm90ELb1ELb0ELb1ELb0ELb1ELb1ELb0ELb0ELi2ELi1ELi2ELi1ELb1EEENS1_21CollectiveEpilogueBwdISD_SE_SG_Li256ELb0ELb0ELi1EEENS1_25SingleTileBwdLPTSchedulerILb0ELi128ELb1EEEEEEEEEvNT_6ParamsE,@"STO_CUDA_ENTRY STV_DEFAULT"
_ZN7cutlass13device_kernelIN5flash11enable_sm90INS1_16FlashAttnBwdSm90INS1_25CollectiveMainloopBwdSm90ILi2ELi2ELi2EN4cute5tupleIJNS5_1CILi1EEES8_S8_EEENS6_IJNS7_ILi64EEENS7_ILi128EEENS7_ILi96EEEEEENS_10bfloat16_tEfNS_4arch4Sm90ELb1ELb0ELb1ELb0ELb1ELb1ELb0ELb0ELi2ELi1ELi2ELi1ELb1EEENS1_21CollectiveEpilogueBwdISD_SE_SG_Li256ELb0ELb0ELi1EEENS1_25SingleTileBwdLPTSchedulerILb0ELi128ELb1EEEEEEEEEvNT_6ParamsE:
[----:B------:R-:W-:Y:S01]  /*0000*/  LDC R1, c[0x0][0x37c] ;  /* 0x0000df00ff017b82 */ /* 0x000fe20000000800 */
[----:B------:R-:W-:Y:S05]  /*0010*/  EXIT ;  /* 0x000000000000794d */ /* 0x000fea0003800000 */
.L_x_17:
        /* <DEDUP_REMOVED lines=14> */
.L_x_107:


//--------------------- .text._ZN7cutlass13device_kernelIN5flash11enable_sm90INS1_16FlashAttnBwdSm90INS1_25CollectiveMainloopBwdSm90ILi2ELi2ELi2EN4cute5tupleIJNS5_1CILi1EEES8_S8_EEENS6_IJNS7_ILi64EEENS7_ILi128EEENS7_ILi96EEEEEENS_10bfloat16_tEfNS_4arch4Sm90ELb1ELb0ELb1ELb0ELb0ELb1ELb0ELb0ELi2ELi1ELi2ELi1ELb1EEENS1_24CollectiveEpilogueBwdGQAISD_fSG_Li256ELb0ELb0EEENS1_25SingleTileBwdLPTSchedulerILb0ELi128ELb0EEEEEEEEEvNT_6ParamsE --------------------------
	.section	.text._ZN7cutlass13device_kernelIN5flash11enable_sm90INS1_16FlashAttnBwdSm90INS1_25CollectiveMainloopBwdSm90ILi2ELi2ELi2EN4cute5tupleIJNS5_1CILi1EEES8_S8_EEENS6_IJNS7_ILi64EEENS7_ILi128EEENS7_ILi96EEEEEENS_10bfloat16_tEfNS_4arch4Sm90ELb1ELb0ELb1ELb0ELb0ELb1ELb0ELb0ELi2ELi1ELi2ELi1ELb1EEENS1_24CollectiveEpilogueBwdGQAISD_fSG_Li256ELb0ELb0EEENS1_25SingleTileBwdLPTSchedulerILb0ELi128ELb0EEEEEEEEEvNT_6ParamsE,"ax",@progbits
	.align	128
.text._ZN7cutlass13device_kernelIN5flash11enable_sm90INS1_16FlashAttnBwdSm90INS1_25CollectiveMainloopBwdSm90ILi2ELi2ELi2EN4cute5tupleIJNS5_1CILi1EEES8_S8_EEENS6_IJNS7_ILi64EEENS7_ILi128EEENS7_ILi96EEEEEENS_10bfloat16_tEfNS_4arch4Sm90ELb1ELb0ELb1ELb0ELb0ELb1ELb0ELb0ELi2ELi1ELi2ELi1ELb1EEENS1_24CollectiveEpilogueBwdGQAISD_fSG_Li256ELb0ELb0EEENS1_25SingleTileBwdLPTSchedulerILb0ELi128ELb0EEEEEEEEEvNT_6ParamsE:
        .type           _ZN7cutlass13device_kernelIN5flash11enable_sm90INS1_16FlashAttnBwdSm90INS1_25CollectiveMainloopBwdSm90ILi2ELi2ELi2EN4cute5tupleIJNS5_1CILi1EEES8_S8_EEENS6_IJNS7_ILi64EEENS7_ILi128EEENS7_ILi96EEEEEENS_10bfloat16_tEfNS_4arch4Sm90ELb1ELb0ELb1ELb0ELb0ELb1ELb0ELb0ELi2ELi1ELi2ELi1ELb1EEENS1_24CollectiveEpilogueBwdGQAISD_fSG_Li256ELb0ELb0EEENS1_25SingleTileBwdLPTSchedulerILb0ELi128ELb0EEEEEEEEEvNT_6ParamsE,@function
        .size           _ZN7cutlass13device_kernelIN5flash11enable_sm90INS1_16FlashAttnBwdSm90INS1_25CollectiveMainloopBwdSm90ILi2ELi2ELi2EN4cute5tupleIJNS5_1CILi1EEES8_S8_EEENS6_IJNS7_ILi64EEENS7_ILi128EEENS7_ILi96EEEEEENS_10bfloat16_tEfNS_4arch4Sm90ELb1ELb0ELb1ELb0ELb0ELb1ELb0ELb0ELi2ELi1ELi2ELi1ELb1EEENS1_24CollectiveEpilogueBwdGQAISD_fSG_Li256ELb0ELb0EEENS1_25SingleTileBwdLPTSchedulerILb0ELi128ELb0EEEEEEEEEvNT_6ParamsE,(.L_x_108 - _ZN7cutlass13device_kernelIN5flash11enable_sm90INS1_16FlashAttnBwdSm90INS1_25CollectiveMainloopBwdSm90ILi2ELi2ELi2EN4cute5tupleIJNS5_1CILi1EEES8_S8_EEENS6_IJNS7_ILi64EEENS7_ILi128EEENS7_ILi96EEEEEENS_10bfloat16_tEfNS_4arch4Sm90ELb1ELb0ELb1ELb0ELb0ELb1ELb0ELb0ELi2ELi1ELi2ELi1ELb1EEENS1_24CollectiveEpilogueBwdGQAISD_fSG_Li256ELb0ELb0EEENS1_25SingleTileBwdLPTSchedulerILb0ELi128ELb0EEEEEEEEEvNT_6ParamsE)
        .other          _ZN7cutlass13device_kernelIN5flash11enable_sm90INS1_16FlashAttnBwdSm90INS1_25CollectiveMainloopBwdSm90ILi2ELi2ELi2EN4cute5tupleIJNS5_1CILi1EEES8_S8_EEENS6_IJNS7_ILi64EEENS7_ILi128EEENS7_ILi96EEEEEENS_10bfloat16_tEfNS_4arch4Sm90ELb1ELb0ELb1ELb0ELb0ELb1ELb0ELb0ELi2ELi1ELi2ELi1ELb1EEENS1_24CollectiveEpilogueBwdGQAISD_fSG_Li256ELb0ELb0EEENS1_25SingleTileBwdLPTSchedulerILb0ELi128ELb0EEEEEEEEEvNT_6ParamsE,@"STO_CUDA_ENTRY STV_DEFAULT"
_ZN7cutlass13device_kernelIN5flash11enable_sm90INS1_16FlashAttnBwdSm90INS1_25CollectiveMainloopBwdSm90ILi2ELi2ELi2EN4cute5tupleIJNS5_1CILi1EEES8_S8_EEENS6_IJNS7_ILi64EEENS7_ILi128EEENS7_ILi96EEEEEENS_10bfloat16_tEfNS_4arch4Sm90ELb1ELb0ELb1ELb0ELb0ELb1ELb0ELb0ELi2ELi1ELi2ELi1ELb1EEENS1_24CollectiveEpilogueBwdGQAISD_fSG_Li256ELb0ELb0EEENS1_25SingleTileBwdLPTSchedulerILb0ELi128ELb0EEEEEEEEEvNT_6ParamsE:
[----:B------:R-:W-:Y:S01]  /*0000*/  LDC R1, c[0x0][0x37c] ;  /* 0x0000df00ff017b82 */ /* 0x000fe20000000800 */
[----:B------:R-:W-:Y:S05]  /*0010*/  EXIT ;  /* 0x000000000000794d */ /* 0x000fea0003800000 */
.L_x_18:
        /* <DEDUP_REMOVED lines=14> */
.L_x_108:


//--------------------- .text._ZN7cutlass13device_kernelIN5flash11enable_sm90INS1_16FlashAttnBwdSm90INS1_25CollectiveMainloopBwdSm90ILi2ELi2ELi2EN4cute5tupleIJNS5_1CILi1EEES8_S8_EEENS6_IJNS7_ILi64EEENS7_ILi128EEENS7_ILi96EEEEEENS_10bfloat16_tEfNS_4arch4Sm90ELb1ELb0ELb1ELb0ELb1ELb1ELb0ELb0ELi2ELi1ELi2ELi1ELb1EEENS1_24CollectiveEpilogueBwdGQAISD_fSG_Li256ELb0ELb1EEENS1_25SingleTileBwdLPTSchedulerILb0ELi128ELb1EEEEEEEEEvNT_6ParamsE --------------------------
	.section	.text._ZN7cutlass13device_kernelIN5flash11enable_sm90INS1_16FlashAttnBwdSm90INS1_25CollectiveMainloopBwdSm90ILi2ELi2ELi2EN4cute5tupleIJNS5_1CILi1EEES8_S8_EEENS6_IJNS7_ILi64EEENS7_ILi128EEENS7_ILi96EEEEEENS_10bfloat16_tEfNS_4arch4Sm90ELb1ELb0ELb1ELb0ELb1ELb1ELb0ELb0ELi2ELi1ELi2ELi1ELb1EEENS1_24CollectiveEpilogueBwdGQAISD_fSG_Li256ELb0ELb1EEENS1_25SingleTileBwdLPTSchedulerILb0ELi128ELb1EEEEEEEEEvNT_6ParamsE,"ax",@progbits
	.align	128
.text._ZN7cutlass13device_kernelIN5flash11enable_sm90INS1_16FlashAttnBwdSm90INS1_25CollectiveMainloopBwdSm90ILi2ELi2ELi2EN4cute5tupleIJNS5_1CILi1EEES8_S8_EEENS6_IJNS7_ILi64EEENS7_ILi128EEENS7_ILi96EEEEEENS_10bfloat16_tEfNS_4arch4Sm90ELb1ELb0ELb1ELb0ELb1ELb1ELb0ELb0ELi2ELi1ELi2ELi1ELb1EEENS1_24CollectiveEpilogueBwdGQAISD_fSG_Li256ELb0ELb1EEENS1_25SingleTileBwdLPTSchedulerILb0ELi128ELb1EEEEEEEEEvNT_6ParamsE:
        .type           _ZN7cutlass13device_kernelIN5flash11enable_sm90INS1_16FlashAttnBwdSm90INS1_25CollectiveMainloopBwdSm90ILi2ELi2ELi2EN4cute5tupleIJNS5_1CILi1EEES8_S8_EEENS6_IJNS7_ILi64EEENS7_ILi128EEENS7_ILi96EEEEEENS_10bfloat16_tEfNS_4arch4Sm90ELb1ELb0ELb1ELb0ELb1ELb1ELb0ELb0ELi2ELi1ELi2ELi1ELb1EEENS1_24CollectiveEpilogueBwdGQAISD_fSG_Li256ELb0ELb1EEENS1_25SingleTileBwdLPTSchedulerILb0ELi128ELb1EEEEEEEEEvNT_6ParamsE,@function
        .size           _ZN7cutlass13device_kernelIN5flash11enable_sm90INS1_16FlashAttnBwdSm90INS1_25CollectiveMainloopBwdSm90ILi2ELi2ELi2EN4cute5tupleIJNS5_1CILi1EEES8_S8_EEENS6_IJNS7_ILi64EEENS7_ILi128EEENS7_ILi96EEEEEENS_10bfloat16_tEfNS_4arch4Sm90ELb1ELb0ELb1ELb0ELb1ELb1ELb0ELb0ELi2ELi1ELi2ELi1ELb1EEENS1_24CollectiveEpilogueBwdGQAISD_fSG_Li256ELb0ELb1EEENS1_25SingleTileBwdLPTSchedulerILb0ELi128ELb1EEEEEEEEEvNT_6ParamsE,(.L_x_109 - _ZN7cutlass13device_kernelIN5flash11enable_sm90INS1_16FlashAttnBwdSm90INS1_25CollectiveMainloopBwdSm90ILi2ELi2ELi2EN4cute5tupleIJNS5_1CILi1EEES8_S8_EEENS6_IJNS7_ILi64EEENS7_ILi128EEENS7_ILi96EEEEEENS_10bfloat16_tEfNS_4arch4Sm90ELb1ELb0ELb1ELb0ELb1ELb1ELb0ELb0ELi2ELi1ELi2ELi1ELb1EEENS1_24CollectiveEpilogueBwdGQAISD_fSG_Li256ELb0ELb1EEENS1_25SingleTileBwdLPTSchedulerILb0ELi128ELb1EEEEEEEEEvNT_6ParamsE)
        .other          _ZN7cutlass13device_kernelIN5flash11enable_sm90INS1_16FlashAttnBwdSm90INS1_25CollectiveMainloopBwdSm90ILi2ELi2ELi2EN4cute5tupleIJNS5_1CILi1EEES8_S8_EEENS6_IJNS7_ILi64EEENS7_ILi128EEENS7_ILi96EEEEEENS_10bfloat16_tEfNS_4arch4Sm90ELb1ELb0ELb1ELb0ELb1ELb1ELb0ELb0ELi2ELi1ELi2ELi1ELb1EEENS1_24CollectiveEpilogueBwdGQAISD_fSG_Li256ELb0ELb1EEENS1_25SingleTileBwdLPTSchedulerILb0ELi128ELb1EEEEEEEEEvNT_6ParamsE,@"STO_CUDA_ENTRY STV_DEFAULT"
_ZN7cutlass13device_kernelIN5flash11enable_sm90INS1_16FlashAttnBwdSm90INS1_25CollectiveMainloopBwdSm90ILi2ELi2ELi2EN4cute5tupleIJNS5_1CILi1EEES8_S8_EEENS6_IJNS7_ILi64EEENS7_ILi128EEENS7_ILi96EEEEEENS_10bfloat16_tEfNS_4arch4Sm90ELb1ELb0ELb1ELb0ELb1ELb1ELb0ELb0ELi2ELi1ELi2ELi1ELb1EEENS1_24CollectiveEpilogueBwdGQAISD_fSG_Li256ELb0ELb1EEENS1_25SingleTileBwdLPTSchedulerILb0ELi128ELb1EEEEEEEEEvNT_6ParamsE:
[----:B------:R-:W-:Y:S01]  /*0000*/  LDC R1, c[0x0][0x37c] ;  /* 0x0000df00ff017b82 */ /* 0x000fe20000000800 */
[----:B------:R-:W-:Y:S05]  /*0010*/  EXIT ;  /* 0x000000000000794d */ /* 0x000fea0003800000 */
.L_x_19:
        /* <DEDUP_REMOVED lines=14> */
.L_x_109:


//--------------------- .text._ZN7cutlass13device_kernelIN5flash11enable_sm90INS1_16FlashAttnBwdSm90INS1_25CollectiveMainloopBwdSm90ILi2ELi2ELi2EN4cute5tupleIJNS5_1CILi1EEES8_S8_EEENS6_IJNS7_ILi64EEENS7_ILi128EEENS7_ILi96EEEEEENS_10bfloat16_tEfNS_4arch4Sm90ELb1ELb0ELb1ELb1ELb0ELb1ELb0ELb0ELi2ELi1ELi2ELi1ELb1EEENS1_21CollectiveEpilogueBwdISD_SE_SG_Li256ELb1ELb0ELi1EEENS1_25SingleTileBwdLPTSchedulerILb1ELi128ELb0EEEEEEEEEvNT_6ParamsE --------------------------
	.section	.text._ZN7cutlass13device_kernelIN5flash11enable_sm90INS1_16FlashAttnBwdSm90INS1_25CollectiveMainloopBwdSm90ILi2ELi2ELi2EN4cute5tupleIJNS5_1CILi1EEES8_S8_EEENS6_IJNS7_ILi64EEENS7_ILi128EEENS7_ILi96EEEEEENS_10bfloat16_tEfNS_4arch4Sm90ELb1ELb0ELb1ELb1ELb0ELb1ELb0ELb0ELi2ELi1ELi2ELi1ELb1EEENS1_21CollectiveEpilogueBwdISD_SE_SG_Li256ELb1ELb0ELi1EEENS1_25SingleTileBwdLPTSchedulerILb1ELi128ELb0EEEEEEEEEvNT_6ParamsE,"ax",@progbits
	.align	128
.text._ZN7cutlass13device_kernelIN5flash11enable_sm90INS1_16FlashAttnBwdSm90INS1_25CollectiveMainloopBwdSm90ILi2ELi2ELi2EN4cute5tupleIJNS5_1CILi1EEES8_S8_EEENS6_IJNS7_ILi64EEENS7_ILi128EEENS7_ILi96EEEEEENS_10bfloat16_tEfNS_4arch4Sm90ELb1ELb0ELb1ELb1ELb0ELb1ELb0ELb0ELi2ELi1ELi2ELi1ELb1EEENS1_21CollectiveEpilogueBwdISD_SE_SG_Li256ELb1ELb0ELi1EEENS1_25SingleTileBwdLPTSchedulerILb1ELi128ELb0EEEEEEEEEvNT_6ParamsE:
        .type           _ZN7cutlass13device_kernelIN5flash11enable_sm90INS1_16FlashAttnBwdSm90INS1_25CollectiveMainloopBwdSm90ILi2ELi2ELi2EN4cute5tupleIJNS5_1CILi1EEES8_S8_EEENS6_IJNS7_ILi64EEENS7_ILi128EEENS7_ILi96EEEEEENS_10bfloat16_tEfNS_4arch4Sm90ELb1ELb0ELb1ELb1ELb0ELb1ELb0ELb0ELi2ELi1ELi2ELi1ELb1EEENS1_21CollectiveEpilogueBwdISD_SE_SG_Li256ELb1ELb0ELi1EEENS1_25SingleTileBwdLPTSchedulerILb1ELi128ELb0EEEEEEEEEvNT_6ParamsE,@function
        .size           _ZN7cutlass13device_kernelIN5flash11enable_sm90INS1_16FlashAttnBwdSm90INS1_25CollectiveMainloopBwdSm90ILi2ELi2ELi2EN4cute5tupleIJNS5_1CILi1EEES8_S8_EEENS6_IJNS7_ILi64EEENS7_ILi128EEENS7_ILi96EEEEEENS_10bfloat16_tEfNS_4arch4Sm90ELb1ELb0ELb1ELb1ELb0ELb1ELb0ELb0ELi2ELi1ELi2ELi1ELb1EEENS1_21CollectiveEpilogueBwdISD_SE_SG_Li256ELb1ELb0ELi1EEENS1_25SingleTileBwdLPTSchedulerILb1ELi128ELb0EEEEEEEEEvNT_6ParamsE,(.L_x_110 - _ZN7cutlass13device_kernelIN5flash11enable_sm90INS1_16FlashAttnBwdSm90INS1_25CollectiveMainloopBwdSm90ILi2ELi2ELi2EN4cute5tupleIJNS5_1CILi1EEES8_S8_EEENS6_IJNS7_ILi64EEENS7_ILi128EEENS7_ILi96EEEEEENS_10bfloat16_tEfNS_4arch4Sm90ELb1ELb0ELb1ELb1ELb0ELb1ELb0ELb0ELi2ELi1ELi2ELi1ELb1EEENS1_21CollectiveEpilogueBwdISD_SE_SG_Li256ELb1ELb0ELi1EEENS1_25SingleTileBwdLPTSchedulerILb1ELi128ELb0EEEEEEEEEvNT_6ParamsE)
        .other          _ZN7cutlass13device_kernelIN5flash11enable_sm90INS1_16FlashAttnBwdSm90INS1_25CollectiveMainloopBwdSm90ILi2ELi2ELi2EN4cute5tupleIJNS5_1CILi1EEES8_S8_EEENS6_IJNS7_ILi64EEENS7_ILi128EEENS7_ILi96EEEEEENS_10bfloat16_tEfNS_4arch4Sm90ELb1ELb0ELb1ELb1ELb0ELb1ELb0ELb0ELi2ELi1ELi2ELi1ELb1EEENS1_21CollectiveEpilogueBwdISD_SE_SG_Li256ELb1ELb0ELi1EEENS1_25SingleTileBwdLPTSchedulerILb1ELi128ELb0EEEEEEEEEvNT_6ParamsE,@"STO_CUDA_ENTRY STV_DEFAULT"
_ZN7cutlass13device_kernelIN5flash11enable_sm90INS1_16FlashAttnBwdSm90INS1_25CollectiveMainloopBwdSm90ILi2ELi2ELi2EN4cute5tupleIJNS5_1CILi1EEES8_S8_EEENS6_IJNS7_ILi64EEENS7_ILi128EEENS7_ILi96EEEEEENS_10bfloat16_tEfNS_4arch4Sm90ELb1ELb0ELb1ELb1ELb0ELb1ELb0ELb0ELi2ELi1ELi2ELi1ELb1EEENS1_21CollectiveEpilogueBwdISD_SE_SG_Li256ELb1ELb0ELi1EEENS1_25SingleTileBwdLPTSchedulerILb1ELi128ELb0EEEEEEEEEvNT_6ParamsE:
[----:B------:R-:W-:Y:S01]  /*0000*/  LDC R1, c[0x0][0x37c] ;  /* 0x0000df00ff017b82 */ /* 0x000fe20000000800 */
[----:B------:R-:W-:Y:S05]  /*0010*/  EXIT ;  /* 0x000000000000794d */ /* 0x000fea0003800000 */
.L_x_20:
        /* <DEDUP_REMOVED lines=14> */
.L_x_110:


//--------------------- .text._ZN7cutlass13device_kernelIN5flash11enable_sm90INS1_16FlashAttnBwdSm90INS1_25CollectiveMainloopBwdSm90ILi2ELi2ELi2EN4cute5tupleIJNS5_1CILi1EEES8_S8_EEENS6_IJNS7_ILi64EEENS7_ILi128EEENS7_ILi96EEEEEENS_10bfloat16_tEfNS_4arch4Sm90ELb1ELb0ELb1ELb1ELb1ELb1ELb0ELb0ELi2ELi1ELi2ELi1ELb1EEENS1_21CollectiveEpilogueBwdISD_SE_SG_Li256ELb1ELb0ELi1EEENS1_25SingleTileBwdLPTSchedulerILb1ELi128ELb1EEEEEEEEEvNT_6ParamsE --------------------------
	.section	.text._ZN7cutlass13device_kernelIN5flash11enable_sm90INS1_16FlashAttnBwdSm90INS1_25CollectiveMainloopBwdSm90ILi2ELi2ELi2EN4cute5tupleIJNS5_1CILi1EEES8_S8_EEENS6_IJNS7_ILi64EEENS7_ILi128EEENS7_ILi96EEEEEENS_10bfloat16_tEfNS_4arch4Sm90ELb1ELb0ELb1ELb1ELb1ELb1ELb0ELb0ELi2ELi1ELi2ELi1ELb1EEENS1_21CollectiveEpilogueBwdISD_SE_SG_Li256ELb1ELb0ELi1EEENS1_25SingleTileBwdLPTSchedulerILb1ELi128ELb1EEEEEEEEEvNT_6ParamsE,"ax",@progbits
	.align	128
.text._ZN7cutlass13device_kernelIN5flash11enable_sm90INS1_16FlashAttnBwdSm90INS1_25CollectiveMainloopBwdSm90ILi2ELi2ELi2EN4cute5tupleIJNS5_1CILi1EEES8_S8_EEENS6_IJNS7_ILi64EEENS7_ILi128EEENS7_ILi96EEEEEENS_10bfloat16_tEfNS_4arch4Sm90ELb1ELb0ELb1ELb1ELb1ELb1ELb0ELb0ELi2ELi1ELi2ELi1ELb1EEENS1_21CollectiveEpilogueBwdISD_SE_SG_Li256ELb1ELb0ELi1EEENS1_25SingleTileBwdLPTSchedulerILb1ELi128ELb1EEEEEEEEEvNT_6ParamsE:
        .type           _ZN7cutlass13device_kernelIN5flash11enable_sm90INS1_16FlashAttnBwdSm90INS1_25CollectiveMainloopBwdSm90ILi2ELi2ELi2EN4cute5tupleIJNS5_1CILi1EEES8_S8_EEENS6_IJNS7_ILi64EEENS7_ILi128EEENS7_ILi96EEEEEENS_10bfloat16_tEfNS_4arch4Sm90ELb1ELb0ELb1ELb1ELb1ELb1ELb0ELb0ELi2ELi1ELi2ELi1ELb1EEENS1_21CollectiveEpilogueBwdISD_SE_SG_Li256ELb1ELb0ELi1EEENS1_25SingleTileBwdLPTSchedulerILb1ELi128ELb1EEEEEEEEEvNT_6ParamsE,@function
        .size           _ZN7cutlass13device_kernelIN5flash11enable_sm90INS1_16FlashAttnBwdSm90INS1_25CollectiveMainloopBwdSm90ILi2ELi2ELi2EN4cute5tupleIJNS5_1CILi1EEES8_S8_EEENS6_IJNS7_ILi64EEENS7_ILi128EEENS7_ILi96EEEEEENS_10bfloat16_tEfNS_4arch4Sm90ELb1ELb0ELb1ELb1ELb1ELb1ELb0ELb0ELi2ELi1ELi2ELi1ELb1EEENS1_21CollectiveEpilogueBwdISD_SE_SG_Li256ELb1ELb0ELi1EEENS1_25SingleTileBwdLPTSchedulerILb1ELi128ELb1EEEEEEEEEvNT_6ParamsE,(.L_x_111 - _ZN7cutlass13device_kernelIN5flash11enable_sm90INS1_16FlashAttnBwdSm90INS1_25CollectiveMainloopBwdSm90ILi2ELi2ELi2EN4cute5tupleIJNS5_1CILi1EEES8_S8_EEENS6_IJNS7_ILi64EEENS7_ILi128EEENS7_ILi96EEEEEENS_10bfloat16_tEfNS_4arch4Sm90ELb1ELb0ELb1ELb1ELb1ELb1ELb0ELb0ELi2ELi1ELi2ELi1ELb1EEENS1_21CollectiveEpilogueBwdISD_SE_SG_Li256ELb1ELb0ELi1EEENS1_25SingleTileBwdLPTSchedulerILb1ELi128ELb1EEEEEEEEEvNT_6ParamsE)
        .other          _ZN7cutlass13device_kernelIN5flash11enable_sm90INS1_16FlashAttnBwdSm90INS1_25CollectiveMainloopBwdSm90ILi2ELi2ELi2EN4cute5tupleIJNS5_1CILi1EEES8_S8_EEENS6_IJNS7_ILi64EEENS7_ILi128EEENS7_ILi96EEEEEENS_10bfloat16_tEfNS_4arch4Sm90ELb1ELb0ELb1ELb1ELb1ELb1ELb0ELb0ELi2ELi1ELi2ELi1ELb1EEENS1_21CollectiveEpilogueBwdISD_SE_SG_Li256ELb1ELb0ELi1EEENS1_25SingleTileBwdLPTSchedulerILb1ELi128ELb1EEEEEEEEEvNT_6ParamsE,@"STO_CUDA_ENTRY STV_DEFAULT"
_ZN7cutlass13device_kernelIN5flash11enable_sm90INS1_16FlashAttnBwdSm90INS1_25CollectiveMainloopBwdSm90ILi2ELi2ELi2EN4cute5tupleIJNS5_1CILi1EEES8_S8_EEENS6_IJNS7_ILi64EEENS7_ILi128EEENS7_ILi96EEEEEENS_10bfloat16_tEfNS_4arch4Sm90ELb1ELb0ELb1ELb1ELb1ELb1ELb0ELb0ELi2ELi1ELi2ELi1ELb1EEENS1_21CollectiveEpilogueBwdISD_SE_SG_Li256ELb1ELb0ELi1EEENS1_25SingleTileBwdLPTSchedulerILb1ELi128ELb1EEEEEEEEEvNT_6ParamsE:
[----:B------:R-:W-:Y:S01]  /*0000*/  LDC R1, c[0x0][0x37c] ;  /* 0x0000df00ff017b82 */ /* 0x000fe20000000800 */
[----:B------:R-:W-:Y:S05]  /*0010*/  EXIT ;  /* 0x000000000000794d */ /* 0x000fea0003800000 */
.L_x_21:
        /* <DEDUP_REMOVED lines=14> */
.L_x_111:


//--------------------- .text._ZN7cutlass13device_kernelIN5flash11enable_sm90INS1_16FlashAttnBwdSm90INS1_25CollectiveMainloopBwdSm90ILi2ELi2ELi2EN4cute5tupleIJNS5_1CILi1EEES8_S8_EEENS6_IJNS7_ILi64EEENS7_ILi128EEENS7_ILi96EEEEEENS_10bfloat16_tEfNS_4arch4Sm90ELb1ELb0ELb1ELb1ELb0ELb1ELb0ELb0ELi2ELi1ELi2ELi1ELb1EEENS1_24CollectiveEpilogueBwdGQAISD_fSG_Li256ELb1ELb0EEENS1_25SingleTileBwdLPTSchedulerILb1ELi128ELb0EEEEEEEEEvNT_6ParamsE --------------------------
	.section	.text._ZN7cutlass13device_kernelIN5flash11enable_sm90INS1_16FlashAttnBwdSm90INS1_25CollectiveMainloopBwdSm90ILi2ELi2ELi2EN4cute5tupleIJNS5_1CILi1EEES8_S8_EEENS6_IJNS7_ILi64EEENS7_ILi128EEENS7_ILi96EEEEEENS_10bfloat16_tEfNS_4arch4Sm90ELb1ELb0ELb1ELb1ELb0ELb1ELb0ELb0ELi2ELi1ELi2ELi1ELb1EEENS1_24CollectiveEpilogueBwdGQAISD_fSG_Li256ELb1ELb0EEENS1_25SingleTileBwdLPTSchedulerILb1ELi128ELb0EEEEEEEEEvNT_6ParamsE,"ax",@progbits
	.align	128
.text._ZN7cutlass13device_kernelIN5flash11enable_sm90INS1_16FlashAttnBwdSm90INS1_25CollectiveMainloopBwdSm90ILi2ELi2ELi2EN4cute5tupleIJNS5_1CILi1EEES8_S8_EEENS6_IJNS7_ILi64EEENS7_ILi128EEENS7_ILi96EEEEEENS_10bfloat16_tEfNS_4arch4Sm90ELb1ELb0ELb1ELb1ELb0ELb1ELb0ELb0ELi2ELi1ELi2ELi1ELb1EEENS1_24CollectiveEpilogueBwdGQAISD_fSG_Li256ELb1ELb0EEENS1_25SingleTileBwdLPTSchedulerILb1ELi128ELb0EEEEEEEEEvNT_6ParamsE:
        .type           _ZN7cutlass13device_kernelIN5flash11enable_sm90INS1_16FlashAttnBwdSm90INS1_25CollectiveMainloopBwdSm90ILi2ELi2ELi2EN4cute5tupleIJNS5_1CILi1EEES8_S8_EEENS6_IJNS7_ILi64EEENS7_ILi128EEENS7_ILi96EEEEEENS_10bfloat16_tEfNS_4arch4Sm90ELb1ELb0ELb1ELb1ELb0ELb1ELb0ELb0ELi2ELi1ELi2ELi1ELb1EEENS1_24CollectiveEpilogueBwdGQAISD_fSG_Li256ELb1ELb0EEENS1_25SingleTileBwdLPTSchedulerILb1ELi128ELb0EEEEEEEEEvNT_6ParamsE,@function
        .size           _ZN7cutlass13device_kernelIN5flash11enable_sm90INS1_16FlashAttnBwdSm90INS1_25CollectiveMainloopBwdSm90ILi2ELi2ELi2EN4cute5tupleIJNS5_1CILi1EEES8_S8_EEENS6_IJNS7_ILi64EEENS7_ILi128EEENS7_ILi96EEEEEENS_10bfloat16_tEfNS_4arch4Sm90ELb1ELb0ELb1ELb1ELb0ELb1ELb0ELb0ELi2ELi1ELi2ELi1ELb1EEENS1_24CollectiveEpilogueBwdGQAISD_fSG_Li256ELb1ELb0EEENS1_25SingleTileBwdLPTSchedulerILb1ELi128ELb0EEEEEEEEEvNT_6ParamsE,(.L_x_112 - _ZN7cutlass13device_kernelIN5flash11enable_sm90INS1_16FlashAttnBwdSm90INS1_25CollectiveMainloopBwdSm90ILi2ELi2ELi2EN4cute5tupleIJNS5_1CILi1EEES8_S8_EEENS6_IJNS7_ILi64EEENS7_ILi128EEENS7_ILi96EEEEEENS_10bfloat16_tEfNS_4arch4Sm90ELb1ELb0ELb1ELb1ELb0ELb1ELb0ELb0ELi2ELi1ELi2ELi1ELb1EEENS1_24CollectiveEpilogueBwdGQAISD_fSG_Li256ELb1ELb0EEENS1_25SingleTileBwdLPTSchedulerILb1ELi128ELb0EEEEEEEEEvNT_6ParamsE)
        .other          _ZN7cutlass13device_kernelIN5flash11enable_sm90INS1_16FlashAttnBwdSm90INS1_25CollectiveMainloopBwdSm90ILi2ELi2ELi2EN4cute5tupleIJNS5_1CILi1EEES8_S8_EEENS6_IJNS7_ILi64EEENS7_ILi128EEENS7_ILi96EEEEEENS_10bfloat16_tEfNS_4arch4Sm90ELb1ELb0ELb1ELb1ELb0ELb1ELb0ELb0ELi2ELi1ELi2ELi1ELb1EEENS1_24CollectiveEpilogueBwdGQAISD_fSG_Li256ELb1ELb0EEENS1_25SingleTileBwdLPTSchedulerILb1ELi128ELb0EEEEEEEEEvNT_6ParamsE,@"STO_CUDA_ENTRY STV_DEFAULT"
_ZN7cutlass13device_kernelIN5flash11enable_sm90INS1_16FlashAttnBwdSm90INS1_25CollectiveMainloopBwdSm90ILi2ELi2ELi2EN4cute5tupleIJNS5_1CILi1EEES8_S8_EEENS6_IJNS7_ILi64EEENS7_ILi128EEENS7_ILi96EEEEEENS_10bfloat16_tEfNS_4arch4Sm90ELb1ELb0ELb1ELb1ELb0ELb1ELb0ELb0ELi2ELi1ELi2ELi1ELb1EEENS1_24CollectiveEpilogueBwdGQAISD_fSG_Li256ELb1ELb0EEENS1_25SingleTileBwdLPTSchedulerILb1ELi128ELb0EEEEEEEEEvNT_6ParamsE:
[----:B------:R-:W-:Y:S01]  /*0000*/  LDC R1, c[0x0][0x37c] ;  /* 0x0000df00ff017b82 */ /* 0x000fe20000000800 */
[----:B------:R-:W-:Y:S05]  /*0010*/  EXIT ;  /* 0x000000000000794d */ /* 0x000fea0003800000 */
.L_x_22:
        /* <DEDUP_REMOVED lines=14> */
.L_x_112:


//--------------------- .text._ZN7cutlass13device_kernelIN5flash11enable_sm90INS1_16FlashAttnBwdSm90INS1_25CollectiveMainloopBwdSm90ILi2ELi2ELi2EN4cute5tupleIJNS5_1CILi1EEES8_S8_EEENS6_IJNS7_ILi64EEENS7_ILi128EEENS7_ILi96EEEEEENS_10bfloat16_tEfNS_4arch4Sm90ELb1ELb0ELb1ELb1ELb1ELb1ELb0ELb0ELi2ELi1ELi2ELi1ELb1EEENS1_24CollectiveEpilogueBwdGQAISD_fSG_Li256ELb1ELb1EEENS1_25SingleTileBwdLPTSchedulerILb1ELi128ELb1EEEEEEEEEvNT_6ParamsE --------------------------
	.section	.text._ZN7cutlass13device_kernelIN5flash11enable_sm90INS1_16FlashAttnBwdSm90INS1_25CollectiveMainloopBwdSm90ILi2ELi2ELi2EN4cute5tupleIJNS5_1CILi1EEES8_S8_EEENS6_IJNS7_ILi64EEENS7_ILi128EEENS7_ILi96EEEEEENS_10bfloat16_tEfNS_4arch4Sm90ELb1ELb0ELb1ELb1ELb1ELb1ELb0ELb0ELi2ELi1ELi2ELi1ELb1EEENS1_24CollectiveEpilogueBwdGQAISD_fSG_Li256ELb1ELb1EEENS1_25SingleTileBwdLPTSchedulerILb1ELi128ELb1EEEEEEEEEvNT_6ParamsE,"ax",@progbits
	.align	128
.text._ZN7cutlass13device_kernelIN5flash11enable_sm90INS1_16FlashAttnBwdSm90INS1_25CollectiveMainloopBwdSm90ILi2ELi2ELi2EN4cute5tupleIJNS5_1CILi1EEES8_S8_EEENS6_IJNS7_ILi64EEENS7_ILi128EEENS7_ILi96EEEEEENS_10bfloat16_tEfNS_4arch4Sm90ELb1ELb0ELb1ELb1ELb1ELb1ELb0ELb0ELi2ELi1ELi2ELi1ELb1EEENS1_24CollectiveEpilogueBwdGQAISD_fSG_Li256ELb1ELb1EEENS1_25SingleTileBwdLPTSchedulerILb1ELi128ELb1EEEEEEEEEvNT_6ParamsE:
        .type           _ZN7cutlass13device_kernelIN5flash11enable_sm90INS1_16FlashAttnBwdSm90INS1_25CollectiveMainloopBwdSm90ILi2ELi2ELi2EN4cute5tupleIJNS5_1CILi1EEES8_S8_EEENS6_IJNS7_ILi64EEENS7_ILi128EEENS7_ILi96EEEEEENS_10bfloat16_tEfNS_4arch4Sm90ELb1ELb0ELb1ELb1ELb1ELb1ELb0ELb0ELi2ELi1ELi2ELi1ELb1EEENS1_24CollectiveEpilogueBwdGQAISD_fSG_Li256ELb1ELb1EEENS1_25SingleTileBwdLPTSchedulerILb1ELi128ELb1EEEEEEEEEvNT_6ParamsE,@function
        .size           _ZN7cutlass13device_kernelIN5flash11enable_sm90INS1_16FlashAttnBwdSm90INS1_25CollectiveMainloopBwdSm90ILi2ELi2ELi2EN4cute5tupleIJNS5_1CILi1EEES8_S8_EEENS6_IJNS7_ILi64EEENS7_ILi128EEENS7_ILi96EEEEEENS_10bfloat16_tEfNS_4arch4Sm90ELb1ELb0ELb1ELb1ELb1ELb1ELb0ELb0ELi2ELi1ELi2ELi1ELb1EEENS1_24CollectiveEpilogueBwdGQAISD_fSG_Li256ELb1ELb1EEENS1_25SingleTileBwdLPTSchedulerILb1ELi128ELb1EEEEEEEEEvNT_6ParamsE,(.L_x_113 - _ZN7cutlass13device_kernelIN5flash11enable_sm90INS1_16FlashAttnBwdSm90INS1_25CollectiveMainloopBwdSm90ILi2ELi2ELi2EN4cute5tupleIJNS5_1CILi1EEES8_S8_EEENS6_IJNS7_ILi64EEENS7_ILi128EEENS7_ILi96EEEEEENS_10bfloat16_tEfNS_4arch4Sm90ELb1ELb0ELb1ELb1ELb1ELb1ELb0ELb0ELi2ELi1ELi2ELi1ELb1EEENS1_24CollectiveEpilogueBwdGQAISD_fSG_Li256ELb1ELb1EEENS1_25SingleTileBwdLPTSchedulerILb1ELi128ELb1EEEEEEEEEvNT_6ParamsE)
        .other          _ZN7cutlass13device_kernelIN5flash11enable_sm90INS1_16FlashAttnBwdSm90INS1_25CollectiveMainloopBwdSm90ILi2ELi2ELi2EN4cute5tupleIJNS5_1CILi1EEES8_S8_EEENS6_IJNS7_ILi64EEENS7_ILi128EEENS7_ILi96EEEEEENS_10bfloat16_tEfNS_4arch4Sm90ELb1ELb0ELb1ELb1ELb1ELb1ELb0ELb0ELi2ELi1ELi2ELi1ELb1EEENS1_24CollectiveEpilogueBwdGQAISD_fSG_Li256ELb1ELb1EEENS1_25SingleTileBwdLPTSchedulerILb1ELi128ELb1EEEEEEEEEvNT_6ParamsE,@"STO_CUDA_ENTRY STV_DEFAULT"
_ZN7cutlass13device_kernelIN5flash11enable_sm90INS1_16FlashAttnBwdSm90INS1_25CollectiveMainloopBwdSm90ILi2ELi2ELi2EN4cute5tupleIJNS5_1CILi1EEES8_S8_EEENS6_IJNS7_ILi64EEENS7_ILi128EEENS7_ILi96EEEEEENS_10bfloat16_tEfNS_4arch4Sm90ELb1ELb0ELb1ELb1ELb1ELb1ELb0ELb0ELi2ELi1ELi2ELi1ELb1EEENS1_24CollectiveEpilogueBwdGQAISD_fSG_Li256ELb1ELb1EEENS1_25SingleTileBwdLPTSchedulerILb1ELi128ELb1EEEEEEEEEvNT_6ParamsE:
[----:B------:R-:W-:Y:S01]  /*0000*/  LDC R1, c[0x0][0x37c] ;  /* 0x0000df00ff017b82 */ /* 0x000fe20000000800 */
[----:B------:R-:W-:Y:S05]  /*0010*/  EXIT ;  /* 0x000000000000794d */ /* 0x000fea0003800000 */
.L_x_23:
        /* <DEDUP_REMOVED lines=14> */
.L_x_113:


//--------------------- .text._ZN7cutlass13device_kernelIN5flash11enable_sm90INS1_16FlashAttnBwdSm90INS1_25CollectiveMainloopBwdSm90ILi2ELi2ELi2EN4cute5tupleIJNS5_1CILi1EEES8_S8_EEENS6_IJNS7_ILi64EEENS7_ILi128EEENS7_ILi96EEEEEENS_10bfloat16_tEfNS_4arch4Sm90ELb0ELb0ELb0ELb0ELb0ELb1ELb0ELb0ELi2ELi1ELi2ELi1ELb1EEENS1_21CollectiveEpilogueBwdISD_SE_SG_Li256ELb0ELb0ELi1EEENS1_19SingleTileSchedulerILb0ELb0ELb0ELi128EEEEEEEEEvNT_6ParamsE --------------------------
	.section	.text._ZN7cutlass13device_kernelIN5flash11enable_sm90INS1_16FlashAttnBwdSm90INS1_25CollectiveMainloopBwdSm90ILi2ELi2ELi2EN4cute5tupleIJNS5_1CILi1EEES8_S8_EEENS6_IJNS7_ILi64EEENS7_ILi128EEENS7_ILi96EEEEEENS_10bfloat16_tEfNS_4arch4Sm90ELb0ELb0ELb0ELb0ELb0ELb1ELb0ELb0ELi2ELi1ELi2ELi1ELb1EEENS1_21CollectiveEpilogueBwdISD_SE_SG_Li256ELb0ELb0ELi1EEENS1_19SingleTileSchedulerILb0ELb0ELb0ELi128EEEEEEEEEvNT_6ParamsE,"ax",@progbits
	.align	128
.text._ZN7cutlass13device_kernelIN5flash11enable_sm90INS1_16FlashAttnBwdSm90INS1_25CollectiveMainloopBwdSm90ILi2ELi2ELi2EN4cute5tupleIJNS5_1CILi1EEES8_S8_EEENS6_IJNS7_ILi64EEENS7_ILi128EEENS7_ILi96EEEEEENS_10bfloat16_tEfNS_4arch4Sm90ELb0ELb0ELb0ELb0ELb0ELb1ELb0ELb0ELi2ELi1ELi2ELi1ELb1EEENS1_21CollectiveEpilogueBwdISD_SE_SG_Li256ELb0ELb0ELi1EEENS1_19SingleTileSchedulerILb0ELb0ELb0ELi128EEEEEEEEEvNT_6ParamsE:
        .type           _ZN7cutlass13device_kernelIN5flash11enable_sm90INS1_16FlashAttnBwdSm90INS1_25CollectiveMainloopBwdSm90ILi2ELi2ELi2EN4cute5tupleIJNS5_1CILi1EEES8_S8_EEENS6_IJNS7_ILi64EEENS7_ILi128EEENS7_ILi96EEEEEENS_10bfloat16_tEfNS_4arch4Sm90ELb0ELb0ELb0ELb0ELb0ELb1ELb0ELb0ELi2ELi1ELi2ELi1ELb1EEENS1_21CollectiveEpilogueBwdISD_SE_SG_Li256ELb0ELb0ELi1EEENS1_19SingleTileSchedulerILb0ELb0ELb0ELi128EEEEEEEEEvNT_6ParamsE,@function
        .size           _ZN7cutlass13device_kernelIN5flash11enable_sm90INS1_16FlashAttnBwdSm90INS1_25CollectiveMainloopBwdSm90ILi2ELi2ELi2EN4cute5tupleIJNS5_1CILi1EEES8_S8_EEENS6_IJNS7_ILi64EEENS7_ILi128EEENS7_ILi96EEEEEENS_10bfloat16_tEfNS_4arch4Sm90ELb0ELb0ELb0ELb0ELb0ELb1ELb0ELb0ELi2ELi1ELi2ELi1ELb1EEENS1_21CollectiveEpilogueBwdISD_SE_SG_Li256ELb0ELb0ELi1EEENS1_19SingleTileSchedulerILb0ELb0ELb0ELi128EEEEEEEEEvNT_6ParamsE,(.L_x_114 - _ZN7cutlass13device_kernelIN5flash11enable_sm90INS1_16FlashAttnBwdSm90INS1_25CollectiveMainloopBwdSm90ILi2ELi2ELi2EN4cute5tupleIJNS5_1CILi1EEES8_S8_EEENS6_IJNS7_ILi64EEENS7_ILi128EEENS7_ILi96EEEEEENS_10bfloat16_tEfNS_4arch4Sm90ELb0ELb0ELb0ELb0ELb0ELb1ELb0ELb0ELi2ELi1ELi2ELi1ELb1EEENS1_21CollectiveEpilogueBwdISD_SE_SG_Li256ELb0ELb0ELi1EEENS1_19SingleTileSchedulerILb0ELb0ELb0ELi128EEEEEEEEEvNT_6ParamsE)
        .other          _ZN7cutlass13device_kernelIN5flash11enable_sm90INS1_16FlashAttnBwdSm90INS1_25CollectiveMainloopBwdSm90ILi2ELi2ELi2EN4cute5tupleIJNS5_1CILi1EEES8_S8_EEENS6_IJNS7_ILi64EEENS7_ILi128EEENS7_ILi96EEEEEENS_10bfloat16_tEfNS_4arch4Sm90ELb0ELb0ELb0ELb0ELb0ELb1ELb0ELb0ELi2ELi1ELi2ELi1ELb1EEENS1_21CollectiveEpilogueBwdISD_SE_SG_Li256ELb0ELb0ELi1EEENS1_19SingleTileSchedulerILb0ELb0ELb0ELi128EEEEEEEEEvNT_6ParamsE,@"STO_CUDA_ENTRY STV_DEFAULT"
_ZN7cutlass13device_kernelIN5flash11enable_sm90INS1_16FlashAttnBwdSm90INS1_25CollectiveMainloopBwdSm90ILi2ELi2ELi2EN4cute5tupleIJNS5_1CILi1EEES8_S8_EEENS6_IJNS7_ILi64EEENS7_ILi128EEENS7_ILi96EEEEEENS_10bfloat16_tEfNS_4arch4Sm90ELb0ELb0ELb0ELb0ELb0ELb1ELb0ELb0ELi2ELi1ELi2ELi1ELb1EEENS1_21CollectiveEpilogueBwdISD_SE_SG_Li256ELb0ELb0ELi1EEENS1_19SingleTileSchedulerILb0ELb0ELb0ELi128EEEEEEEEEvNT_6ParamsE:
[----:B------:R-:W-:Y:S01]  /*0000*/  LDC R1, c[0x0][0x37c] ;  /* 0x0000df00ff017b82 */ /* 0x000fe20000000800 */
[----:B------:R-:W-:Y:S05]  /*0010*/  EXIT ;  /* 0x000000000000794d */ /* 0x000fea0003800000 */
.L_x_24:
        /* <DEDUP_REMOVED lines=14> */
.L_x_114:


//--------------------- .text._ZN7cutlass13device_kernelIN5flash11enable_sm90INS1_16FlashAttnBwdSm90INS1_25CollectiveMainloopBwdSm90ILi2ELi2ELi2EN4cute5tupleIJNS5_1CILi1EEES8_S8_EEENS6_IJNS7_ILi64EEENS7_ILi128EEENS7_ILi96EEEEEENS_10bfloat16_tEfNS_4arch4Sm90ELb0ELb0ELb0ELb0ELb1ELb1ELb0ELb0ELi2ELi1ELi2ELi1ELb1EEENS1_21CollectiveEpilogueBwdISD_SE_SG_Li256ELb0ELb0ELi1EEENS1_19SingleTileSchedulerILb0ELb0ELb0ELi128EEEEEEEEEvNT_6ParamsE --------------------------
	.section	.text._ZN7cutlass13device_kernelIN5flash11enable_sm90INS1_16FlashAttnBwdSm90INS1_25CollectiveMainloopBwdSm90ILi2ELi2ELi2EN4cute5tupleIJNS5_1CILi1EEES8_S8_EEENS6_IJNS7_ILi64EEENS7_ILi128EEENS7_ILi96EEEEEENS_10bfloat16_tEfNS_4arch4Sm90ELb0ELb0ELb0ELb0ELb1ELb1ELb0ELb0ELi2ELi1ELi2ELi1ELb1EEENS1_21CollectiveEpilogueBwdISD_SE_SG_Li256ELb0ELb0ELi1EEENS1_19SingleTileSchedulerILb0ELb0ELb0ELi128EEEEEEEEEvNT_6ParamsE,"ax",@progbits
	.align	128
.text._ZN7cutlass13device_kernelIN5flash11enable_sm90INS1_16FlashAttnBwdSm90INS1_25CollectiveMainloopBwdSm90ILi2ELi2ELi2EN4cute5tupleIJNS5_1CILi1EEES8_S8_EEENS6_IJNS7_ILi64EEENS7_ILi128EEENS7_ILi96EEEEEENS_10bfloat16_tEfNS_4arch4Sm90ELb0ELb0ELb0ELb0ELb1ELb1ELb0ELb0ELi2ELi1ELi2ELi1ELb1EEENS1_21CollectiveEpilogueBwdISD_SE_SG_Li256ELb0ELb0ELi1EEENS1_19SingleTileSchedulerILb0ELb0ELb0ELi128EEEEEEEEEvNT_6ParamsE:
        .type           _ZN7cutlass13device_kernelIN5flash11enable_sm90INS1_16FlashAttnBwdSm90INS1_25CollectiveMainloopBwdSm90ILi2ELi2ELi2EN4cute5tupleIJNS5_1CILi1EEES8_S8_EEENS6_IJNS7_ILi64EEENS7_ILi128EEENS7_ILi96EEEEEENS_10bfloat16_tEfNS_4arch4Sm90ELb0ELb0ELb0ELb0ELb1ELb1ELb0ELb0ELi2ELi1ELi2ELi1ELb1EEENS1_21CollectiveEpilogueBwdISD_SE_SG_Li256ELb0ELb0ELi1EEENS1_19SingleTileSchedulerILb0ELb0ELb0ELi128EEEEEEEEEvNT_6ParamsE,@function
        .size           _ZN7cutlass13device_kernelIN5flash11enable_sm90INS1_16FlashAttnBwdSm90INS1_25CollectiveMainloopBwdSm90ILi2ELi2ELi2EN4cute5tupleIJNS5_1CILi1EEES8_S8_EEENS6_IJNS7_ILi64EEENS7_ILi128EEENS7_ILi96EEEEEENS_10bfloat16_tEfNS_4arch4Sm90ELb0ELb0ELb0ELb0ELb1ELb1ELb0ELb0ELi2ELi1ELi2ELi1ELb1EEENS1_21CollectiveEpilogueBwdISD_SE_SG_Li256ELb0ELb0ELi1EEENS1_19SingleTileSchedulerILb0ELb0ELb0ELi128EEEEEEEEEvNT_6ParamsE,(.L_x_115 - _ZN7cutlass13device_kernelIN5flash11enable_sm90INS1_16FlashAttnBwdSm90INS1_25CollectiveMainloopBwdSm90ILi2ELi2ELi2EN4cute5tupleIJNS5_1CILi1EEES8_S8_EEENS6_IJNS7_ILi64EEENS7_ILi128EEENS7_ILi96EEEEEENS_10bfloat16_tEfNS_4arch4Sm90ELb0ELb0ELb0ELb0ELb1ELb1ELb0ELb0ELi2ELi1ELi2ELi1ELb1EEENS1_21CollectiveEpilogueBwdISD_SE_SG_Li256ELb0ELb0ELi1EEENS1_19SingleTileSchedulerILb0ELb0ELb0ELi128EEEEEEEEEvNT_6ParamsE)
        .other          _ZN7cutlass13device_kernelIN5flash11enable_sm90INS1_16FlashAttnBwdSm90INS1_25CollectiveMainloopBwdSm90ILi2ELi2ELi2EN4cute5tupleIJNS5_1CILi1EEES8_S8_EEENS6_IJNS7_ILi64EEENS7_ILi128EEENS7_ILi96EEEEEENS_10bfloat16_tEfNS_4arch4Sm90ELb0ELb0ELb0ELb0ELb1ELb1ELb0ELb0ELi2ELi1ELi2ELi1ELb1EEENS1_21CollectiveEpilogueBwdISD_SE_SG_Li256ELb0ELb0ELi1EEENS1_19SingleTileSchedulerILb0ELb0ELb0ELi128EEEEEEEEEvNT_6ParamsE,@"STO_CUDA_ENTRY STV_DEFAULT"
_ZN7cutlass13device_kernelIN5flash11enable_sm90INS1_16FlashAttnBwdSm90INS1_25CollectiveMainloopBwdSm90ILi2ELi2ELi2EN4cute5tupleIJNS5_1CILi1EEES8_S8_EEENS6_IJNS7_ILi64EEENS7_ILi128EEENS7_ILi96EEEEEENS_10bfloat16_tEfNS_4arch4Sm90ELb0ELb0ELb0ELb0ELb1ELb1ELb0ELb0ELi2ELi1ELi2ELi1ELb1EEENS1_21CollectiveEpilogueBwdISD_SE_SG_Li256ELb0ELb0ELi1EEENS1_19SingleTileSchedulerILb0ELb0ELb0ELi128EEEEEEEEEvNT_6ParamsE:
[----:B------:R-:W-:Y:S01]  /*0000*/  LDC R1, c[0x0][0x37c] ;  /* 0x0000df00ff017b82 */ /* 0x000fe20000000800 */
[----:B------:R-:W-:Y:S05]  /*0010*/  EXIT ;  /* 0x000000000000794d */ /* 0x000fea0003800000 */
.L_x_25:
        /* <DEDUP_REMOVED lines=14> */
.L_x_115:


//--------------------- .text._ZN7cutlass13device_kernelIN5flash11enable_sm90INS1_16FlashAttnBwdSm90INS1_25CollectiveMainloopBwdSm90ILi2ELi2ELi2EN4cute5tupleIJNS5_1CILi1EEES8_S8_EEENS6_IJNS7_ILi64EEENS7_ILi128EEENS7_ILi96EEEEEENS_10bfloat16_tEfNS_4arch4Sm90ELb0ELb0ELb0ELb0ELb0ELb1ELb0ELb0ELi2ELi1ELi2ELi1ELb1EEENS1_24CollectiveEpilogueBwdGQAISD_fSG_Li256ELb0ELb0EEENS1_19SingleTileSchedulerILb0ELb0ELb0ELi128EEEEEEEEEvNT_6ParamsE --------------------------
	.section	.text._ZN7cutlass13device_kernelIN5flash11enable_sm90INS1_16FlashAttnBwdSm90INS1_25CollectiveMainloopBwdSm90ILi2ELi2ELi2EN4cute5tupleIJNS5_1CILi1EEES8_S8_EEENS6_IJNS7_ILi64EEENS7_ILi128EEENS7_ILi96EEEEEENS_10bfloat16_tEfNS_4arch4Sm90ELb0ELb0ELb0ELb0ELb0ELb1ELb0ELb0ELi2ELi1ELi2ELi1ELb1EEENS1_24CollectiveEpilogueBwdGQAISD_fSG_Li256ELb0ELb0EEENS1_19SingleTileSchedulerILb0ELb0ELb0ELi128EEEEEEEEEvNT_6ParamsE,"ax",@progbits
	.align	128
.text._ZN7cutlass13device_kernelIN5flash11enable_sm90INS1_16FlashAttnBwdSm90INS1_25CollectiveMainloopBwdSm90ILi2ELi2ELi2EN4cute5tupleIJNS5_1CILi1EEES8_S8_EEENS6_IJNS7_ILi64EEENS7_ILi128EEENS7_ILi96EEEEEENS_10bfloat16_tEfNS_4arch4Sm90ELb0ELb0ELb0ELb0ELb0ELb1ELb0ELb0ELi2ELi1ELi2ELi1ELb1EEENS1_24CollectiveEpilogueBwdGQAISD_fSG_Li256ELb0ELb0EEENS1_19SingleTileSchedulerILb0ELb0ELb0ELi128EEEEEEEEEvNT_6ParamsE:
        .type           _ZN7cutlass13device_kernelIN5flash11enable_sm90INS1_16FlashAttnBwdSm90INS1_25CollectiveMainloopBwdSm90ILi2ELi2ELi2EN4cute5tupleIJNS5_1CILi1EEES8_S8_EEENS6_IJNS7_ILi64EEENS7_ILi128EEENS7_ILi96EEEEEENS_10bfloat16_tEfNS_4arch4Sm90ELb0ELb0ELb0ELb0ELb0ELb1ELb0ELb0ELi2ELi1ELi2ELi1ELb1EEENS1_24CollectiveEpilogueBwdGQAISD_fSG_Li256ELb0ELb0EEENS1_19SingleTileSchedulerILb0ELb0ELb0ELi128EEEEEEEEEvNT_6ParamsE,@function
        .size           _ZN7cutlass13device_kernelIN5flash11enable_sm90INS1_16FlashAttnBwdSm90INS1_25CollectiveMainloopBwdSm90ILi2ELi2ELi2EN4cute5tupleIJNS5_1CILi1EEES8_S8_EEENS6_IJNS7_ILi64EEENS7_ILi128EEENS7_ILi96EEEEEENS_10bfloat16_tEfNS_4arch4Sm90ELb0ELb0ELb0ELb0ELb0ELb1ELb0ELb0ELi2ELi1ELi2ELi1ELb1EEENS1_24CollectiveEpilogueBwdGQAISD_fSG_Li256ELb0ELb0EEENS1_19SingleTileSchedulerILb0ELb0ELb0ELi128EEEEEEEEEvNT_6ParamsE,(.L_x_116 - _ZN7cutlass13device_kernelIN5flash11enable_sm90INS1_16FlashAttnBwdSm90INS1_25CollectiveMainloopBwdSm90ILi2ELi2ELi2EN4cute5tupleIJNS5_1CILi1EEES8_S8_EEENS6_IJNS7_ILi64EEENS7_ILi128EEENS7_ILi96EEEEEENS_10bfloat16_tEfNS_4arch4Sm90ELb0ELb0ELb0ELb0ELb0ELb1ELb0ELb0ELi2ELi1ELi2ELi1ELb1EEENS1_24CollectiveEpilogueBwdGQAISD_fSG_Li256ELb0ELb0EEENS1_19SingleTileSchedulerILb0ELb0ELb0ELi128EEEEEEEEEvNT_6ParamsE)
        .other          _ZN7cutlass13device_kernelIN5flash11enable_sm90INS1_16FlashAttnBwdSm90INS1_25CollectiveMainloopBwdSm90ILi2ELi2ELi2EN4cute5tupleIJNS5_1CILi1EEES8_S8_EEENS6_IJNS7_ILi64EEENS7_ILi128EEENS7_ILi96EEEEEENS_10bfloat16_tEfNS_4arch4Sm90ELb0ELb0ELb0ELb0ELb0ELb1ELb0ELb0ELi2ELi1ELi2ELi1ELb1EEENS1_24CollectiveEpilogueBwdGQAISD_fSG_Li256ELb0ELb0EEENS1_19SingleTileSchedulerILb0ELb0ELb0ELi128EEEEEEEEEvNT_6ParamsE,@"STO_CUDA_ENTRY STV_DEFAULT"
_ZN7cutlass13device_kernelIN5flash11enable_sm90INS1_16FlashAttnBwdSm90INS1_25CollectiveMainloopBwdSm90ILi2ELi2ELi2EN4cute5tupleIJNS5_1CILi1EEES8_S8_EEENS6_IJNS7_ILi64EEENS7_ILi128EEENS7_ILi96EEEEEENS_10bfloat16_tEfNS_4arch4Sm90ELb0ELb0ELb0ELb0ELb0ELb1ELb0ELb0ELi2ELi1ELi2ELi1ELb1EEENS1_24CollectiveEpilogueBwdGQAISD_fSG_Li256ELb0ELb0EEENS1_19SingleTileSchedulerILb0ELb0ELb0ELi128EEEEEEEEEvNT_6ParamsE:
[----:B------:R-:W-:Y:S01]  /*0000*/  LDC R1, c[0x0][0x37c] ;  /* 0x0000df00ff017b82 */ /* 0x000fe20000000800 */
[----:B------:R-:W-:Y:S05]  /*0010*/  EXIT ;  /* 0x000000000000794d */ /* 0x000fea0003800000 */
.L_x_26:
        /* <DEDUP_REMOVED lines=14> */
.L_x_116:


//--------------------- .text._ZN7cutlass13device_kernelIN5flash11enable_sm90INS1_16FlashAttnBwdSm90INS1_25CollectiveMainloopBwdSm90ILi2ELi2ELi2EN4cute5tupleIJNS5_1CILi1EEES8_S8_EEENS6_IJNS7_ILi64EEENS7_ILi128EEENS7_ILi96EEEEEENS_10bfloat16_tEfNS_4arch4Sm90ELb0ELb0ELb0ELb0ELb1ELb1ELb0ELb0ELi2ELi1ELi2ELi1ELb1EEENS1_24CollectiveEpilogueBwdGQAISD_fSG_Li256ELb0ELb1EEENS1_19SingleTileSchedulerILb0ELb0ELb0ELi128EEEEEEEEEvNT_6ParamsE --------------------------
	.section	.text._ZN7cutlass13device_kernelIN5flash11enable_sm90INS1_16FlashAttnBwdSm90INS1_25CollectiveMainloopBwdSm90ILi2ELi2ELi2EN4cute5tupleIJNS5_1CILi1EEES8_S8_EEENS6_IJNS7_ILi64EEENS7_ILi128EEENS7_ILi96EEEEEENS_10bfloat16_tEfNS_4arch4Sm90ELb0ELb0ELb0ELb0ELb1ELb1ELb0ELb0ELi2ELi1ELi2ELi1ELb1EEENS1_24CollectiveEpilogueBwdGQAISD_fSG_Li256ELb0ELb1EEENS1_19SingleTileSchedulerILb0ELb0ELb0ELi128EEEEEEEEEvNT_6ParamsE,"ax",@progbits
	.align	128
.text._ZN7cutlass13device_kernelIN5flash11enable_sm90INS1_16FlashAttnBwdSm90INS1_25CollectiveMainloopBwdSm90ILi2ELi2ELi2EN4cute5tupleIJNS5_1CILi1EEES8_S8_EEENS6_IJNS7_ILi64EEENS7_ILi128EEENS7_ILi96EEEEEENS_10bfloat16_tEfNS_4arch4Sm90ELb0ELb0ELb0ELb0ELb1ELb1ELb0ELb0ELi2ELi1ELi2ELi1ELb1EEENS1_24CollectiveEpilogueBwdGQAISD_fSG_Li256ELb0ELb1EEENS1_19SingleTileSchedulerILb0ELb0ELb0ELi128EEEEEEEEEvNT_6ParamsE:
        .type           _ZN7cutlass13device_kernelIN5flash11enable_sm90INS1_16FlashAttnBwdSm90INS1_25CollectiveMainloopBwdSm90ILi2ELi2ELi2EN4cute5tupleIJNS5_1CILi1EEES8_S8_EEENS6_IJNS7_ILi64EEENS7_ILi128EEENS7_ILi96EEEEEENS_10bfloat16_tEfNS_4arch4Sm90ELb0ELb0ELb0ELb0ELb1ELb1ELb0ELb0ELi2ELi1ELi2ELi1ELb1EEENS1_24CollectiveEpilogueBwdGQAISD_fSG_Li256ELb0ELb1EEENS1_19SingleTileSchedulerILb0ELb0ELb0ELi128EEEEEEEEEvNT_6ParamsE,@function
        .size           _ZN7cutlass13device_kernelIN5flash11enable_sm90INS1_16FlashAttnBwdSm90INS1_25CollectiveMainloopBwdSm90ILi2ELi2ELi2EN4cute5tupleIJNS5_1CILi1EEES8_S8_EEENS6_IJNS7_ILi64EEENS7_ILi128EEENS7_ILi96EEEEEENS_10bfloat16_tEfNS_4arch4Sm90ELb0ELb0ELb0ELb0ELb1ELb1ELb0ELb0ELi2ELi1ELi2ELi1ELb1EEENS1_24CollectiveEpilogueBwdGQAISD_fSG_Li256ELb0ELb1EEENS1_19SingleTileSchedulerILb0ELb0ELb0ELi128EEEEEEEEEvNT_6ParamsE,(.L_x_117 - _ZN7cutlass13device_kernelIN5flash11enable_sm90INS1_16FlashAttnBwdSm90INS1_25CollectiveMainloopBwdSm90ILi2ELi2ELi2EN4cute5tupleIJNS5_1CILi1EEES8_S8_EEENS6_IJNS7_ILi64EEENS7_ILi128EEENS7_ILi96EEEEEENS_10bfloat16_tEfNS_4arch4Sm90ELb0ELb0ELb0ELb0ELb1ELb1ELb0ELb0ELi2ELi1ELi2ELi1ELb1EEENS1_24CollectiveEpilogueBwdGQAISD_fSG_Li256ELb0ELb1EEENS1_19SingleTileSchedulerILb0ELb0ELb0ELi128EEEEEEEEEvNT_6ParamsE)
        .other          _ZN7cutlass13device_kernelIN5flash11enable_sm90INS1_16FlashAttnBwdSm90INS1_25CollectiveMainloopBwdSm90ILi2ELi2ELi2EN4cute5tupleIJNS5_1CILi1EEES8_S8_EEENS6_IJNS7_ILi64EEENS7_ILi128EEENS7_ILi96EEEEEENS_10bfloat16_tEfNS_4arch4Sm90ELb0ELb0ELb0ELb0ELb1ELb1ELb0ELb0ELi2ELi1ELi2ELi1ELb1EEENS1_24CollectiveEpilogueBwdGQAISD_fSG_Li256ELb0ELb1EEENS1_19SingleTileSchedulerILb0ELb0ELb0ELi128EEEEEEEEEvNT_6ParamsE,@"STO_CUDA_ENTRY STV_DEFAULT"
_ZN7cutlass13device_kernelIN5flash11enable_sm90INS1_16FlashAttnBwdSm90INS1_25CollectiveMainloopBwdSm90ILi2ELi2ELi2EN4cute5tupleIJNS5_1CILi1EEES8_S8_EEENS6_IJNS7_ILi64EEENS7_ILi128EEENS7_ILi96EEEEEENS_10bfloat16_tEfNS_4arch4Sm90ELb0ELb0ELb0ELb0ELb1ELb1ELb0ELb0ELi2ELi1ELi2ELi1ELb1EEENS1_24CollectiveEpilogueBwdGQAISD_fSG_Li256ELb0ELb1EEENS1_19SingleTileSchedulerILb0ELb0ELb0ELi128EEEEEEEEEvNT_6ParamsE:
[----:B------:R-:W-:Y:S01]  /*0000*/  LDC R1, c[0x0][0x37c] ;  /* 0x0000df00ff017b82 */ /* 0x000fe20000000800 */
[----:B------:R-:W-:Y:S05]  /*0010*/  EXIT ;  /* 0x000000000000794d */ /* 0x000fea0003800000 */
.L_x_27:
        /* <DEDUP_REMOVED lines=14> */
.L_x_117:


//--------------------- .text._ZN7cutlass13device_kernelIN5flash11enable_sm90INS1_16FlashAttnBwdSm90INS1_25CollectiveMainloopBwdSm90ILi2ELi2ELi2EN4cute5tupleIJNS5_1CILi1EEES8_S8_EEENS6_IJNS7_ILi64EEENS7_ILi128EEENS7_ILi96EEEEEENS_10bfloat16_tEfNS_4arch4Sm90ELb0ELb0ELb0ELb1ELb0ELb1ELb0ELb0ELi2ELi1ELi2ELi1ELb1EEENS1_21CollectiveEpilogueBwdISD_SE_SG_Li256ELb1ELb0ELi1EEENS1_19SingleTileSchedulerILb1ELb0ELb0ELi128EEEEEEEEEvNT_6ParamsE --------------------------
	.section	.text._ZN7cutlass13device_kernelIN5flash11enable_sm90INS1_16FlashAttnBwdSm90INS1_25CollectiveMainloopBwdSm90ILi2ELi2ELi2EN4cute5tupleIJNS5_1CILi1EEES8_S8_EEENS6_IJNS7_ILi64EEENS7_ILi128EEENS7_ILi96EEEEEENS_10bfloat16_tEfNS_4arch4Sm90ELb0ELb0ELb0ELb1ELb0ELb1ELb0ELb0ELi2ELi1ELi2ELi1ELb1EEENS1_21CollectiveEpilogueBwdISD_SE_SG_Li256ELb1ELb0ELi1EEENS1_19SingleTileSchedulerILb1ELb0ELb0ELi128EEEEEEEEEvNT_6ParamsE,"ax",@progbits
	.align	128
.text._ZN7cutlass13device_kernelIN5flash11enable_sm90INS1_16FlashAttnBwdSm90INS1_25CollectiveMainloopBwdSm90ILi2ELi2ELi2EN4cute5tupleIJNS5_1CILi1EEES8_S8_EEENS6_IJNS7_ILi64EEENS7_ILi128EEENS7_ILi96EEEEEENS_10bfloat16_tEfNS_4arch4Sm90ELb0ELb0ELb0ELb1ELb0ELb1ELb0ELb0ELi2ELi1ELi2ELi1ELb1EEENS1_21CollectiveEpilogueBwdISD_SE_SG_Li256ELb1ELb0ELi1EEENS1_19SingleTileSchedulerILb1ELb0ELb0ELi128EEEEEEEEEvNT_6ParamsE:
        .type           _ZN7cutlass13device_kernelIN5flash11enable_sm90INS1_16FlashAttnBwdSm90INS1_25CollectiveMainloopBwdSm90ILi2ELi2ELi2EN4cute5tupleIJNS5_1CILi1EEES8_S8_EEENS6_IJNS7_ILi64EEENS7_ILi128EEENS7_ILi96EEEEEENS_10bfloat16_tEfNS_4arch4Sm90ELb0ELb0ELb0ELb1ELb0ELb1ELb0ELb0ELi2ELi1ELi2ELi1ELb1EEENS1_21CollectiveEpilogueBwdISD_SE_SG_Li256ELb1ELb0ELi1EEENS1_19SingleTileSchedulerILb1ELb0ELb0ELi128EEEEEEEEEvNT_6ParamsE,@function
        .size           _ZN7cutlass13device_kernelIN5flash11enable_sm90INS1_16FlashAttnBwdSm90INS1_25CollectiveMainloopBwdSm90ILi2ELi2ELi2EN4cute5tupleIJNS5_1CILi1EEES8_S8_EEENS6_IJNS7_ILi64EEENS7_ILi128EEENS7_ILi96EEEEEENS_10bfloat16_tEfNS_4arch4Sm90ELb0ELb0ELb0ELb1ELb0ELb1ELb0ELb0ELi2ELi1ELi2ELi1ELb1EEENS1_21CollectiveEpilogueBwdISD_SE_SG_Li256ELb1ELb0ELi1EEENS1_19SingleTileSchedulerILb1ELb0ELb0ELi128EEEEEEEEEvNT_6ParamsE,(.L_x_118 - _ZN7cutlass13device_kernelIN5flash11enable_sm90INS1_16FlashAttnBwdSm90INS1_25CollectiveMainloopBwdSm90ILi2ELi2ELi2EN4cute5tupleIJNS5_1CILi1EEES8_S8_EEENS6_IJNS7_ILi64EEENS7_ILi128EEENS7_ILi96EEEEEENS_10bfloat16_tEfNS_4arch4Sm90ELb0ELb0ELb0ELb1ELb0ELb1ELb0ELb0ELi2ELi1ELi2ELi1ELb1EEENS1_21CollectiveEpilogueBwdISD_SE_SG_Li256ELb1ELb0ELi1EEENS1_19SingleTileSchedulerILb1ELb0ELb0ELi128EEEEEEEEEvNT_6ParamsE)
        .other          _ZN7cutlass13device_kernelIN5flash11enable_sm90INS1_16FlashAttnBwdSm90INS1_25CollectiveMainloopBwdSm90ILi2ELi2ELi2EN4cute5tupleIJNS5_1CILi1EEES8_S8_EEENS6_IJNS7_ILi64EEENS7_ILi128EEENS7_ILi96EEEEEENS_10bfloat16_tEfNS_4arch4Sm90ELb0ELb0ELb0ELb1ELb0ELb1ELb0ELb0ELi2ELi1ELi2ELi1ELb1EEENS1_21CollectiveEpilogueBwdISD_SE_SG_Li256ELb1ELb0ELi1EEENS1_19SingleTileSchedulerILb1ELb0ELb0ELi128EEEEEEEEEvNT_6ParamsE,@"STO_CUDA_ENTRY STV_DEFAULT"
_ZN7cutlass13device_kernelIN5flash11enable_sm90INS1_16FlashAttnBwdSm90INS1_25CollectiveMainloopBwdSm90ILi2ELi2ELi2EN4cute5tupleIJNS5_1CILi1EEES8_S8_EEENS6_IJNS7_ILi64EEENS7_ILi128EEENS7_ILi96EEEEEENS_10bfloat16_tEfNS_4arch4Sm90ELb0ELb0ELb0ELb1ELb0ELb1ELb0ELb0ELi2ELi1ELi2ELi1ELb1EEENS1_21CollectiveEpilogueBwdISD_SE_SG_Li256ELb1ELb0ELi1EEENS1_19SingleTileSchedulerILb1ELb0ELb0ELi128EEEEEEEEEvNT_6ParamsE:
[----:B------:R-:W-:Y:S01]  /*0000*/  LDC R1, c[0x0][0x37c] ;  /* 0x0000df00ff017b82 */ /* 0x000fe20000000800 */
[----:B------:R-:W-:Y:S05]  /*0010*/  EXIT ;  /* 0x000000000000794d */ /* 0x000fea0003800000 */
.L_x_28:
        /* <DEDUP_REMOVED lines=14> */
.L_x_118:


//--------------------- .text._ZN7cutlass13device_kernelIN5flash11enable_sm90INS1_16FlashAttnBwdSm90INS1_25CollectiveMainloopBwdSm90ILi2ELi2ELi2EN4cute5tupleIJNS5_1CILi1EEES8_S8_EEENS6_IJNS7_ILi64EEENS7_ILi128EEENS7_ILi96EEEEEENS_10bfloat16_tEfNS_4arch4Sm90ELb0ELb0ELb0ELb1ELb1ELb1ELb0ELb0ELi2ELi1ELi2ELi1ELb1EEENS1_21CollectiveEpilogueBwdISD_SE_SG_Li256ELb1ELb0ELi1EEENS1_19SingleTileSchedulerILb1ELb0ELb0ELi128EEEEEEEEEvNT_6ParamsE --------------------------
	.section	.text._ZN7cutlass13device_kernelIN5flash11enable_sm90INS1_16FlashAttnBwdSm90INS1_25CollectiveMainloopBwdSm90ILi2ELi2ELi2EN4cute5tupleIJNS5_1CILi1EEES8_S8_EEENS6_IJNS7_ILi64EEENS7_ILi128EEENS7_ILi96EEEEEENS_10bfloat16_tEfNS_4arch4Sm90ELb0ELb0ELb0ELb1ELb1ELb1ELb0ELb0ELi2ELi1ELi2ELi1ELb1EEENS1_21CollectiveEpilogueBwdISD_SE_SG_Li256ELb1ELb0ELi1EEENS1_19SingleTileSchedulerILb1ELb0ELb0ELi128EEEEEEEEEvNT_6ParamsE,"ax",@progbits
	.align	128
.text._ZN7cutlass13device_kernelIN5flash11enable_sm90INS1_16FlashAttnBwdSm90INS1_25CollectiveMainloopBwdSm90ILi2ELi2ELi2EN4cute5tupleIJNS5_1CILi1EEES8_S8_EEENS6_IJNS7_ILi64EEENS7_ILi128EEENS7_ILi96EEEEEENS_10bfloat16_tEfNS_4arch4Sm90ELb0ELb0ELb0ELb1ELb1ELb1ELb0ELb0ELi2ELi1ELi2ELi1ELb1EEENS1_21CollectiveEpilogueBwdISD_SE_SG_Li256ELb1ELb0ELi1EEENS1_19SingleTileSchedulerILb1ELb0ELb0ELi128EEEEEEEEEvNT_6ParamsE:
        .type           _ZN7cutlass13device_kernelIN5flash11enable_sm90INS1_16FlashAttnBwdSm90INS1_25CollectiveMainloopBwdSm90ILi2ELi2ELi2EN4cute5tupleIJNS5_1CILi1EEES8_S8_EEENS6_IJNS7_ILi64EEENS7_ILi128EEENS7_ILi96EEEEEENS_10bfloat16_tEfNS_4arch4Sm90ELb0ELb0ELb0ELb1ELb1ELb1ELb0ELb0ELi2ELi1ELi2ELi1ELb1EEENS1_21CollectiveEpilogueBwdISD_SE_SG_Li256ELb1ELb0ELi1EEENS1_19SingleTileSchedulerILb1ELb0ELb0ELi128EEEEEEEEEvNT_6ParamsE,@function
        .size           _ZN7cutlass13device_kernelIN5flash11enable_sm90INS1_16FlashAttnBwdSm90INS1_25CollectiveMainloopBwdSm90ILi2ELi2ELi2EN4cute5tupleIJNS5_1CILi1EEES8_S8_EEENS6_IJNS7_ILi64EEENS7_ILi128EEENS7_ILi96EEEEEENS_10bfloat16_tEfNS_4arch4Sm90ELb0ELb0ELb0ELb1ELb1ELb1ELb0ELb0ELi2ELi1ELi2ELi1ELb1EEENS1_21CollectiveEpilogueBwdISD_SE_SG_Li256ELb1ELb0ELi1EEENS1_19SingleTileSchedulerILb1ELb0ELb0ELi128EEEEEEEEEvNT_6ParamsE,(.L_x_119 - _ZN7cutlass13device_kernelIN5flash11enable_sm90INS1_16FlashAttnBwdSm90INS1_25CollectiveMainloopBwdSm90ILi2ELi2ELi2EN4cute5tupleIJNS5_1CILi1EEES8_S8_EEENS6_IJNS7_ILi64EEENS7_ILi128EEENS7_ILi96EEEEEENS_10bfloat16_tEfNS_4arch4Sm90ELb0ELb0ELb0ELb1ELb1ELb1ELb0ELb0ELi2ELi1ELi2ELi1ELb1EEENS1_21CollectiveEpilogueBwdISD_SE_SG_Li256ELb1ELb0ELi1EEENS1_19SingleTileSchedulerILb1ELb0ELb0ELi128EEEEEEEEEvNT_6ParamsE)
        .other          _ZN7cutlass13device_kernelIN5flash11enable_sm90INS1_16FlashAttnBwdSm90INS1_25CollectiveMainloopBwdSm90ILi2ELi2ELi2EN4cute5tupleIJNS5_1CILi1EEES8_S8_EEENS6_IJNS7_ILi64EEENS7_ILi128EEENS7_ILi96EEEEEENS_10bfloat16_tEfNS_4arch4Sm90ELb0ELb0ELb0ELb1ELb1ELb1ELb0ELb0ELi2ELi1ELi2ELi1ELb1EEENS1_21CollectiveEpilogueBwdISD_SE_SG_Li256ELb1ELb0ELi1EEENS1_19SingleTileSchedulerILb1ELb0ELb0ELi128EEEEEEEEEvNT_6ParamsE,@"STO_CUDA_ENTRY STV_DEFAULT"
_ZN7cutlass13device_kernelIN5flash11enable_sm90INS1_16FlashAttnBwdSm90INS1_25CollectiveMainloopBwdSm90ILi2ELi2ELi2EN4cute5tupleIJNS5_1CILi1EEES8_S8_EEENS6_IJNS7_ILi64EEENS7_ILi128EEENS7_ILi96EEEEEENS_10bfloat16_tEfNS_4arch4Sm90ELb0ELb0ELb0ELb1ELb1ELb1ELb0ELb0ELi2ELi1ELi2ELi1ELb1EEENS1_21CollectiveEpilogueBwdISD_SE_SG_Li256ELb1ELb0ELi1EEENS1_19SingleTileSchedulerILb1ELb0ELb0ELi128EEEEEEEEEvNT_6ParamsE:
[----:B------:R-:W-:Y:S01]  /*0000*/  LDC R1, c[0x0][0x37c] ;  /* 0x0000df00ff017b82 */ /* 0x000fe20000000800 */
[----:B------:R-:W-:Y:S05]  /*0010*/  EXIT ;  /* 0x000000000000794d */ /* 0x000fea0003800000 */
.L_x_29:
        /* <DEDUP_REMOVED lines=14> */
.L_x_119:


//--------------------- .text._ZN7cutlass13device_kernelIN5flash11enable_sm90INS1_16FlashAttnBwdSm90INS1_25CollectiveMainloopBwdSm90ILi2ELi2ELi2EN4cute5tupleIJNS5_1CILi1EEES8_S8_EEENS6_IJNS7_ILi64EEENS7_ILi128EEENS7_ILi96EEEEEENS_10bfloat16_tEfNS_4arch4Sm90ELb0ELb0ELb0ELb1ELb0ELb1ELb0ELb0ELi2ELi1ELi2ELi1ELb1EEENS1_24CollectiveEpilogueBwdGQAISD_fSG_Li256ELb1ELb0EEENS1_19SingleTileSchedulerILb1ELb0ELb0ELi128EEEEEEEEEvNT_6ParamsE --------------------------
	.section	.text._ZN7cutlass13device_kernelIN5flash11enable_sm90INS1_16FlashAttnBwdSm90INS1_25CollectiveMainloopBwdSm90ILi2ELi2ELi2EN4cute5tupleIJNS5_1CILi1EEES8_S8_EEENS6_IJNS7_ILi64EEENS7_ILi128EEENS7_ILi96EEEEEENS_10bfloat16_tEfNS_4arch4Sm90ELb0ELb0ELb0ELb1ELb0ELb1ELb0ELb0ELi2ELi1ELi2ELi1ELb1EEENS1_24CollectiveEpilogueBwdGQAISD_fSG_Li256ELb1ELb0EEENS1_19SingleTileSchedulerILb1ELb0ELb0ELi128EEEEEEEEEvNT_6ParamsE,"ax",@progbits
	.align	128
.text._ZN7cutlass13device_kernelIN5flash11enable_sm90INS1_16FlashAttnBwdSm90INS1_25CollectiveMainloopBwdSm90ILi2ELi2ELi2EN4cute5tupleIJNS5_1CILi1EEES8_S8_EEENS6_IJNS7_ILi64EEENS7_ILi128EEENS7_ILi96EEEEEENS_10bfloat16_tEfNS_4arch4Sm90ELb0ELb0ELb0ELb1ELb0ELb1ELb0ELb0ELi2ELi1ELi2ELi1ELb1EEENS1_24CollectiveEpilogueBwdGQAISD_fSG_Li256ELb1ELb0EEENS1_19SingleTileSchedulerILb1ELb0ELb0ELi128EEEEEEEEEvNT_6ParamsE:
        .type           _ZN7cutlass13device_kernelIN5flash11enable_sm90INS1_16FlashAttnBwdSm90INS1_25CollectiveMainloopBwdSm90ILi2ELi2ELi2EN4cute5tupleIJNS5_1CILi1EEES8_S8_EEENS6_IJNS7_ILi64EEENS7_ILi128EEENS7_ILi96EEEEEENS_10bfloat16_tEfNS_4arch4Sm90ELb0ELb0ELb0ELb1ELb0ELb1ELb0ELb0ELi2ELi1ELi2ELi1ELb1EEENS1_24CollectiveEpilogueBwdGQAISD_fSG_Li256ELb1ELb0EEENS1_19SingleTileSchedulerILb1ELb0ELb0ELi128EEEEEEEEEvNT_6ParamsE,@function
        .size           _ZN7cutlass13device_kernelIN5flash11enable_sm90INS1_16FlashAttnBwdSm90INS1_25CollectiveMainloopBwdSm90ILi2ELi2ELi2EN4cute5tupleIJNS5_1CILi1EEES8_S8_EEENS6_IJNS7_ILi64EEENS7_ILi128EEENS7_ILi96EEEEEENS_10bfloat16_tEfNS_4arch4Sm90ELb0ELb0ELb0ELb1ELb0ELb1ELb0ELb0ELi2ELi1ELi2ELi1ELb1EEENS1_24CollectiveEpilogueBwdGQAISD_fSG_Li256ELb1ELb0EEENS1_19SingleTileSchedulerILb1ELb0ELb0ELi128EEEEEEEEEvNT_6ParamsE,(.L_x_120 - _ZN7cutlass13device_kernelIN5flash11enable_sm90INS1_16FlashAttnBwdSm90INS1_25CollectiveMainloopBwdSm90ILi2ELi2ELi2EN4cute5tupleIJNS5_1CILi1EEES8_S8_EEENS6_IJNS7_ILi64EEENS7_ILi128EEENS7_ILi96EEEEEENS_10bfloat16_tEfNS_4arch4Sm90ELb0ELb0ELb0ELb1ELb0ELb1ELb0ELb0ELi2ELi1ELi2ELi1ELb1EEENS1_24CollectiveEpilogueBwdGQAISD_fSG_Li256ELb1ELb0EEENS1_19SingleTileSchedulerILb1ELb0ELb0ELi128EEEEEEEEEvNT_6ParamsE)
        .other          _ZN7cutlass13device_kernelIN5flash11enable_sm90INS1_16FlashAttnBwdSm90INS1_25CollectiveMainloopBwdSm90ILi2ELi2ELi2EN4cute5tupleIJNS5_1CILi1EEES8_S8_EEENS6_IJNS7_ILi64EEENS7_ILi128EEENS7_ILi96EEEEEENS_10bfloat16_tEfNS_4arch4Sm90ELb0ELb0ELb0ELb1ELb0ELb1ELb0ELb0ELi2ELi1ELi2ELi1ELb1EEENS1_24CollectiveEpilogueBwdGQAISD_fSG_Li256ELb1ELb0EEENS1_19SingleTileSchedulerILb1ELb0ELb0ELi128EEEEEEEEEvNT_6ParamsE,@"STO_CUDA_ENTRY STV_DEFAULT"
_ZN7cutlass13device_kernelIN5flash11enable_sm90INS1_16FlashAttnBwdSm90INS1_25CollectiveMainloopBwdSm90ILi2ELi2ELi2EN4cute5tupleIJNS5_1CILi1EEES8_S8_EEENS6_IJNS7_ILi64EEENS7_ILi128EEENS7_ILi96EEEEEENS_10bfloat16_tEfNS_4arch4Sm90ELb0ELb0ELb0ELb1ELb0ELb1ELb0ELb0ELi2ELi1ELi2ELi1ELb1EEENS1_24CollectiveEpilogueBwdGQAISD_fSG_Li256ELb1ELb0EEENS1_19SingleTileSchedulerILb1ELb0ELb0ELi128EEEEEEEEEvNT_6ParamsE:
[----:B------:R-:W-:Y:S01]  /*0000*/  LDC R1, c[0x0][0x37c] ;  /* 0x0000df00ff017b82 */ /* 0x000fe20000000800 */
[----:B------:R-:W-:Y:S05]  /*0010*/  EXIT ;  /* 0x000000000000794d */ /* 0x000fea0003800000 */
.L_x_30:
        /* <DEDUP_REMOVED lines=14> */
.L_x_120:


//--------------------- .text._ZN7cutlass13device_kernelIN5flash11enable_sm90INS1_16FlashAttnBwdSm90INS1_25CollectiveMainloopBwdSm90ILi2ELi2ELi2EN4cute5tupleIJNS5_1CILi1EEES8_S8_EEENS6_IJNS7_ILi64EEENS7_ILi128EEENS7_ILi96EEEEEENS_10bfloat16_tEfNS_4arch4Sm90ELb0ELb0ELb0ELb1ELb1ELb1ELb0ELb0ELi2ELi1ELi2ELi1ELb1EEENS1_24CollectiveEpilogueBwdGQAISD_fSG_Li256ELb1ELb1EEENS1_19SingleTileSchedulerILb1ELb0ELb0ELi128EEEEEEEEEvNT_6ParamsE --------------------------
	.section	.text._ZN7cutlass13device_kernelIN5flash11enable_sm90INS1_16FlashAttnBwdSm90INS1_25CollectiveMainloopBwdSm90ILi2ELi2ELi2EN4cute5tupleIJNS5_1CILi1EEES8_S8_EEENS6_IJNS7_ILi64EEENS7_ILi128EEENS7_ILi96EEEEEENS_10bfloat16_tEfNS_4arch4Sm90ELb0ELb0ELb0ELb1ELb1ELb1ELb0ELb0ELi2ELi1ELi2ELi1ELb1EEENS1_24CollectiveEpilogueBwdGQAISD_fSG_Li256ELb1ELb1EEENS1_19SingleTileSchedulerILb1ELb0ELb0ELi128EEEEEEEEEvNT_6ParamsE,"ax",@progbits
	.align	128
.text._ZN7cutlass13device_kernelIN5flash11enable_sm90INS1_16FlashAttnBwdSm90INS1_25CollectiveMainloopBwdSm90ILi2ELi2ELi2EN4cute5tupleIJNS5_1CILi1EEES8_S8_EEENS6_IJNS7_ILi64EEENS7_ILi128EEENS7_ILi96EEEEEENS_10bfloat16_tEfNS_4arch4Sm90ELb0ELb0ELb0ELb1ELb1ELb1ELb0ELb0ELi2ELi1ELi2ELi1ELb1EEENS1_24CollectiveEpilogueBwdGQAISD_fSG_Li256ELb1ELb1EEENS1_19SingleTileSchedulerILb1ELb0ELb0ELi128EEEEEEEEEvNT_6ParamsE:
        .type           _ZN7cutlass13device_kernelIN5flash11enable_sm90INS1_16FlashAttnBwdSm90INS1_25CollectiveMainloopBwdSm90ILi2ELi2ELi2EN4cute5tupleIJNS5_1CILi1EEES8_S8_EEENS6_IJNS7_ILi64EEENS7_ILi128EEENS7_ILi96EEEEEENS_10bfloat16_tEfNS_4arch4Sm90ELb0ELb0ELb0ELb1ELb1ELb1ELb0ELb0ELi2ELi1ELi2ELi1ELb1EEENS1_24CollectiveEpilogueBwdGQAISD_fSG_Li256ELb1ELb1EEENS1_19SingleTileSchedulerILb1ELb0ELb0ELi128EEEEEEEEEvNT_6ParamsE,@function
        .size           _ZN7cutlass13device_kernelIN5flash11enable_sm90INS1_16FlashAttnBwdSm90INS1_25CollectiveMainloopBwdSm90ILi2ELi2ELi2EN4cute5tupleIJNS5_1CILi1EEES8_S8_EEENS6_IJNS7_ILi64EEENS7_ILi128EEENS7_ILi96EEEEEENS_10bfloat16_tEfNS_4arch4Sm90ELb0ELb0ELb0ELb1ELb1ELb1ELb0ELb0ELi2ELi1ELi2ELi1ELb1EEENS1_24CollectiveEpilogueBwdGQAISD_fSG_Li256ELb1ELb1EEENS1_19SingleTileSchedulerILb1ELb0ELb0ELi128EEEEEEEEEvNT_6ParamsE,(.L_x_121 - _ZN7cutlass13device_kernelIN5flash11enable_sm90INS1_16FlashAttnBwdSm90INS1_25CollectiveMainloopBwdSm90ILi2ELi2ELi2EN4cute5tupleIJNS5_1CILi1EEES8_S8_EEENS6_IJNS7_ILi64EEENS7_ILi128EEENS7_ILi96EEEEEENS_10bfloat16_tEfNS_4arch4Sm90ELb0ELb0ELb0ELb1ELb1ELb1ELb0ELb0ELi2ELi1ELi2ELi1ELb1EEENS1_24CollectiveEpilogueBwdGQAISD_fSG_Li256ELb1ELb1EEENS1_19SingleTileSchedulerILb1ELb0ELb0ELi128EEEEEEEEEvNT_6ParamsE)
        .other          _ZN7cutlass13device_kernelIN5flash11enable_sm90INS1_16FlashAttnBwdSm90INS1_25CollectiveMainloopBwdSm90ILi2ELi2ELi2EN4cute5tupleIJNS5_1CILi1EEES8_S8_EEENS6_IJNS7_ILi64EEENS7_ILi128EEENS7_ILi96EEEEEENS_10bfloat16_tEfNS_4arch4Sm90ELb0ELb0ELb0ELb1ELb1ELb1ELb0ELb0ELi2ELi1ELi2ELi1ELb1EEENS1_24CollectiveEpilogueBwdGQAISD_fSG_Li256ELb1ELb1EEENS1_19SingleTileSchedulerILb1ELb0ELb0ELi128EEEEEEEEEvNT_6ParamsE,@"STO_CUDA_ENTRY STV_DEFAULT"
_ZN7cutlass13device_kernelIN5flash11enable_sm90INS1_16FlashAttnBwdSm90INS1_25CollectiveMainloopBwdSm90ILi2ELi2ELi2EN4cute5tupleIJNS5_1CILi1EEES8_S8_EEENS6_IJNS7_ILi64EEENS7_ILi128EEENS7_ILi96EEEEEENS_10bfloat16_tEfNS_4arch4Sm90ELb0ELb0ELb0ELb1ELb1ELb1ELb0ELb0ELi2ELi1ELi2ELi1ELb1EEENS1_24CollectiveEpilogueBwdGQAISD_fSG_Li256ELb1ELb1EEENS1_19SingleTileSchedulerILb1ELb0ELb0ELi128EEEEEEEEEvNT_6ParamsE:
[----:B------:R-:W-:Y:S01]  /*0000*/  LDC R1, c[0x0][0x37c] ;  /* 0x0000df00ff017b82 */ /* 0x000fe20000000800 */
[----:B------:R-:W-:Y:S05]  /*0010*/  EXIT ;  /* 0x000000000000794d */ /* 0x000fea0003800000 */
.L_x_31:
        /* <DEDUP_REMOVED lines=14> */
.L_x_121:


//--------------------- .text._ZN7cutlass13device_kernelIN5flash11enable_sm90INS1_16FlashAttnBwdSm90INS1_25CollectiveMainloopBwdSm90ILi2ELi2ELi2EN4cute5tupleIJNS5_1CILi1EEES8_S8_EEENS6_IJNS7_ILi64EEENS7_ILi128EEENS7_ILi96EEEEEENS_10bfloat16_tEfNS_4arch4Sm90ELb0ELb1ELb0ELb0ELb0ELb1ELb0ELb0ELi2ELi1ELi2ELi1ELb1EEENS1_21CollectiveEpilogueBwdISD_SE_SG_Li256ELb0ELb0ELi1EEENS1_19SingleTileSchedulerILb0ELb0ELb0ELi128EEEEEEEEEvNT_6ParamsE --------------------------
	.section	.text._ZN7cutlass13device_kernelIN5flash11enable_sm90INS1_16FlashAttnBwdSm90INS1_25CollectiveMainloopBwdSm90ILi2ELi2ELi2EN4cute5tupleIJNS5_1CILi1EEES8_S8_EEENS6_IJNS7_ILi64EEENS7_ILi128EEENS7_ILi96EEEEEENS_10bfloat16_tEfNS_4arch4Sm90ELb0ELb1ELb0ELb0ELb0ELb1ELb0ELb0ELi2ELi1ELi2ELi1ELb1EEENS1_21CollectiveEpilogueBwdISD_SE_SG_Li256ELb0ELb0ELi1EEENS1_19SingleTileSchedulerILb0ELb0ELb0ELi128EEEEEEEEEvNT_6ParamsE,"ax",@progbits
	.align	128
.text._ZN7cutlass13device_kernelIN5flash11enable_sm90INS1_16FlashAttnBwdSm90INS1_25CollectiveMainloopBwdSm90ILi2ELi2ELi2EN4cute5tupleIJNS5_1CILi1EEES8_S8_EEENS6_IJNS7_ILi64EEENS7_ILi128EEENS7_ILi96EEEEEENS_10bfloat16_tEfNS_4arch4Sm90ELb0ELb1ELb0ELb0ELb0ELb1ELb0ELb0ELi2ELi1ELi2ELi1ELb1EEENS1_21CollectiveEpilogueBwdISD_SE_SG_Li256ELb0ELb0ELi1EEENS1_19SingleTileSchedulerILb0ELb0ELb0ELi128EEEEEEEEEvNT_6ParamsE:
        .type           _ZN7cutlass13device_kernelIN5flash11enable_sm90INS1_16FlashAttnBwdSm90INS1_25CollectiveMainloopBwdSm90ILi2ELi2ELi2EN4cute5tupleIJNS5_1CILi1EEES8_S8_EEENS6_IJNS7_ILi64EEENS7_ILi128EEENS7_ILi96EEEEEENS_10bfloat16_tEfNS_4arch4Sm90ELb0ELb1ELb0ELb0ELb0ELb1ELb0ELb0ELi2ELi1ELi2ELi1ELb1EEENS1_21CollectiveEpilogueBwdISD_SE_SG_Li256ELb0ELb0ELi1EEENS1_19SingleTileSchedulerILb0ELb0ELb0ELi128EEEEEEEEEvNT_6ParamsE,@function
        .size           _ZN7cutlass13device_kernelIN5flash11enable_sm90INS1_16FlashAttnBwdSm90INS1_25CollectiveMainloopBwdSm90ILi2ELi2ELi2EN4cute5tupleIJNS5_1CILi1EEES8_S8_EEENS6_IJNS7_ILi64EEENS7_ILi128EEENS7_ILi96EEEEEENS_10bfloat16_tEfNS_4arch4Sm90ELb0ELb1ELb0ELb0ELb0ELb1ELb0ELb0ELi2ELi1ELi2ELi1ELb1EEENS1_21CollectiveEpilogueBwdISD_SE_SG_Li256ELb0ELb0ELi1EEENS1_19SingleTileSchedulerILb0ELb0ELb0ELi128EEEEEEEEEvNT_6ParamsE,(.L_x_122 - _ZN7cutlass13device_kernelIN5flash11enable_sm90INS1_16FlashAttnBwdSm90INS1_25CollectiveMainloopBwdSm90ILi2ELi2ELi2EN4cute5tupleIJNS5_1CILi1EEES8_S8_EEENS6_IJNS7_ILi64EEENS7_ILi128EEENS7_ILi96EEEEEENS_10bfloat16_tEfNS_4arch4Sm90ELb0ELb1ELb0ELb0ELb0ELb1ELb0ELb0ELi2ELi1ELi2ELi1ELb1EEENS1_21CollectiveEpilogueBwdISD_SE_SG_Li256ELb0ELb0ELi1EEENS1_19SingleTileSchedulerILb0ELb0ELb0ELi128EEEEEEEEEvNT_6ParamsE)
        .other          _ZN7cutlass13device_kernelIN5flash11enable_sm90INS1_16FlashAttnBwdSm90INS1_25CollectiveMainloopBwdSm90ILi2ELi2ELi2EN4cute5tupleIJNS5_1CILi1EEES8_S8_EEENS6_IJNS7_ILi64EEENS7_ILi128EEENS7_ILi96EEEEEENS_10bfloat16_tEfNS_4arch4Sm90ELb0ELb1ELb0ELb0ELb0ELb1ELb0ELb0ELi2ELi1ELi2ELi1ELb1EEENS1_21CollectiveEpilogueBwdISD_SE_SG_Li256ELb0ELb0ELi1EEENS1_19SingleTileSchedulerILb0ELb0ELb0ELi128EEEEEEEEEvNT_6ParamsE,@"STO_CUDA_ENTRY STV_DEFAULT"
_ZN7cutlass13device_kernelIN5flash11enable_sm90INS1_16FlashAttnBwdSm90INS1_25CollectiveMainloopBwdSm90ILi2ELi2ELi2EN4cute5tupleIJNS5_1CILi1EEES8_S8_EEENS6_IJNS7_ILi64EEENS7_ILi128EEENS7_ILi96EEEEEENS_10bfloat16_tEfNS_4arch4Sm90ELb0ELb1ELb0ELb0ELb0ELb1ELb0ELb0ELi2ELi1ELi2ELi1ELb1EEENS1_21CollectiveEpilogueBwdISD_SE_SG_Li256ELb0ELb0ELi1EEENS1_19SingleTileSchedulerILb0ELb0ELb0ELi128EEEEEEEEEvNT_6ParamsE:
[----:B------:R-:W-:Y:S01]  /*0000*/  LDC R1, c[0x0][0x37c] ;  /* 0x0000df00ff017b82 */ /* 0x000fe20000000800 */
[----:B------:R-:W-:Y:S05]  /*0010*/  EXIT ;  /* 0x000000000000794d */ /* 0x000fea0003800000 */
.L_x_32:
        /* <DEDUP_REMOVED lines=14> */
.L_x_122:


//--------------------- .text._ZN7cutlass13device_kernelIN5flash11enable_sm90INS1_16FlashAttnBwdSm90INS1_25CollectiveMainloopBwdSm90ILi2ELi2ELi2EN4cute5tupleIJNS5_1CILi1EEES8_S8_EEENS6_IJNS7_ILi64EEENS7_ILi128EEENS7_ILi96EEEEEENS_10bfloat16_tEfNS_4arch4Sm90ELb0ELb1ELb0ELb0ELb1ELb1ELb0ELb0ELi2ELi1ELi2ELi1ELb1EEENS1_21CollectiveEpilogueBwdISD_SE_SG_Li256ELb0ELb0ELi1EEENS1_19SingleTileSchedulerILb0ELb0ELb0ELi128EEEEEEEEEvNT_6ParamsE --------------------------
	.section	.text._ZN7cutlass13device_kernelIN5flash11enable_sm90INS1_16FlashAttnBwdSm90INS1_25CollectiveMainloopBwdSm90ILi2ELi2ELi2EN4cute5tupleIJNS5_1CILi1EEES8_S8_EEENS6_IJNS7_ILi64EEENS7_ILi128EEENS7_ILi96EEEEEENS_10bfloat16_tEfNS_4arch4Sm90ELb0ELb1ELb0ELb0ELb1ELb1ELb0ELb0ELi2ELi1ELi2ELi1ELb1EEENS1_21CollectiveEpilogueBwdISD_SE_SG_Li256ELb0ELb0ELi1EEENS1_19SingleTileSchedulerILb0ELb0ELb0ELi128EEEEEEEEEvNT_6ParamsE,"ax",@progbits
	.align	128
.text._ZN7cutlass13device_kernelIN5flash11enable_sm90INS1_16FlashAttnBwdSm90INS1_25CollectiveMainloopBwdSm90ILi2ELi2ELi2EN4cute5tupleIJNS5_1CILi1EEES8_S8_EEENS6_IJNS7_ILi64EEENS7_ILi128EEENS7_ILi96EEEEEENS_10bfloat16_tEfNS_4arch4Sm90ELb0ELb1ELb0ELb0ELb1ELb1ELb0ELb0ELi2ELi1ELi2ELi1ELb1EEENS1_21CollectiveEpilogueBwdISD_SE_SG_Li256ELb0ELb0ELi1EEENS1_19SingleTileSchedulerILb0ELb0ELb0ELi128EEEEEEEEEvNT_6ParamsE:
        .type           _ZN7cutlass13device_kernelIN5flash11enable_sm90INS1_16FlashAttnBwdSm90INS1_25CollectiveMainloopBwdSm90ILi2ELi2ELi2EN4cute5tupleIJNS5_1CILi1EEES8_S8_EEENS6_IJNS7_ILi64EEENS7_ILi128EEENS7_ILi96EEEEEENS_10bfloat16_tEfNS_4arch4Sm90ELb0ELb1ELb0ELb0ELb1ELb1ELb0ELb0ELi2ELi1ELi2ELi1ELb1EEENS1_21CollectiveEpilogueBwdISD_SE_SG_Li256ELb0ELb0ELi1EEENS1_19SingleTileSchedulerILb0ELb0ELb0ELi128EEEEEEEEEvNT_6ParamsE,@function
        .size           _ZN7cutlass13device_kernelIN5flash11enable_sm90INS1_16FlashAttnBwdSm90INS1_25CollectiveMainloopBwdSm90ILi2ELi2ELi2EN4cute5tupleIJNS5_1CILi1EEES8_S8_EEENS6_IJNS7_ILi64EEENS7_ILi128EEENS7_ILi96EEEEEENS_10bfloat16_tEfNS_4arch4Sm90ELb0ELb1ELb0ELb0ELb1ELb1ELb0ELb0ELi2ELi1ELi2ELi1ELb1EEENS1_21CollectiveEpilogueBwdISD_SE_SG_Li256ELb0ELb0ELi1EEENS1_19SingleTileSchedulerILb0ELb0ELb0ELi128EEEEEEEEEvNT_6ParamsE,(.L_x_123 - _ZN7cutlass13device_kernelIN5flash11enable_sm90INS1_16FlashAttnBwdSm90INS1_25CollectiveMainloopBwdSm90ILi2ELi2ELi2EN4cute5tupleIJNS5_1CILi1EEES8_S8_EEENS6_IJNS7_ILi64EEENS7_ILi128EEENS7_ILi96EEEEEENS_10bfloat16_tEfNS_4arch4Sm90ELb0ELb1ELb0ELb0ELb1ELb1ELb0ELb0ELi2ELi1ELi2ELi1ELb1EEENS1_21CollectiveEpilogueBwdISD_SE_SG_Li256ELb0ELb0ELi1EEENS1_19SingleTileSchedulerILb0ELb0ELb0ELi128EEEEEEEEEvNT_6ParamsE)
        .other          _ZN7cutlass13device_kernelIN5flash11enable_sm90INS1_16FlashAttnBwdSm90INS1_25CollectiveMainloopBwdSm90ILi2ELi2ELi2EN4cute5tupleIJNS5_1CILi1EEES8_S8_EEENS6_IJNS7_ILi64EEENS7_ILi128EEENS7_ILi96EEEEEENS_10bfloat16_tEfNS_4arch4Sm90ELb0ELb1ELb0ELb0ELb1ELb1ELb0ELb0ELi2ELi1ELi2ELi1ELb1EEENS1_21CollectiveEpilogueBwdISD_SE_SG_Li256ELb0ELb0ELi1EEENS1_19SingleTileSchedulerILb0ELb0ELb0ELi128EEEEEEEEEvNT_6ParamsE,@"STO_CUDA_ENTRY STV_DEFAULT"
_ZN7cutlass13device_kernelIN5flash11enable_sm90INS1_16FlashAttnBwdSm90INS1_25CollectiveMainloopBwdSm90ILi2ELi2ELi2EN4cute5tupleIJNS5_1CILi1EEES8_S8_EEENS6_IJNS7_ILi64EEENS7_ILi128EEENS7_ILi96EEEEEENS_10bfloat16_tEfNS_4arch4Sm90ELb0ELb1ELb0ELb0ELb1ELb1ELb0ELb0ELi2ELi1ELi2ELi1ELb1EEENS1_21CollectiveEpilogueBwdISD_SE_SG_Li256ELb0ELb0ELi1EEENS1_19SingleTileSchedulerILb0ELb0ELb0ELi128EEEEEEEEEvNT_6ParamsE:
[----:B------:R-:W-:Y:S01]  /*0000*/  LDC R1, c[0x0][0x37c] ;  /* 0x0000df00ff017b82 */ /* 0x000fe20000000800 */
[----:B------:R-:W-:Y:S05]  /*0010*/  EXIT ;  /* 0x000000000000794d */ /* 0x000fea0003800000 */
.L_x_33:
        /* <DEDUP_REMOVED lines=14> */
.L_x_123:


//--------------------- .text._ZN7cutlass13device_kernelIN5flash11enable_sm90INS1_16FlashAttnBwdSm90INS1_25CollectiveMainloopBwdSm90ILi2ELi2ELi2EN4cute5tupleIJNS5_1CILi1EEES8_S8_EEENS6_IJNS7_ILi64EEENS7_ILi128EEENS7_ILi96EEEEEENS_10bfloat16_tEfNS_4arch4Sm90ELb0ELb1ELb0ELb0ELb0ELb1ELb0ELb0ELi2ELi1ELi2ELi1ELb1EEENS1_24CollectiveEpilogueBwdGQAISD_fSG_Li256ELb0ELb0EEENS1_19SingleTileSchedulerILb0ELb0ELb0ELi128EEEEEEEEEvNT_6ParamsE --------------------------
	.section	.text._ZN7cutlass13device_kernelIN5flash11enable_sm90INS1_16FlashAttnBwdSm90INS1_25CollectiveMainloopBwdSm90ILi2ELi2ELi2EN4cute5tupleIJNS5_1CILi1EEES8_S8_EEENS6_IJNS7_ILi64EEENS7_ILi128EEENS7_ILi96EEEEEENS_10bfloat16_tEfNS_4arch4Sm90ELb0ELb1ELb0ELb0ELb0ELb1ELb0ELb0ELi2ELi1ELi2ELi1ELb1EEENS1_24CollectiveEpilogueBwdGQAISD_fSG_Li256ELb0ELb0EEENS1_19SingleTileSchedulerILb0ELb0ELb0ELi128EEEEEEEEEvNT_6ParamsE,"ax",@progbits
	.align	128
.text._ZN7cutlass13device_kernelIN5flash11enable_sm90INS1_16FlashAttnBwdSm90INS1_25CollectiveMainloopBwdSm90ILi2ELi2ELi2EN4cute5tupleIJNS5_1CILi1EEES8_S8_EEENS6_IJNS7_ILi64EEENS7_ILi128EEENS7_ILi96EEEEEENS_10bfloat16_tEfNS_4arch4Sm90ELb0ELb1ELb0ELb0ELb0ELb1ELb0ELb0ELi2ELi1ELi2ELi1ELb1EEENS1_24CollectiveEpilogueBwdGQAISD_fSG_Li256ELb0ELb0EEENS1_19SingleTileSchedulerILb0ELb0ELb0ELi128EEEEEEEEEvNT_6ParamsE:
        .type           _ZN7cutlass13device_kernelIN5flash11enable_sm90INS1_16FlashAttnBwdSm90INS1_25CollectiveMainloopBwdSm90ILi2ELi2ELi2EN4cute5tupleIJNS5_1CILi1EEES8_S8_EEENS6_IJNS7_ILi64EEENS7_ILi128EEENS7_ILi96EEEEEENS_10bfloat16_tEfNS_4arch4Sm90ELb0ELb1ELb0ELb0ELb0ELb1ELb0ELb0ELi2ELi1ELi2ELi1ELb1EEENS1_24CollectiveEpilogueBwdGQAISD_fSG_Li256ELb0ELb0EEENS1_19SingleTileSchedulerILb0ELb0ELb0ELi128EEEEEEEEEvNT_6ParamsE,@function
        .size           _ZN7cutlass13device_kernelIN5flash11enable_sm90INS1_16FlashAttnBwdSm90INS1_25CollectiveMainloopBwdSm90ILi2ELi2ELi2EN4cute5tupleIJNS5_1CILi1EEES8_S8_EEENS6_IJNS7_ILi64EEENS7_ILi128EEENS7_ILi96EEEEEENS_10bfloat16_tEfNS_4arch4Sm90ELb0ELb1ELb0ELb0ELb0ELb1ELb0ELb0ELi2ELi1ELi2ELi1ELb1EEENS1_24CollectiveEpilogueBwdGQAISD_fSG_Li256ELb0ELb0EEENS1_19SingleTileSchedulerILb0ELb0ELb0ELi128EEEEEEEEEvNT_6ParamsE,(.L_x_124 - _ZN7cutlass13device_kernelIN5flash11enable_sm90INS1_16FlashAttnBwdSm90INS1_25CollectiveMainloopBwdSm90ILi2ELi2ELi2EN4cute5tupleIJNS5_1CILi1EEES8_S8_EEENS6_IJNS7_ILi64EEENS7_ILi128EEENS7_ILi96EEEEEENS_10bfloat16_tEfNS_4arch4Sm90ELb0ELb1ELb0ELb0ELb0ELb1ELb0ELb0ELi2ELi1ELi2ELi1ELb1EEENS1_24CollectiveEpilogueBwdGQAISD_fSG_Li256ELb0ELb0EEENS1_19SingleTileSchedulerILb0ELb0ELb0ELi128EEEEEEEEEvNT_6ParamsE)
        .other          _ZN7cutlass13device_kernelIN5flash11enable_sm90INS1_16FlashAttnBwdSm90INS1_25CollectiveMainloopBwdSm90ILi2ELi2ELi2EN4cute5tupleIJNS5_1CILi1EEES8_S8_EEENS6_IJNS7_ILi64EEENS7_ILi128EEENS7_ILi96EEEEEENS_10bfloat16_tEfNS_4arch4Sm90ELb0ELb1ELb0ELb0ELb0ELb1ELb0ELb0ELi2ELi1ELi2ELi1ELb1EEENS1_24CollectiveEpilogueBwdGQAISD_fSG_Li256ELb0ELb0EEENS1_19SingleTileSchedulerILb0ELb0ELb0ELi128EEEEEEEEEvNT_6ParamsE,@"STO_CUDA_ENTRY STV_DEFAULT"
_ZN7cutlass13device_kernelIN5flash11enable_sm90INS1_16FlashAttnBwdSm90INS1_25CollectiveMainloopBwdSm90ILi2ELi2ELi2EN4cute5tupleIJNS5_1CILi1EEES8_S8_EEENS6_IJNS7_ILi64EEENS7_ILi128EEENS7_ILi96EEEEEENS_10bfloat16_tEfNS_4arch4Sm90ELb0ELb1ELb0ELb0ELb0ELb1ELb0ELb0ELi2ELi1ELi2ELi1ELb1EEENS1_24CollectiveEpilogueBwdGQAISD_fSG_Li256ELb0ELb0EEENS1_19SingleTileSchedulerILb0ELb0ELb0ELi128EEEEEEEEEvNT_6ParamsE:
[----:B------:R-:W-:Y:S01]  /*0000*/  LDC R1, c[0x0][0x37c] ;  /* 0x0000df00ff017b82 */ /* 0x000fe20000000800 */
[----:B------:R-:W-:Y:S05]  /*0010*/  EXIT ;  /* 0x000000000000794d */ /* 0x000fea0003800000 */
.L_x_34:
        /* <DEDUP_REMOVED lines=14> */
.L_x_124:


//--------------------- .text._ZN7cutlass13device_kernelIN5flash11enable_sm90INS1_16FlashAttnBwdSm90INS1_25CollectiveMainloopBwdSm90ILi2ELi2ELi2EN4cute5tupleIJNS5_1CILi1EEES8_S8_EEENS6_IJNS7_ILi64EEENS7_ILi128EEENS7_ILi96EEEEEENS_10bfloat16_tEfNS_4arch4Sm90ELb0ELb1ELb0ELb0ELb1ELb1ELb0ELb0ELi2ELi1ELi2ELi1ELb1EEENS1_24CollectiveEpilogueBwdGQAISD_fSG_Li256ELb0ELb1EEENS1_19SingleTileSchedulerILb0ELb0ELb0ELi128EEEEEEEEEvNT_6ParamsE --------------------------
	.section	.text._ZN7cutlass13device_kernelIN5flash11enable_sm90INS1_16FlashAttnBwdSm90INS1_25CollectiveMainloopBwdSm90ILi2ELi2ELi2EN4cute5tupleIJNS5_1CILi1EEES8_S8_EEENS6_IJNS7_ILi64EEENS7_ILi128EEENS7_ILi96EEEEEENS_10bfloat16_tEfNS_4arch4Sm90ELb0ELb1ELb0ELb0ELb1ELb1ELb0ELb0ELi2ELi1ELi2ELi1ELb1EEENS1_24CollectiveEpilogueBwdGQAISD_fSG_Li256ELb0ELb1EEENS1_19SingleTileSchedulerILb0ELb0ELb0ELi128EEEEEEEEEvNT_6ParamsE,"ax",@progbits
	.align	128
.text._ZN7cutlass13device_kernelIN5flash11enable_sm90INS1_16FlashAttnBwdSm90INS1_25CollectiveMainloopBwdSm90ILi2ELi2ELi2EN4cute5tupleIJNS5_1CILi1EEES8_S8_EEENS6_IJNS7_ILi64EEENS7_ILi128EEENS7_ILi96EEEEEENS_10bfloat16_tEfNS_4arch4Sm90ELb0ELb1ELb0ELb0ELb1ELb1ELb0ELb0ELi2ELi1ELi2ELi1ELb1EEENS1_24CollectiveEpilogueBwdGQAISD_fSG_Li256ELb0ELb1EEENS1_19SingleTileSchedulerILb0ELb0ELb0ELi128EEEEEEEEEvNT_6ParamsE:
        .type           _ZN7cutlass13device_kernelIN5flash11enable_sm90INS1_16FlashAttnBwdSm90INS1_25CollectiveMainloopBwdSm90ILi2ELi2ELi2EN4cute5tupleIJNS5_1CILi1EEES8_S8_EEENS6_IJNS7_ILi64EEENS7_ILi128EEENS7_ILi96EEEEEENS_10bfloat16_tEfNS_4arch4Sm90ELb0ELb1ELb0ELb0ELb1ELb1ELb0ELb0ELi2ELi1ELi2ELi1ELb1EEENS1_24CollectiveEpilogueBwdGQAISD_fSG_Li256ELb0ELb1EEENS1_19SingleTileSchedulerILb0ELb0ELb0ELi128EEEEEEEEEvNT_6ParamsE,@function
        .size           _ZN7cutlass13device_kernelIN5flash11enable_sm90INS1_16FlashAttnBwdSm90INS1_25CollectiveMainloopBwdSm90ILi2ELi2ELi2EN4cute5tupleIJNS5_1CILi1EEES8_S8_EEENS6_IJNS7_ILi64EEENS7_ILi128EEENS7_ILi96EEEEEENS_10bfloat16_tEfNS_4arch4Sm90ELb0ELb1ELb0ELb0ELb1ELb1ELb0ELb0ELi2ELi1ELi2ELi1ELb1EEENS1_24CollectiveEpilogueBwdGQAISD_fSG_Li256ELb0ELb1EEENS1_19SingleTileSchedulerILb0ELb0ELb0ELi128EEEEEEEEEvNT_6ParamsE,(.L_x_125 - _ZN7cutlass13device_kernelIN5flash11enable_sm90INS1_16FlashAttnBwdSm90INS1_25CollectiveMainloopBwdSm90ILi2ELi2ELi2EN4cute5tupleIJNS5_1CILi1EEES8_S8_EEENS6_IJNS7_ILi64EEENS7_ILi128EEENS7_ILi96EEEEEENS_10bfloat16_tEfNS_4arch4Sm90ELb0ELb1ELb0ELb0ELb1ELb1ELb0ELb0ELi2ELi1ELi2ELi1ELb1EEENS1_24CollectiveEpilogueBwdGQAISD_fSG_Li256ELb0ELb1EEENS1_19SingleTileSchedulerILb0ELb0ELb0ELi128EEEEEEEEEvNT_6ParamsE)
        .other          _ZN7cutlass13device_kernelIN5flash11enable_sm90INS1_16FlashAttnBwdSm90INS1_25CollectiveMainloopBwdSm90ILi2ELi2ELi2EN4cute5tupleIJNS5_1CILi1EEES8_S8_EEENS6_IJNS7_ILi64EEENS7_ILi128EEENS7_ILi96EEEEEENS_10bfloat16_tEfNS_4arch4Sm90ELb0ELb1ELb0ELb0ELb1ELb1ELb0ELb0ELi2ELi1ELi2ELi1ELb1EEENS1_24CollectiveEpilogueBwdGQAISD_fSG_Li256ELb0ELb1EEENS1_19SingleTileSchedulerILb0ELb0ELb0ELi128EEEEEEEEEvNT_6ParamsE,@"STO_CUDA_ENTRY STV_DEFAULT"
_ZN7cutlass13device_kernelIN5flash11enable_sm90INS1_16FlashAttnBwdSm90INS1_25CollectiveMainloopBwdSm90ILi2ELi2ELi2EN4cute5tupleIJNS5_1CILi1EEES8_S8_EEENS6_IJNS7_ILi64EEENS7_ILi128EEENS7_ILi96EEEEEENS_10bfloat16_tEfNS_4arch4Sm90ELb0ELb1ELb0ELb0ELb1ELb1ELb0ELb0ELi2ELi1ELi2ELi1ELb1EEENS1_24CollectiveEpilogueBwdGQAISD_fSG_Li256ELb0ELb1EEENS1_19SingleTileSchedulerILb0ELb0ELb0ELi128EEEEEEEEEvNT_6ParamsE:
[----:B------:R-:W-:Y:S01]  /*0000*/  LDC R1, c[0x0][0x37c] ;  /* 0x0000df00ff017b82 */ /* 0x000fe20000000800 */
[----:B------:R-:W-:Y:S05]  /*0010*/  EXIT ;  /* 0x000000000000794d */ /* 0x000fea0003800000 */
.L_x_35:
        /* <DEDUP_REMOVED lines=14> */
.L_x_125:


//--------------------- .text._ZN7cutlass13device_kernelIN5flash11enable_sm90INS1_16FlashAttnBwdSm90INS1_25CollectiveMainloopBwdSm90ILi2ELi2ELi2EN4cute5tupleIJNS5_1CILi1EEES8_S8_EEENS6_IJNS7_ILi64EEENS7_ILi128EEENS7_ILi96EEEEEENS_10bfloat16_tEfNS_4arch4Sm90ELb0ELb1ELb0ELb1ELb0ELb1ELb0ELb0ELi2ELi1ELi2ELi1ELb1EEENS1_21CollectiveEpilogueBwdISD_SE_SG_Li256ELb1ELb0ELi1EEENS1_19SingleTileSchedulerILb1ELb0ELb0ELi128EEEEEEEEEvNT_6ParamsE --------------------------
	.section	.text._ZN7cutlass13device_kernelIN5flash11enable_sm90INS1_16FlashAttnBwdSm90INS1_25CollectiveMainloopBwdSm90ILi2ELi2ELi2EN4cute5tupleIJNS5_1CILi1EEES8_S8_EEENS6_IJNS7_ILi64EEENS7_ILi128EEENS7_ILi96EEEEEENS_10bfloat16_tEfNS_4arch4Sm90ELb0ELb1ELb0ELb1ELb0ELb1ELb0ELb0ELi2ELi1ELi2ELi1ELb1EEENS1_21CollectiveEpilogueBwdISD_SE_SG_Li256ELb1ELb0ELi1EEENS1_19SingleTileSchedulerILb1ELb0ELb0ELi128EEEEEEEEEvNT_6ParamsE,"ax",@progbits
	.align	128
.text._ZN7cutlass13device_kernelIN5flash11enable_sm90INS1_16FlashAttnBwdSm90INS1_25CollectiveMainloopBwdSm90ILi2ELi2ELi2EN4cute5tupleIJNS5_1CILi1EEES8_S8_EEENS6_IJNS7_ILi64EEENS7_ILi128EEENS7_ILi96EEEEEENS_10bfloat16_tEfNS_4arch4Sm90ELb0ELb1ELb0ELb1ELb0ELb1ELb0ELb0ELi2ELi1ELi2ELi1ELb1EEENS1_21CollectiveEpilogueBwdISD_SE_SG_Li256ELb1ELb0ELi1EEENS1_19SingleTileSchedulerILb1ELb0ELb0ELi128EEEEEEEEEvNT_6ParamsE:
        .type           _ZN7cutlass13device_kernelIN5flash11enable_sm90INS1_16FlashAttnBwdSm90INS1_25CollectiveMainloopBwdSm90ILi2ELi2ELi2EN4cute5tupleIJNS5_1CILi1EEES8_S8_EEENS6_IJNS7_ILi64EEENS7_ILi128EEENS7_ILi96EEEEEENS_10bfloat16_tEfNS_4arch4Sm90ELb0ELb1ELb0ELb1ELb0ELb1ELb0ELb0ELi2ELi1ELi2ELi1ELb1EEENS1_21CollectiveEpilogueBwdISD_SE_SG_Li256ELb1ELb0ELi1EEENS1_19SingleTileSchedulerILb1ELb0ELb0ELi128EEEEEEEEEvNT_6ParamsE,@function
        .size           _ZN7cutlass13device_kernelIN5flash11enable_sm90INS1_16FlashAttnBwdSm90INS1_25CollectiveMainloopBwdSm90ILi2ELi2ELi2EN4cute5tupleIJNS5_1CILi1EEES8_S8_EEENS6_IJNS7_ILi64EEENS7_ILi128EEENS7_ILi96EEEEEENS_10bfloat16_tEfNS_4arch4Sm90ELb0ELb1ELb0ELb1ELb0ELb1ELb0ELb0ELi2ELi1ELi2ELi1ELb1EEENS1_21CollectiveEpilogueBwdISD_SE_SG_Li256ELb1ELb0ELi1EEENS1_19SingleTileSchedulerILb1ELb0ELb0ELi128EEEEEEEEEvNT_6ParamsE,(.L_x_126 - _ZN7cutlass13device_kernelIN5flash11enable_sm90INS1_16FlashAttnBwdSm90INS1_25CollectiveMainloopBwdSm90ILi2ELi2ELi2EN4cute5tupleIJNS5_1CILi1EEES8_S8_EEENS6_IJNS7_ILi64EEENS7_ILi128EEENS7_ILi96EEEEEENS_10bfloat16_tEfNS_4arch4Sm90ELb0ELb1ELb0ELb1ELb0ELb1ELb0ELb0ELi2ELi1ELi2ELi1ELb1EEENS1_21CollectiveEpilogueBwdISD_SE_SG_Li256ELb1ELb0ELi1EEENS1_19SingleTileSchedulerILb1ELb0ELb0ELi128EEEEEEEEEvNT_6ParamsE)
        .other          _ZN7cutlass13device_kernelIN5flash11enable_sm90INS1_16FlashAttnBwdSm90INS1_25CollectiveMainloopBwdSm90ILi2ELi2ELi2EN4cute5tupleIJNS5_1CILi1EEES8_S8_EEENS6_IJNS7_ILi64EEENS7_ILi128EEENS7_ILi96EEEEEENS_10bfloat16_tEfNS_4arch4Sm90ELb0ELb1ELb0ELb1ELb0ELb1ELb0ELb0ELi2ELi1ELi2ELi1ELb1EEENS1_21CollectiveEpilogueBwdISD_SE_SG_Li256ELb1ELb0ELi1EEENS1_19SingleTileSchedulerILb1ELb0ELb0ELi128EEEEEEEEEvNT_6ParamsE,@"STO_CUDA_ENTRY STV_DEFAULT"
_ZN7cutlass13device_kernelIN5flash11enable_sm90INS1_16FlashAttnBwdSm90INS1_25CollectiveMainloopBwdSm90ILi2ELi2ELi2EN4cute5tupleIJNS5_1CILi1EEES8_S8_EEENS6_IJNS7_ILi64EEENS7_ILi128EEENS7_ILi96EEEEEENS_10bfloat16_tEfNS_4arch4Sm90ELb0ELb1ELb0ELb1ELb0ELb1ELb0ELb0ELi2ELi1ELi2ELi1ELb1EEENS1_21CollectiveEpilogueBwdISD_SE_SG_Li256ELb1ELb0ELi1EEENS1_19SingleTileSchedulerILb1ELb0ELb0ELi128EEEEEEEEEvNT_6ParamsE:
[----:B------:R-:W-:Y:S01]  /*0000*/  LDC R1, c[0x0][0x37c] ;  /* 0x0000df00ff017b82 */ /* 0x000fe20000000800 */
[----:B------:R-:W-:Y:S05]  /*0010*/  EXIT ;  /* 0x000000000000794d */ /* 0x000fea0003800000 */
.L_x_36:
        /* <DEDUP_REMOVED lines=14> */
.L_x_126:


//--------------------- .text._ZN7cutlass13device_kernelIN5flash11enable_sm90INS1_16FlashAttnBwdSm90INS1_25CollectiveMainloopBwdSm90ILi2ELi2ELi2EN4cute5tupleIJNS5_1CILi1EEES8_S8_EEENS6_IJNS7_ILi64EEENS7_ILi128EEENS7_ILi96EEEEEENS_10bfloat16_tEfNS_4arch4Sm90ELb0ELb1ELb0ELb1ELb1ELb1ELb0ELb0ELi2ELi1ELi2ELi1ELb1EEENS1_21CollectiveEpilogueBwdISD_SE_SG_Li256ELb1ELb0ELi1EEENS1_19SingleTileSchedulerILb1ELb0ELb0ELi128EEEEEEEEEvNT_6ParamsE --------------------------
	.section	.text._ZN7cutlass13device_kernelIN5flash11enable_sm90INS1_16FlashAttnBwdSm90INS1_25CollectiveMainloopBwdSm90ILi2ELi2ELi2EN4cute5tupleIJNS5_1CILi1EEES8_S8_EEENS6_IJNS7_ILi64EEENS7_ILi128EEENS7_ILi96EEEEEENS_10bfloat16_tEfNS_4arch4Sm90ELb0ELb1ELb0ELb1ELb1ELb1ELb0ELb0ELi2ELi1ELi2ELi1ELb1EEENS1_21CollectiveEpilogueBwdISD_SE_SG_Li256ELb1ELb0ELi1EEENS1_19SingleTileSchedulerILb1ELb0ELb0ELi128EEEEEEEEEvNT_6ParamsE,"ax",@progbits
	.align	128
.text._ZN7cutlass13device_kernelIN5flash11enable_sm90INS1_16FlashAttnBwdSm90INS1_25CollectiveMainloopBwdSm90ILi2ELi2ELi2EN4cute5tupleIJNS5_1CILi1EEES8_S8_EEENS6_IJNS7_ILi64EEENS7_ILi128EEENS7_ILi96EEEEEENS_10bfloat16_tEfNS_4arch4Sm90ELb0ELb1ELb0ELb1ELb1ELb1ELb0ELb0ELi2ELi1ELi2ELi1ELb1EEENS1_21CollectiveEpilogueBwdISD_SE_SG_Li256ELb1ELb0ELi1EEENS1_19SingleTileSchedulerILb1ELb0ELb0ELi128EEEEEEEEEvNT_6ParamsE:
        .type           _ZN7cutlass13device_kernelIN5flash11enable_sm90INS1_16FlashAttnBwdSm90INS1_25CollectiveMainloopBwdSm90ILi2ELi2ELi2EN4cute5tupleIJNS5_1CILi1EEES8_S8_EEENS6_IJNS7_ILi64EEENS7_ILi128EEENS7_ILi96EEEEEENS_10bfloat16_tEfNS_4arch4Sm90ELb0ELb1ELb0ELb1ELb1ELb1ELb0ELb0ELi2ELi1ELi2ELi1ELb1EEENS1_21CollectiveEpilogueBwdISD_SE_SG_Li256ELb1ELb0ELi1EEENS1_19SingleTileSchedulerILb1ELb0ELb0ELi128EEEEEEEEEvNT_6ParamsE,@function
        .size           _ZN7cutlass13device_kernelIN5flash11enable_sm90INS1_16FlashAttnBwdSm90INS1_25CollectiveMainloopBwdSm90ILi2ELi2ELi2EN4cute5tupleIJNS5_1CILi1EEES8_S8_EEENS6_IJNS7_ILi64EEENS7_ILi128EEENS7_ILi96EEEEEENS_10bfloat16_tEfNS_4arch4Sm90ELb0ELb1ELb0ELb1ELb1ELb1ELb0ELb0ELi2ELi1ELi2ELi1ELb1EEENS1_21CollectiveEpilogueBwdISD_SE_SG_Li256ELb1ELb0ELi1EEENS1_19SingleTileSchedulerILb1ELb0ELb0ELi128EEEEEEEEEvNT_6ParamsE,(.L_x_127 - _ZN7cutlass13device_kernelIN5flash11enable_sm90INS1_16FlashAttnBwdSm90INS1_25CollectiveMainloopBwdSm90ILi2ELi2ELi2EN4cute5tupleIJNS5_1CILi1EEES8_S8_EEENS6_IJNS7_ILi64EEENS7_ILi128EEENS7_ILi96EEEEEENS_10bfloat16_tEfNS_4arch4Sm90ELb0ELb1ELb0ELb1ELb1ELb1ELb0ELb0ELi2ELi1ELi2ELi1ELb1EEENS1_21CollectiveEpilogueBwdISD_SE_SG_Li256ELb1ELb0ELi1EEENS1_19SingleTileSchedulerILb1ELb0ELb0ELi128EEEEEEEEEvNT_6ParamsE)
        .other          _ZN7cutlass13device_kernelIN5flash11enable_sm90INS1_16FlashAttnBwdSm90INS1_25CollectiveMainloopBwdSm90ILi2ELi2ELi2EN4cute5tupleIJNS5_1CILi1EEES8_S8_EEENS6_IJNS7_ILi64EEENS7_ILi128EEENS7_ILi96EEEEEENS_10bfloat16_tEfNS_4arch4Sm90ELb0ELb1ELb0ELb1ELb1ELb1ELb0ELb0ELi2ELi1ELi2ELi1ELb1EEENS1_21CollectiveEpilogueBwdISD_SE_SG_Li256ELb1ELb0ELi1EEENS1_19SingleTileSchedulerILb1ELb0ELb0ELi128EEEEEEEEEvNT_6ParamsE,@"STO_CUDA_ENTRY STV_DEFAULT"
_ZN7cutlass13device_kernelIN5flash11enable_sm90INS1_16FlashAttnBwdSm90INS1_25CollectiveMainloopBwdSm90ILi2ELi2ELi2EN4cute5tupleIJNS5_1CILi1EEES8_S8_EEENS6_IJNS7_ILi64EEENS7_ILi128EEENS7_ILi96EEEEEENS_10bfloat16_tEfNS_4arch4Sm90ELb0ELb1ELb0ELb1ELb1ELb1ELb0ELb0ELi2ELi1ELi2ELi1ELb1EEENS1_21CollectiveEpilogueBwdISD_SE_SG_Li256ELb1ELb0ELi1EEENS1_19SingleTileSchedulerILb1ELb0ELb0ELi128EEEEEEEEEvNT_6ParamsE:
[----:B------:R-:W-:Y:S01]  /*0000*/  LDC R1, c[0x0][0x37c] ;  /* 0x0000df00ff017b82 */ /* 0x000fe20000000800 */
[----:B------:R-:W-:Y:S05]  /*0010*/  EXIT ;  /* 0x000000000000794d */ /* 0x000fea0003800000 */
.L_x_37:
        /* <DEDUP_REMOVED lines=14> */
.L_x_127:


//--------------------- .text._ZN7cutlass13device_kernelIN5flash11enable_sm90INS1_16FlashAttnBwdSm90INS1_25CollectiveMainloopBwdSm90ILi2ELi2ELi2EN4cute5tupleIJNS5_1CILi1EEES8_S8_EEENS6_IJNS7_ILi64EEENS7_ILi128EEENS7_ILi96EEEEEENS_10bfloat16_tEfNS_4arch4Sm90ELb0ELb1ELb0ELb1ELb0ELb1ELb0ELb0ELi2ELi1ELi2ELi1ELb1EEENS1_24CollectiveEpilogueBwdGQAISD_fSG_Li256ELb1ELb0EEENS1_19SingleTileSchedulerILb1ELb0ELb0ELi128EEEEEEEEEvNT_6ParamsE --------------------------
	.section	.text._ZN7cutlass13device_kernelIN5flash11enable_sm90INS1_16FlashAttnBwdSm90INS1_25CollectiveMainloopBwdSm90ILi2ELi2ELi2EN4cute5tupleIJNS5_1CILi1EEES8_S8_EEENS6_IJNS7_ILi64EEENS7_ILi128EEENS7_ILi96EEEEEENS_10bfloat16_tEfNS_4arch4Sm90ELb0ELb1ELb0ELb1ELb0ELb1ELb0ELb0ELi2ELi1ELi2ELi1ELb1EEENS1_24CollectiveEpilogueBwdGQAISD_fSG_Li256ELb1ELb0EEENS1_19SingleTileSchedulerILb1ELb0ELb0ELi128EEEEEEEEEvNT_6ParamsE,"ax",@progbits
	.align	128
.text._ZN7cutlass13device_kernelIN5flash11enable_sm90INS1_16FlashAttnBwdSm90INS1_25CollectiveMainloopBwdSm90ILi2ELi2ELi2EN4cute5tupleIJNS5_1CILi1EEES8_S8_EEENS6_IJNS7_ILi64EEENS7_ILi128EEENS7_ILi96EEEEEENS_10bfloat16_tEfNS_4arch4Sm90ELb0ELb1ELb0ELb1ELb0ELb1ELb0ELb0ELi2ELi1ELi2ELi1ELb1EEENS1_24CollectiveEpilogueBwdGQAISD_fSG_Li256ELb1ELb0EEENS1_19SingleTileSchedulerILb1ELb0ELb0ELi128EEEEEEEEEvNT_6ParamsE:
        .type           _ZN7cutlass13device_kernelIN5flash11enable_sm90INS1_16FlashAttnBwdSm90INS1_25CollectiveMainloopBwdSm90ILi2ELi2ELi2EN4cute5tupleIJNS5_1CILi1EEES8_S8_EEENS6_IJNS7_ILi64EEENS7_ILi128EEENS7_ILi96EEEEEENS_10bfloat16_tEfNS_4arch4Sm90ELb0ELb1ELb0ELb1ELb0ELb1ELb0ELb0ELi2ELi1ELi2ELi1ELb1EEENS1_24CollectiveEpilogueBwdGQAISD_fSG_Li256ELb1ELb0EEENS1_19SingleTileSchedulerILb1ELb0ELb0ELi128EEEEEEEEEvNT_6ParamsE,@function
        .size           _ZN7cutlass13device_kernelIN5flash11enable_sm90INS1_16FlashAttnBwdSm90INS1_25CollectiveMainloopBwdSm90ILi2ELi2ELi2EN4cute5tupleIJNS5_1CILi1EEES8_S8_EEENS6_IJNS7_ILi64EEENS7_ILi128EEENS7_ILi96EEEEEENS_10bfloat16_tEfNS_4arch4Sm90ELb0ELb1ELb0ELb1ELb0ELb1ELb0ELb0ELi2ELi1ELi2ELi1ELb1EEENS1_24CollectiveEpilogueBwdGQAISD_fSG_Li256ELb1ELb0EEENS1_19SingleTileSchedulerILb1ELb0ELb0ELi128EEEEEEEEEvNT_6ParamsE,(.L_x_128 - _ZN7cutlass13device_kernelIN5flash11enable_sm90INS1_16FlashAttnBwdSm90INS1_25CollectiveMainloopBwdSm90ILi2ELi2ELi2EN4cute5tupleIJNS5_1CILi1EEES8_S8_EEENS6_IJNS7_ILi64EEENS7_ILi128EEENS7_ILi96EEEEEENS_10bfloat16_tEfNS_4arch4Sm90ELb0ELb1ELb0ELb1ELb0ELb1ELb0ELb0ELi2ELi1ELi2ELi1ELb1EEENS1_24CollectiveEpilogueBwdGQAISD_fSG_Li256ELb1ELb0EEENS1_19SingleTileSchedulerILb1ELb0ELb0ELi128EEEEEEEEEvNT_6ParamsE)
        .other          _ZN7cutlass13device_kernelIN5flash11enable_sm90INS1_16FlashAttnBwdSm90INS1_25CollectiveMainloopBwdSm90ILi2ELi2ELi2EN4cute5tupleIJNS5_1CILi1EEES8_S8_EEENS6_IJNS7_ILi64EEENS7_ILi128EEENS7_ILi96EEEEEENS_10bfloat16_tEfNS_4arch4Sm90ELb0ELb1ELb0ELb1ELb0ELb1ELb0ELb0ELi2ELi1ELi2ELi1ELb1EEENS1_24CollectiveEpilogueBwdGQAISD_fSG_Li256ELb1ELb0EEENS1_19SingleTileSchedulerILb1ELb0ELb0ELi128EEEEEEEEEvNT_6ParamsE,@"STO_CUDA_ENTRY STV_DEFAULT"
_ZN7cutlass13device_kernelIN5flash11enable_sm90INS1_16FlashAttnBwdSm90INS1_25CollectiveMainloopBwdSm90ILi2ELi2ELi2EN4cute5tupleIJNS5_1CILi1EEES8_S8_EEENS6_IJNS7_ILi64EEENS7_ILi128EEENS7_ILi96EEEEEENS_10bfloat16_tEfNS_4arch4Sm90ELb0ELb1ELb0ELb1ELb0ELb1ELb0ELb0ELi2ELi1ELi2ELi1ELb1EEENS1_24CollectiveEpilogueBwdGQAISD_fSG_Li256ELb1ELb0EEENS1_19SingleTileSchedulerILb1ELb0ELb0ELi128EEEEEEEEEvNT_6ParamsE:
[----:B------:R-:W-:Y:S01]  /*0000*/  LDC R1, c[0x0][0x37c] ;  /* 0x0000df00ff017b82 */ /* 0x000fe20000000800 */
[----:B------:R-:W-:Y:S05]  /*0010*/  EXIT ;  /* 0x000000000000794d */ /* 0x000fea0003800000 */
.L_x_38:
        /* <DEDUP_REMOVED lines=14> */
.L_x_128:


//--------------------- .text._ZN7cutlass13device_kernelIN5flash11enable_sm90INS1_16FlashAttnBwdSm90INS1_25CollectiveMainloopBwdSm90ILi2ELi2ELi2EN4cute5tupleIJNS5_1CILi1EEES8_S8_EEENS6_IJNS7_ILi64EEENS7_ILi128EEENS7_ILi96EEEEEENS_10bfloat16_tEfNS_4arch4Sm90ELb0ELb1ELb0ELb1ELb1ELb1ELb0ELb0ELi2ELi1ELi2ELi1ELb1EEENS1_24CollectiveEpilogueBwdGQAISD_fSG_Li256ELb1ELb1EEENS1_19SingleTileSchedulerILb1ELb0ELb0ELi128EEEEEEEEEvNT_6ParamsE --------------------------
	.section	.text._ZN7cutlass13device_kernelIN5flash11enable_sm90INS1_16FlashAttnBwdSm90INS1_25CollectiveMainloopBwdSm90ILi2ELi2ELi2EN4cute5tupleIJNS5_1CILi1EEES8_S8_EEENS6_IJNS7_ILi64EEENS7_ILi128EEENS7_ILi96EEEEEENS_10bfloat16_tEfNS_4arch4Sm90ELb0ELb1ELb0ELb1ELb1ELb1ELb0ELb0ELi2ELi1ELi2ELi1ELb1EEENS1_24CollectiveEpilogueBwdGQAISD_fSG_Li256ELb1ELb1EEENS1_19SingleTileSchedulerILb1ELb0ELb0ELi128EEEEEEEEEvNT_6ParamsE,"ax",@progbits
	.align	128
.text._ZN7cutlass13device_kernelIN5flash11enable_sm90INS1_16FlashAttnBwdSm90INS1_25CollectiveMainloopBwdSm90ILi2ELi2ELi2EN4cute5tupleIJNS5_1CILi1EEES8_S8_EEENS6_IJNS7_ILi64EEENS7_ILi128EEENS7_ILi96EEEEEENS_10bfloat16_tEfNS_4arch4Sm90ELb0ELb1ELb0ELb1ELb1ELb1ELb0ELb0ELi2ELi1ELi2ELi1ELb1EEENS1_24CollectiveEpilogueBwdGQAISD_fSG_Li256ELb1ELb1EEENS1_19SingleTileSchedulerILb1ELb0ELb0ELi128EEEEEEEEEvNT_6ParamsE:
        .type           _ZN7cutlass13device_kernelIN5flash11enable_sm90INS1_16FlashAttnBwdSm90INS1_25CollectiveMainloopBwdSm90ILi2ELi2ELi2EN4cute5tupleIJNS5_1CILi1EEES8_S8_EEENS6_IJNS7_ILi64EEENS7_ILi128EEENS7_ILi96EEEEEENS_10bfloat16_tEfNS_4arch4Sm90ELb0ELb1ELb0ELb1ELb1ELb1ELb0ELb0ELi2ELi1ELi2ELi1ELb1EEENS1_24CollectiveEpilogueBwdGQAISD_fSG_Li256ELb1ELb1EEENS1_19SingleTileSchedulerILb1ELb0ELb0ELi128EEEEEEEEEvNT_6ParamsE,@function
        .size           _ZN7cutlass13device_kernelIN5flash11enable_sm90INS1_16FlashAttnBwdSm90INS1_25CollectiveMainloopBwdSm90ILi2ELi2ELi2EN4cute5tupleIJNS5_1CILi1EEES8_S8_EEENS6_IJNS7_ILi64EEENS7_ILi128EEENS7_ILi96EEEEEENS_10bfloat16_tEfNS_4arch4Sm90ELb0ELb1ELb0ELb1ELb1ELb1ELb0ELb0ELi2ELi1ELi2ELi1ELb1EEENS1_24CollectiveEpilogueBwdGQAISD_fSG_Li256ELb1ELb1EEENS1_19SingleTileSchedulerILb1ELb0ELb0ELi128EEEEEEEEEvNT_6ParamsE,(.L_x_129 - _ZN7cutlass13device_kernelIN5flash11enable_sm90INS1_16FlashAttnBwdSm90INS1_25CollectiveMainloopBwdSm90ILi2ELi2ELi2EN4cute5tupleIJNS5_1CILi1EEES8_S8_EEENS6_IJNS7_ILi64EEENS7_ILi128EEENS7_ILi96EEEEEENS_10bfloat16_tEfNS_4arch4Sm90ELb0ELb1ELb0ELb1ELb1ELb1ELb0ELb0ELi2ELi1ELi2ELi1ELb1EEENS1_24CollectiveEpilogueBwdGQAISD_fSG_Li256ELb1ELb1EEENS1_19SingleTileSchedulerILb1ELb0ELb0ELi128EEEEEEEEEvNT_6ParamsE)
        .other          _ZN7cutlass13device_kernelIN5flash11enable_sm90INS1_16FlashAttnBwdSm90INS1_25CollectiveMainloopBwdSm90ILi2ELi2ELi2EN4cute5tupleIJNS5_1CILi1EEES8_S8_EEENS6_IJNS7_ILi64EEENS7_ILi128EEENS7_ILi96EEEEEENS_10bfloat16_tEfNS_4arch4Sm90ELb0ELb1ELb0ELb1ELb1ELb1ELb0ELb0ELi2ELi1ELi2ELi1ELb1EEENS1_24CollectiveEpilogueBwdGQAISD_fSG_Li256ELb1ELb1EEENS1_19SingleTileSchedulerILb1ELb0ELb0ELi128EEEEEEEEEvNT_6ParamsE,@"STO_CUDA_ENTRY STV_DEFAULT"
_ZN7cutlass13device_kernelIN5flash11enable_sm90INS1_16FlashAttnBwdSm90INS1_25CollectiveMainloopBwdSm90ILi2ELi2ELi2EN4cute5tupleIJNS5_1CILi1EEES8_S8_EEENS6_IJNS7_ILi64EEENS7_ILi128EEENS7_ILi96EEEEEENS_10bfloat16_tEfNS_4arch4Sm90ELb0ELb1ELb0ELb1ELb1ELb1ELb0ELb0ELi2ELi1ELi2ELi1ELb1EEENS1_24CollectiveEpilogueBwdGQAISD_fSG_Li256ELb1ELb1EEENS1_19SingleTileSchedulerILb1ELb0ELb0ELi128EEEEEEEEEvNT_6ParamsE:
[----:B------:R-:W-:Y:S01]  /*0000*/  LDC R1, c[0x0][0x37c] ;  /* 0x0000df00ff017b82 */ /* 0x000fe20000000800 */
[----:B------:R-:W-:Y:S05]  /*0010*/  EXIT ;  /* 0x000000000000794d */ /* 0x000fea0003800000 */
.L_x_39:
        /* <DEDUP_REMOVED lines=14> */
.L_x_129:


//--------------------- .text._ZN7cutlass13device_kernelIN5flash11enable_sm90INS1_16FlashAttnBwdSm90INS1_25CollectiveMainloopBwdSm90ILi2ELi2ELi2EN4cute5tupleIJNS5_1CILi1EEES8_S8_EEENS6_IJNS7_ILi64EEENS7_ILi128EEENS7_ILi96EEEEEENS_10bfloat16_tEfNS_4arch4Sm90ELb1ELb0ELb0ELb0ELb0ELb1ELb0ELb0ELi2ELi1ELi2ELi1ELb1EEENS1_21CollectiveEpilogueBwdISD_SE_SG_Li256ELb0ELb0ELi1EEENS1_25SingleTileBwdLPTSchedulerILb0ELi128ELb0EEEEEEEEEvNT_6ParamsE --------------------------
	.section	.text._ZN7cutlass13device_kernelIN5flash11enable_sm90INS1_16FlashAttnBwdSm90INS1_25CollectiveMainloopBwdSm90ILi2ELi2ELi2EN4cute5tupleIJNS5_1CILi1EEES8_S8_EEENS6_IJNS7_ILi64EEENS7_ILi128EEENS7_ILi96EEEEEENS_10bfloat16_tEfNS_4arch4Sm90ELb1ELb0ELb0ELb0ELb0ELb1ELb0ELb0ELi2ELi1ELi2ELi1ELb1EEENS1_21CollectiveEpilogueBwdISD_SE_SG_Li256ELb0ELb0ELi1EEENS1_25SingleTileBwdLPTSchedulerILb0ELi128ELb0EEEEEEEEEvNT_6ParamsE,"ax",@progbits
	.align	128
.text._ZN7cutlass13device_kernelIN5flash11enable_sm90INS1_16FlashAttnBwdSm90INS1_25CollectiveMainloopBwdSm90ILi2ELi2ELi2EN4cute5tupleIJNS5_1CILi1EEES8_S8_EEENS6_IJNS7_ILi64EEENS7_ILi128EEENS7_ILi96EEEEEENS_10bfloat16_tEfNS_4arch4Sm90ELb1ELb0ELb0ELb0ELb0ELb1ELb0ELb0ELi2ELi1ELi2ELi1ELb1EEENS1_21CollectiveEpilogueBwdISD_SE_SG_Li256ELb0ELb0ELi1EEENS1_25SingleTileBwdLPTSchedulerILb0ELi128ELb0EEEEEEEEEvNT_6ParamsE:
        .type           _ZN7cutlass13device_kernelIN5flash11enable_sm90INS1_16FlashAttnBwdSm90INS1_25CollectiveMainloopBwdSm90ILi2ELi2ELi2EN4cute5tupleIJNS5_1CILi1EEES8_S8_EEENS6_IJNS7_ILi64EEENS7_ILi128EEENS7_ILi96EEEEEENS_10bfloat16_tEfNS_4arch4Sm90ELb1ELb0ELb0ELb0ELb0ELb1ELb0ELb0ELi2ELi1ELi2ELi1ELb1EEENS1_21CollectiveEpilogueBwdISD_SE_SG_Li256ELb0ELb0ELi1EEENS1_25SingleTileBwdLPTSchedulerILb0ELi128ELb0EEEEEEEEEvNT_6ParamsE,@function
        .size           _ZN7cutlass13device_kernelIN5flash11enable_sm90INS1_16FlashAttnBwdSm90INS1_25CollectiveMainloopBwdSm90ILi2ELi2ELi2EN4cute5tupleIJNS5_1CILi1EEES8_S8_EEENS6_IJNS7_ILi64EEENS7_ILi128EEENS7_ILi96EEEEEENS_10bfloat16_tEfNS_4arch4Sm90ELb1ELb0ELb0ELb0ELb0ELb1ELb0ELb0ELi2ELi1ELi2ELi1ELb1EEENS1_21CollectiveEpilogueBwdISD_SE_SG_Li256ELb0ELb0ELi1EEENS1_25SingleTileBwdLPTSchedulerILb0ELi128ELb0EEEEEEEEEvNT_6ParamsE,(.L_x_130 - _ZN7cutlass13device_kernelIN5flash11enable_sm90INS1_16FlashAttnBwdSm90INS1_25CollectiveMainloopBwdSm90ILi2ELi2ELi2EN4cute5tupleIJNS5_1CILi1EEES8_S8_EEENS6_IJNS7_ILi64EEENS7_ILi128EEENS7_ILi96EEEEEENS_10bfloat16_tEfNS_4arch4Sm90ELb1ELb0ELb0ELb0ELb0ELb1ELb0ELb0ELi2ELi1ELi2ELi1ELb1EEENS1_21CollectiveEpilogueBwdISD_SE_SG_Li256ELb0ELb0ELi1EEENS1_25SingleTileBwdLPTSchedulerILb0ELi128ELb0EEEEEEEEEvNT_6ParamsE)
        .other          _ZN7cutlass13device_kernelIN5flash11enable_sm90INS1_16FlashAttnBwdSm90INS1_25CollectiveMainloopBwdSm90ILi2ELi2ELi2EN4cute5tupleIJNS5_1CILi1EEES8_S8_EEENS6_IJNS7_ILi64EEENS7_ILi128EEENS7_ILi96EEEEEENS_10bfloat16_tEfNS_4arch4Sm90ELb1ELb0ELb0ELb0ELb0ELb1ELb0ELb0ELi2ELi1ELi2ELi1ELb1EEENS1_21CollectiveEpilogueBwdISD_SE_SG_Li256ELb0ELb0ELi1EEENS1_25SingleTileBwdLPTSchedulerILb0ELi128ELb0EEEEEEEEEvNT_6ParamsE,@"STO_CUDA_ENTRY STV_DEFAULT"
_ZN7cutlass13device_kernelIN5flash11enable_sm90INS1_16FlashAttnBwdSm90INS1_25CollectiveMainloopBwdSm90ILi2ELi2ELi2EN4cute5tupleIJNS5_1CILi1EEES8_S8_EEENS6_IJNS7_ILi64EEENS7_ILi128EEENS7_ILi96EEEEEENS_10bfloat16_tEfNS_4arch4Sm90ELb1ELb0ELb0ELb0ELb0ELb1ELb0ELb0ELi2ELi1ELi2ELi1ELb1EEENS1_21CollectiveEpilogueBwdISD_SE_SG_Li256ELb0ELb0ELi1EEENS1_25SingleTileBwdLPTSchedulerILb0ELi128ELb0EEEEEEEEEvNT_6ParamsE:
[----:B------:R-:W-:Y:S01]  /*0000*/  LDC R1, c[0x0][0x37c] ;  /* 0x0000df00ff017b82 */ /* 0x000fe20000000800 */
[----:B------:R-:W-:Y:S05]  /*0010*/  EXIT ;  /* 0x000000000000794d */ /* 0x000fea0003800000 */
.L_x_40:
        /* <DEDUP_REMOVED lines=14> */
.L_x_130:


//--------------------- .text._ZN7cutlass13device_kernelIN5flash11enable_sm90INS1_16FlashAttnBwdSm90INS1_25CollectiveMainloopBwdSm90ILi2ELi2ELi2EN4cute5tupleIJNS5_1CILi1EEES8_S8_EEENS6_IJNS7_ILi64EEENS7_ILi128EEENS7_ILi96EEEEEENS_10bfloat16_tEfNS_4arch4Sm90ELb1ELb0ELb0ELb0ELb1ELb1ELb0ELb0ELi2ELi1ELi2ELi1ELb1EEENS1_21CollectiveEpilogueBwdISD_SE_SG_Li256ELb0ELb0ELi1EEENS1_25SingleTileBwdLPTSchedulerILb0ELi128ELb1EEEEEEEEEvNT_6ParamsE --------------------------
	.section	.text._ZN7cutlass13device_kernelIN5flash11enable_sm90INS1_16FlashAttnBwdSm90INS1_25CollectiveMainloopBwdSm90ILi2ELi2ELi2EN4cute5tupleIJNS5_1CILi1EEES8_S8_EEENS6_IJNS7_ILi64EEENS7_ILi128EEENS7_ILi96EEEEEENS_10bfloat16_tEfNS_4arch4Sm90ELb1ELb0ELb0ELb0ELb1ELb1ELb0ELb0ELi2ELi1ELi2ELi1ELb1EEENS1_21CollectiveEpilogueBwdISD_SE_SG_Li256ELb0ELb0ELi1EEENS1_25SingleTileBwdLPTSchedulerILb0ELi128ELb1EEEEEEEEEvNT_6ParamsE,"ax",@progbits
	.align	128
.text._ZN7cutlass13device_kernelIN5flash11enable_sm90INS1_16FlashAttnBwdSm90INS1_25CollectiveMainloopBwdSm90ILi2ELi2ELi2EN4cute5tupleIJNS5_1CILi1EEES8_S8_EEENS6_IJNS7_ILi64EEENS7_ILi128EEENS7_ILi96EEEEEENS_10bfloat16_tEfNS_4arch4Sm90ELb1ELb0ELb0ELb0ELb1ELb1ELb0ELb0ELi2ELi1ELi2ELi1ELb1EEENS1_21CollectiveEpilogueBwdISD_SE_SG_Li256ELb0ELb0ELi1EEENS1_25SingleTileBwdLPTSchedulerILb0ELi128ELb1EEEEEEEEEvNT_6ParamsE:
        .type           _ZN7cutlass13device_kernelIN5flash11enable_sm90INS1_16FlashAttnBwdSm90INS1_25CollectiveMainloopBwdSm90ILi2ELi2ELi2EN4cute5tupleIJNS5_1CILi1EEES8_S8_EEENS6_IJNS7_ILi64EEENS7_ILi128EEENS7_ILi96EEEEEENS_10bfloat16_tEfNS_4arch4Sm90ELb1ELb0ELb0ELb0ELb1ELb1ELb0ELb0ELi2ELi1ELi2ELi1ELb1EEENS1_21CollectiveEpilogueBwdISD_SE_SG_Li256ELb0ELb0ELi1EEENS1_25SingleTileBwdLPTSchedulerILb0ELi128ELb1EEEEEEEEEvNT_6ParamsE,@function
        .size           _ZN7cutlass13device_kernelIN5flash11enable_sm90INS1_16FlashAttnBwdSm90INS1_25CollectiveMainloopBwdSm90ILi2ELi2ELi2EN4cute5tupleIJNS5_1CILi1EEES8_S8_EEENS6_IJNS7_ILi64EEENS7_ILi128EEENS7_ILi96EEEEEENS_10bfloat16_tEfNS_4arch4Sm90ELb1ELb0ELb0ELb0ELb1ELb1ELb0ELb0ELi2ELi1ELi2ELi1ELb1EEENS1_21CollectiveEpilogueBwdISD_SE_SG_Li256ELb0ELb0ELi1EEENS1_25SingleTileBwdLPTSchedulerILb0ELi128ELb1EEEEEEEEEvNT_6ParamsE,(.L_x_131 - _ZN7cutlass13device_kernelIN5flash11enable_sm90INS1_16FlashAttnBwdSm90INS1_25CollectiveMainloopBwdSm90ILi2ELi2ELi2EN4cute5tupleIJNS5_1CILi1EEES8_S8_EEENS6_IJNS7_ILi64EEENS7_ILi128EEENS7_ILi96EEEEEENS_10bfloat16_tEfNS_4arch4Sm90ELb1ELb0ELb0ELb0ELb1ELb1ELb0ELb0ELi2ELi1ELi2ELi1ELb1EEENS1_21CollectiveEpilogueBwdISD_SE_SG_Li256ELb0ELb0ELi1EEENS1_25SingleTileBwdLPTSchedulerILb0ELi128ELb1EEEEEEEEEvNT_6ParamsE)
        .other          _ZN7cutlass13device_kernelIN5flash11enable_sm90INS1_16FlashAttnBwdSm90INS1_25CollectiveMainloopBwdSm90ILi2ELi2ELi2EN4cute5tupleIJNS5_1CILi1EEES8_S8_EEENS6_IJNS7_ILi64EEENS7_ILi128EEENS7_ILi96EEEEEENS_10bfloat16_tEfNS_4arch4Sm90ELb1ELb0ELb0ELb0ELb1ELb1ELb0ELb0ELi2ELi1ELi2ELi1ELb1EEENS1_21CollectiveEpilogueBwdISD_SE_SG_Li256ELb0ELb0ELi1EEENS1_25SingleTileBwdLPTSchedulerILb0ELi128ELb1EEEEEEEEEvNT_6ParamsE,@"STO_CUDA_ENTRY STV_DEFAULT"
_ZN7cutlass13device_kernelIN5flash11enable_sm90INS1_16FlashAttnBwdSm90INS1_25CollectiveMainloopBwdSm90ILi2ELi2ELi2EN4cute5tupleIJNS5_1CILi1EEES8_S8_EEENS6_IJNS7_ILi64EEENS7_ILi128EEENS7_ILi96EEEEEENS_10bfloat16_tEfNS_4arch4Sm90ELb1ELb0ELb0ELb0ELb1ELb1ELb0ELb0ELi2ELi1ELi2ELi1ELb1EEENS1_21CollectiveEpilogueBwdISD_SE_SG_Li256ELb0ELb0ELi1EEENS1_25SingleTileBwdLPTSchedulerILb0ELi128ELb1EEEEEEEEEvNT_6ParamsE:
[----:B------:R-:W-:Y:S01]  /*0000*/  LDC R1, c[0x0][0x37c] ;  /* 0x0000df00ff017b82 */ /* 0x000fe20000000800 */
[----:B------:R-:W-:Y:S05]  /*0010*/  EXIT ;  /* 0x000000000000794d */ /* 0x000fea0003800000 */
.L_x_41:
        /* <DEDUP_REMOVED lines=14> */
.L_x_131:


//--------------------- .text._ZN7cutlass13device_kernelIN5flash11enable_sm90INS1_16FlashAttnBwdSm90INS1_25CollectiveMainloopBwdSm90ILi2ELi2ELi2EN4cute5tupleIJNS5_1CILi1EEES8_S8_EEENS6_IJNS7_ILi64EEENS7_ILi128EEENS7_ILi96EEEEEENS_10bfloat16_tEfNS_4arch4Sm90ELb1ELb0ELb0ELb0ELb0ELb1ELb0ELb0ELi2ELi1ELi2ELi1ELb1EEENS1_24CollectiveEpilogueBwdGQAISD_fSG_Li256ELb0ELb0EEENS1_25SingleTileBwdLPTSchedulerILb0ELi128ELb0EEEEEEEEEvNT_6ParamsE --------------------------
	.section	.text._ZN7cutlass13device_kernelIN5flash11enable_sm90INS1_16FlashAttnBwdSm90INS1_25CollectiveMainloopBwdSm90ILi2ELi2ELi2EN4cute5tupleIJNS5_1CILi1EEES8_S8_EEENS6_IJNS7_ILi64EEENS7_ILi128EEENS7_ILi96EEEEEENS_10bfloat16_tEfNS_4arch4Sm90ELb1ELb0ELb0ELb0ELb0ELb1ELb0ELb0ELi2ELi1ELi2ELi1ELb1EEENS1_24CollectiveEpilogueBwdGQAISD_fSG_Li256ELb0ELb0EEENS1_25SingleTileBwdLPTSchedulerILb0ELi128ELb0EEEEEEEEEvNT_6ParamsE,"ax",@progbits
	.align	128
.text._ZN7cutlass13device_kernelIN5flash11enable_sm90INS1_16FlashAttnBwdSm90INS1_25CollectiveMainloopBwdSm90ILi2ELi2ELi2EN4cute5tupleIJNS5_1CILi1EEES8_S8_EEENS6_IJNS7_ILi64EEENS7_ILi128EEENS7_ILi96EEEEEENS_10bfloat16_tEfNS_4arch4Sm90ELb1ELb0ELb0ELb0ELb0ELb1ELb0ELb0ELi2ELi1ELi2ELi1ELb1EEENS1_24CollectiveEpilogueBwdGQAISD_fSG_Li256ELb0ELb0EEENS1_25SingleTileBwdLPTSchedulerILb0ELi128ELb0EEEEEEEEEvNT_6ParamsE:
        .type           _ZN7cutlass13device_kernelIN5flash11enable_sm90INS1_16FlashAttnBwdSm90INS1_25CollectiveMainloopBwdSm90ILi2ELi2ELi2EN4cute5tupleIJNS5_1CILi1EEES8_S8_EEENS6_IJNS7_ILi64EEENS7_ILi128EEENS7_ILi96EEEEEENS_10bfloat16_tEfNS_4arch4Sm90ELb1ELb0ELb0ELb0ELb0ELb1ELb0ELb0ELi2ELi1ELi2ELi1ELb1EEENS1_24CollectiveEpilogueBwdGQAISD_fSG_Li256ELb0ELb0EEENS1_25SingleTileBwdLPTSchedulerILb0ELi128ELb0EEEEEEEEEvNT_6ParamsE,@function
        .size           _ZN7cutlass13device_kernelIN5flash11enable_sm90INS1_16FlashAttnBwdSm90INS1_25CollectiveMainloopBwdSm90ILi2ELi2ELi2EN4cute5tupleIJNS5_1CILi1EEES8_S8_EEENS6_IJNS7_ILi64EEENS7_ILi128EEENS7_ILi96EEEEEENS_10bfloat16_tEfNS_4arch4Sm90ELb1ELb0ELb0ELb0ELb0ELb1ELb0ELb0ELi2ELi1ELi2ELi1ELb1EEENS1_24CollectiveEpilogueBwdGQAISD_fSG_Li256ELb0ELb0EEENS1_25SingleTileBwdLPTSchedulerILb0ELi128ELb0EEEEEEEEEvNT_6ParamsE,(.L_x_132 - _ZN7cutlass13device_kernelIN5flash11enable_sm90INS1_16FlashAttnBwdSm90INS1_25CollectiveMainloopBwdSm90ILi2ELi2ELi2EN4cute5tupleIJNS5_1CILi1EEES8_S8_EEENS6_IJNS7_ILi64EEENS7_ILi128EEENS7_ILi96EEEEEENS_10bfloat16_tEfNS_4arch4Sm90ELb1ELb0ELb0ELb0ELb0ELb1ELb0ELb0ELi2ELi1ELi2ELi1ELb1EEENS1_24CollectiveEpilogueBwdGQAISD_fSG_Li256ELb0ELb0EEENS1_25SingleTileBwdLPTSchedulerILb0ELi128ELb0EEEEEEEEEvNT_6ParamsE)
        .other          _ZN7cutlass13device_kernelIN5flash11enable_sm90INS1_16FlashAttnBwdSm90INS1_25CollectiveMainloopBwdSm90ILi2ELi2ELi2EN4cute5tupleIJNS5_1CILi1EEES8_S8_EEENS6_IJNS7_ILi64EEENS7_ILi128EEENS7_ILi96EEEEEENS_10bfloat16_tEfNS_4arch4Sm90ELb1ELb0ELb0ELb0ELb0ELb1ELb0ELb0ELi2ELi1ELi2ELi1ELb1EEENS1_24CollectiveEpilogueBwdGQAISD_fSG_Li256ELb0ELb0EEENS1_25SingleTileBwdLPTSchedulerILb0ELi128ELb0EEEEEEEEEvNT_6ParamsE,@"STO_CUDA_ENTRY STV_DEFAULT"
_ZN7cutlass13device_kernelIN5flash11enable_sm90INS1_16FlashAttnBwdSm90INS1_25CollectiveMainloopBwdSm90ILi2ELi2ELi2EN4cute5tupleIJNS5_1CILi1EEES8_S8_EEENS6_IJNS7_ILi64EEENS7_ILi128EEENS7_ILi96EEEEEENS_10bfloat16_tEfNS_4arch4Sm90ELb1ELb0ELb0ELb0ELb0ELb1ELb0ELb0ELi2ELi1ELi2ELi1ELb1EEENS1_24CollectiveEpilogueBwdGQAISD_fSG_Li256ELb0ELb0EEENS1_25SingleTileBwdLPTSchedulerILb0ELi128ELb0EEEEEEEEEvNT_6ParamsE:
[----:B------:R-:W-:Y:S01]  /*0000*/  LDC R1, c[0x0][0x37c] ;  /* 0x0000df00ff017b82 */ /* 0x000fe20000000800 */
[----:B------:R-:W-:Y:S05]  /*0010*/  EXIT ;  /* 0x000000000000794d */ /* 0x000fea0003800000 */
.L_x_42:
        /* <DEDUP_REMOVED lines=14> */
.L_x_132:


//--------------------- .text._ZN7cutlass13device_kernelIN5flash11enable_sm90INS1_16FlashAttnBwdSm90INS1_25CollectiveMainloopBwdSm90ILi2ELi2ELi2EN4cute5tupleIJNS5_1CILi1EEES8_S8_EEENS6_IJNS7_ILi64EEENS7_ILi128EEENS7_ILi96EEEEEENS_10bfloat16_tEfNS_4arch4Sm90ELb1ELb0ELb0ELb0ELb1ELb1ELb0ELb0ELi2ELi1ELi2ELi1ELb1EEENS1_24CollectiveEpilogueBwdGQAISD_fSG_Li256ELb0ELb1EEENS1_25SingleTileBwdLPTSchedulerILb0ELi128ELb1EEEEEEEEEvNT_6ParamsE --------------------------
	.section	.text._ZN7cutlass13device_kernelIN5flash11enable_sm90INS1_16FlashAttnBwdSm90INS1_25CollectiveMainloopBwdSm90ILi2ELi2ELi2EN4cute5tupleIJNS5_1CILi1EEES8_S8_EEENS6_IJNS7_ILi64EEENS7_ILi128EEENS7_ILi96EEEEEENS_10bfloat16_tEfNS_4arch4Sm90ELb1ELb0ELb0ELb0ELb1ELb1ELb0ELb0ELi2ELi1ELi2ELi1ELb1EEENS1_24CollectiveEpilogueBwdGQAISD_fSG_Li256ELb0ELb1EEENS1_25SingleTileBwdLPTSchedulerILb0ELi128ELb1EEEEEEEEEvNT_6ParamsE,"ax",@progbits
	.align	128
.text._ZN7cutlass13device_kernelIN5flash11enable_sm90INS1_16FlashAttnBwdSm90INS1_25CollectiveMainloopBwdSm90ILi2ELi2ELi2EN4cute5tupleIJNS5_1CILi1EEES8_S8_EEENS6_IJNS7_ILi64EEENS7_ILi128EEENS7_ILi96EEEEEENS_10bfloat16_tEfNS_4arch4Sm90ELb1ELb0ELb0ELb0ELb1ELb1ELb0ELb0ELi2ELi1ELi2ELi1ELb1EEENS1_24CollectiveEpilogueBwdGQAISD_fSG_Li256ELb0ELb1EEENS1_25SingleTileBwdLPTSchedulerILb0ELi128ELb1EEEEEEEEEvNT_6ParamsE:
        .type           _ZN7cutlass13device_kernelIN5flash11enable_sm90INS1_16FlashAttnBwdSm90INS1_25CollectiveMainloopBwdSm90ILi2ELi2ELi2EN4cute5tupleIJNS5_1CILi1EEES8_S8_EEENS6_IJNS7_ILi64EEENS7_ILi128EEENS7_ILi96EEEEEENS_10bfloat16_tEfNS_4arch4Sm90ELb1ELb0ELb0ELb0ELb1ELb1ELb0ELb0ELi2ELi1ELi2ELi1ELb1EEENS1_24CollectiveEpilogueBwdGQAISD_fSG_Li256ELb0ELb1EEENS1_25SingleTileBwdLPTSchedulerILb0ELi128ELb1EEEEEEEEEvNT_6ParamsE,@function
        .size           _ZN7cutlass13device_kernelIN5flash11enable_sm90INS1_16FlashAttnBwdSm90INS1_25CollectiveMainloopBwdSm90ILi2ELi2ELi2EN4cute5tupleIJNS5_1CILi1EEES8_S8_EEENS6_IJNS7_ILi64EEENS7_ILi128EEENS7_ILi96EEEEEENS_10bfloat16_tEfNS_4arch4Sm90ELb1ELb0ELb0ELb0ELb1ELb1ELb0ELb0ELi2ELi1ELi2ELi1ELb1EEENS1_24CollectiveEpilogueBwdGQAISD_fSG_Li256ELb0ELb1EEENS1_25SingleTileBwdLPTSchedulerILb0ELi128ELb1EEEEEEEEEvNT_6ParamsE,(.L_x_133 - _ZN7cutlass13device_kernelIN5flash11enable_sm90INS1_16FlashAttnBwdSm90INS1_25CollectiveMainloopBwdSm90ILi2ELi2ELi2EN4cute5tupleIJNS5_1CILi1EEES8_S8_EEENS6_IJNS7_ILi64EEENS7_ILi128EEENS7_ILi96EEEEEENS_10bfloat16_tEfNS_4arch4Sm90ELb1ELb0ELb0ELb0ELb1ELb1ELb0ELb0ELi2ELi1ELi2ELi1ELb1EEENS1_24CollectiveEpilogueBwdGQAISD_fSG_Li256ELb0ELb1EEENS1_25SingleTileBwdLPTSchedulerILb0ELi128ELb1EEEEEEEEEvNT_6ParamsE)
        .other          _ZN7cutlass13device_kernelIN5flash11enable_sm90INS1_16FlashAttnBwdSm90INS1_25CollectiveMainloopBwdSm90ILi2ELi2ELi2EN4cute5tupleIJNS5_1CILi1EEES8_S8_EEENS6_IJNS7_ILi64EEENS7_ILi128EEENS7_ILi96EEEEEENS_10bfloat16_tEfNS_4arch4Sm90ELb1ELb0ELb0ELb0ELb1ELb1ELb0ELb0ELi2ELi1ELi2ELi1ELb1EEENS1_24CollectiveEpilogueBwdGQAISD_fSG_Li256ELb0ELb1EEENS1_25SingleTileBwdLPTSchedulerILb0ELi128ELb1EEEEEEEEEvNT_6ParamsE,@"STO_CUDA_ENTRY STV_DEFAULT"
_ZN7cutlass13device_kernelIN5flash11enable_sm90INS1_16FlashAttnBwdSm90INS1_25CollectiveMainloopBwdSm90ILi2ELi2ELi2EN4cute5tupleIJNS5_1CILi1EEES8_S8_EEENS6_IJNS7_ILi64EEENS7_ILi128EEENS7_ILi96EEEEEENS_10bfloat16_tEfNS_4arch4Sm90ELb1ELb0ELb0ELb0ELb1ELb1ELb0ELb0ELi2ELi1ELi2ELi1ELb1EEENS1_24CollectiveEpilogueBwdGQAISD_fSG_Li256ELb0ELb1EEENS1_25SingleTileBwdLPTSchedulerILb0ELi128ELb1EEEEEEEEEvNT_6ParamsE:
[----:B------:R-:W-:Y:S01]  /*0000*/  LDC R1, c[0x0][0x37c] ;  /* 0x0000df00ff017b82 */ /* 0x000fe20000000800 */
[----:B------:R-:W-:Y:S05]  /*0010*/  EXIT ;  /* 0x000000000000794d */ /* 0x000fea0003800000 */
.L_x_43:
        /* <DEDUP_REMOVED lines=14> */
.L_x_133:


//--------------------- .text._ZN7cutlass13device_kernelIN5flash22FlashAttnBwdPreprocessIN4cute5tupleIJNS3_1CILi64EEENS5_ILi96EEEEEENS_10bfloat16_tEfNS_4arch4Sm90ELb1ELb0EEEEEvNT_6ParamsE --------------------------
	.section	.text._ZN7cutlass13device_kernelIN5flash22FlashAttnBwdPreprocessIN4cute5tupleIJNS3_1CILi64EEENS5_ILi96EEEEEENS_10bfloat16_tEfNS_4arch4Sm90ELb1ELb0EEEEEvNT_6ParamsE,"ax",@progbits
	.align	128
.text._ZN7cutlass13device_kernelIN5flash22FlashAttnBwdPreprocessIN4cute5tupleIJNS3_1CILi64EEENS5_ILi96EEEEEENS_10bfloat16_tEfNS_4arch4Sm90ELb1ELb0EEEEEvNT_6ParamsE:
        .type           _ZN7cutlass13device_kernelIN5flash22FlashAttnBwdPreprocessIN4cute5tupleIJNS3_1CILi64EEENS5_ILi96EEEEEENS_10bfloat16_tEfNS_4arch4Sm90ELb1ELb0EEEEEvNT_6ParamsE,@function
        .size           _ZN7cutlass13device_kernelIN5flash22FlashAttnBwdPreprocessIN4cute5tupleIJNS3_1CILi64EEENS5_ILi96EEEEEENS_10bfloat16_tEfNS_4arch4Sm90ELb1ELb0EEEEEvNT_6ParamsE,(.L_x_134 - _ZN7cutlass13device_kernelIN5flash22FlashAttnBwdPreprocessIN4cute5tupleIJNS3_1CILi64EEENS5_ILi96EEEEEENS_10bfloat16_tEfNS_4arch4Sm90ELb1ELb0EEEEEvNT_6ParamsE)
        .other          _ZN7cutlass13device_kernelIN5flash22FlashAttnBwdPreprocessIN4cute5tupleIJNS3_1CILi64EEENS5_ILi96EEEEEENS_10bfloat16_tEfNS_4arch4Sm90ELb1ELb0EEEEEvNT_6ParamsE,@"STO_CUDA_ENTRY STV_DEFAULT"
_ZN7cutlass13device_kernelIN5flash22FlashAttnBwdPreprocessIN4cute5tupleIJNS3_1CILi64EEENS5_ILi96EEEEEENS_10bfloat16_tEfNS_4arch4Sm90ELb1ELb0EEEEEvNT_6ParamsE:
[----:B------:R-:W-:Y:S01]  /*0000*/  LDC R1, c[0x0][0x37c] ;  /* 0x0000df00ff017b82 */ /* 0x000fe20000000800 */
[----:B------:R-:W0:Y:S07]  /*0010*/  S2R R0, SR_CTAID.X ;  /* 0x0000000000007919 */ /* 0x000e2e0000002500 */
[----:B------:R-:W0:Y:S01]  /*0020*/  LDC R5, c[0x0][0x388] ;  /* 0x0000e200ff057b82 */ /* 0x000e220000000800 */
[----:B------:R-:W1:Y:S01]  /*0030*/  LDCU.64 UR4, c[0x0][0x358] ;  /* 0x00006b00ff0477ac */ /* 0x000e620008000a00 */
[----:B------:R-:W2:Y:S06]  /*0040*/  S2R R3, SR_TID.X ;  /* 0x0000000000037919 */ /* 0x000eac0000002100 */
[----:B------:R-:W3:Y:S08]  /*0050*/  S2UR UR6, SR_CTAID.Y ;  /* 0x00000000000679c3 */ /* 0x000ef00000002600 */
[----:B------:R-:W3:Y:S08]  /*0060*/  LDC.64 R8, c[0x0][0x400] ;  /* 0x00010000ff087b82 */ /* 0x000ef00000000a00 */
[----:B------:R-:W4:Y:S01]  /*0070*/  S2UR UR7, SR_CTAID.Z ;  /* 0x00000000000779c3 */ /* 0x000f220000002700 */
[----:B0-----:R-:W-:-:S07]  /*0080*/  IMAD R2, R0, -0x40, R5 ;  /* 0xffffffc000027824 */ /* 0x001fce00078e0205 */
[----:B------:R-:W4:Y:S01]  /*0090*/  LDC.64 R10, c[0x0][0x408] ;  /* 0x00010200ff0a7b82 */ /* 0x000f220000000a00 */
[----:B--2---:R-:W-:-:S04]  /*00a0*/  ISETP.GE.AND P0, PT, R3, R2, PT ;  /* 0x000000020300720c */ /* 0x004fc80003f06270 */
[----:B------:R-:W-:-:S13]  /*00b0*/  ISETP.GT.U32.OR P0, PT, R3, 0x3f, P0 ;  /* 0x0000003f0300780c */ /* 0x000fda0000704470 */
[----:B------:R-:W0:Y:S01]  /*00c0*/  @!P0 LDC.64 R18, c[0x0][0x3f8] ;  /* 0x0000fe00ff128b82 */ /* 0x000e220000000a00 */
[----:B------:R-:W-:Y:S02]  /*00d0*/  @!P0 IMAD R6, R0, 0x40, R3 ;  /* 0x0000004000068824 */ /* 0x000fe400078e0203 */
[----:B------:R-:W-:Y:S02]  /*00e0*/  @!P0 IMAD.MOV.U32 R7, RZ, RZ, RZ ;  /* 0x000000ffff078224 */ /* 0x000fe400078e00ff */
[----:B---3--:R-:W-:-:S04]  /*00f0*/  @!P0 IMAD.WIDE.U32 R6, R8, UR6, R6 ;  /* 0x0000000608068c25 */ /* 0x008fc8000f8e0006 */
[----:B------:R-:W-:Y:S02]  /*0100*/  @!P0 IMAD R7, R9, UR6, R7 ;  /* 0x0000000609078c24 */ /* 0x000fe4000f8e0207 */
[----:B----4-:R-:W-:-:S04]  /*0110*/  @!P0 IMAD.WIDE.U32 R6, R10, UR7, R6 ;  /* 0x000000070a068c25 */ /* 0x010fc8000f8e0006 */
[----:B------:R-:W-:Y:S01]  /*0120*/  @!P0 IMAD R4, R11, UR7, R7 ;  /* 0x000000070b048c24 */ /* 0x000fe2000f8e0207 */
[----:B0-----:R-:W-:-:S04]  /*0130*/  @!P0 LEA R18, P1, R6, R18, 0x2 ;  /* 0x0000001206128211 */ /* 0x001fc800078210ff */
[----:B------:R-:W-:Y:S02]  /*0140*/  @!P0 LEA.HI.X R19, R6, R19, R4, 0x2, P1 ;  /* 0x0000001306138211 */ /* 0x000fe400008f1404 */
[----:B------:R-:W-:Y:S02]  /*0150*/  MOV R4, 0x7f800000 ;  /* 0x7f80000000047802 */ /* 0x000fe40000000f00 */
[----:B------:R-:W-:-:S04]  /*0160*/  SHF.R.U32.HI R32, RZ, 0x2, R3 ;  /* 0x00000002ff207819 */ /* 0x000fc80000011603 */
[----:B-1----:R0:W5:Y:S01]  /*0170*/  @!P0 LDG.E R4, desc[UR4][R18.64] ;  /* 0x0000000412048981 */ /* 0x002162000c1e1900 */
[----:B------:R-:W-:Y:S01]  /*0180*/  ISETP.GE.AND P0, PT, R32, R2, PT ;  /* 0x000000022000720c */ /* 0x000fe20003f06270 */
[----:B------:R-:W-:Y:S01]  /*0190*/  IMAD.SHL.U32 R6, R3, 0x8, RZ ;  /* 0x0000000803067824 */ /* 0x000fe200078e00ff */
[----:B------:R-:W-:Y:S01]  /*01a0*/  BSSY.RECONVERGENT B0, `(.L_x_44) ;  /* 0x0000029000007945 */ /* 0x000fe20003800200 */
[----:B------:R-:W-:Y:S02]  /*01b0*/  CS2R R8, SRZ ;  /* 0x0000000000087805 */ /* 0x000fe4000001ff00 */
[----:B------:R-:W-:Y:S02]  /*01c0*/  CS2R R10, SRZ ;  /* 0x00000000000a7805 */ /* 0x000fe4000001ff00 */
[----:B------:R-:W-:Y:S02]  /*01d0*/  CS2R R12, SRZ ;  /* 0x00000000000c7805 */ /* 0x000fe4000001ff00 */
[----:B------:R-:W-:-:S02]  /*01e0*/  LOP3.LUT R6, R6, 0x18, RZ, 0xc0, !PT ;  /* 0x0000001806067812 */ /* 0x000fc400078ec0ff */
[----:B------:R-:W-:Y:S02]  /*01f0*/  CS2R R14, SRZ ;  /* 0x00000000000e7805 */ /* 0x000fe4000001ff00 */
[----:B------:R-:W-:Y:S02]  /*0200*/  CS2R R16, SRZ ;  /* 0x0000000000107805 */ /* 0x000fe4000001ff00 */
[----:B0-----:R-:W-:Y:S02]  /*0210*/  CS2R R18, SRZ ;  /* 0x0000000000127805 */ /* 0x001fe4000001ff00 */
[----:B------:R-:W-:Y:S02]  /*0220*/  CS2R R20, SRZ ;  /* 0x0000000000147805 */ /* 0x000fe4000001ff00 */
[----:B------:R-:W-:Y:S02]  /*0230*/  CS2R R22, SRZ ;  /* 0x0000000000167805 */ /* 0x000fe4000001ff00 */
[----:B------:R-:W-:-:S02]  /*0240*/  CS2R R24, SRZ ;  /* 0x0000000000187805 */ /* 0x000fc4000001ff00 */
[----:B------:R-:W-:Y:S02]  /*0250*/  CS2R R26, SRZ ;  /* 0x00000000001a7805 */ /* 0x000fe4000001ff00 */
[----:B------:R-:W-:Y:S02]  /*0260*/  CS2R R28, SRZ ;  /* 0x00000000001c7805 */ /* 0x000fe4000001ff00 */
[----:B------:R-:W-:Y:S01]  /*0270*/  CS2R R30, SRZ ;  /* 0x00000000001e7805 */ /* 0x000fe2000001ff00 */
[----:B------:R-:W-:Y:S01]  /*0280*/  IMAD.MOV.U32 R33, RZ, RZ, RZ ;  /* 0x000000ffff217224 */ /* 0x000fe200078e00ff */
[C---:B------:R-:W-:Y:S02]  /*0290*/  LOP3.LUT R40, R6.reuse, 0x20, RZ, 0xfc, !PT ;  /* 0x0000002006287812 */ /* 0x040fe400078efcff */
[----:B------:R-:W-:Y:S01]  /*02a0*/  LOP3.LUT R41, R6, 0x40, RZ, 0xfc, !PT ;  /* 0x0000004006297812 */ /* 0x000fe200078efcff */
[----:B------:R-:W-:Y:S06]  /*02b0*/  @P0 BRA `(.L_x_45) ;  /* 0x00000000005c0947 */ /* 0x000fec0003800000 */
[----:B------:R-:W0:Y:S01]  /*02c0*/  LDC.64 R34, c[0x0][0x3a0] ;  /* 0x0000e800ff227b82 */ /* 0x000e220000000a00 */
[----:B------:R-:W-:Y:S01]  /*02d0*/  HFMA2 R7, -RZ, RZ, 0, 0 ;  /* 0x00000000ff077431 */ /* 0x000fe200000001ff */
[----:B------:R-:W1:Y:S01]  /*02e0*/  LDCU.64 UR10, c[0x0][0x398] ;  /* 0x00007300ff0a77ac */ /* 0x000e620008000a00 */
[----:B------:R-:W2:Y:S05]  /*02f0*/  LDCU UR8, c[0x0][0x38c] ;  /* 0x00007180ff0877ac */ /* 0x000eaa0008000800 */
[----:B------:R-:W3:Y:S01]  /*0300*/  LDC.64 R36, c[0x0][0x3a8] ;  /* 0x0000ea00ff247b82 */ /* 0x000ee20000000a00 */
[----:B------:R-:W4:Y:S01]  /*0310*/  LDCU.64 UR12, c[0x0][0x380] ;  /* 0x00007000ff0c77ac */ /* 0x000f220008000a00 */
[----:B0-----:R-:W-:Y:S01]  /*0320*/  IMAD.WIDE.U32 R38, R34, UR6, R6 ;  /* 0x0000000622267c25 */ /* 0x001fe2000f8e0006 */
[----:B--2---:R-:W-:-:S02]  /*0330*/  ISETP.GE.AND P1, PT, R6, UR8, PT ;  /* 0x0000000806007c0c */ /* 0x004fc4000bf26270 */
[----:B------:R-:W-:Y:S01]  /*0340*/  ISETP.GE.AND P2, PT, R40, UR8, PT ;  /* 0x0000000828007c0c */ /* 0x000fe2000bf46270 */
[----:B------:R-:W-:Y:S01]  /*0350*/  IMAD R39, R35, UR6, R39 ;  /* 0x0000000623277c24 */ /* 0x000fe2000f8e0227 */
[----:B------:R-:W-:Y:S01]  /*0360*/  ISETP.GE.AND P3, PT, R41, UR8, PT ;  /* 0x0000000829007c0c */ /* 0x000fe2000bf66270 */
[----:B---3--:R-:W-:-:S04]  /*0370*/  IMAD.WIDE.U32 R34, R36, UR7, R38 ;  /* 0x0000000724227c25 */ /* 0x008fc8000f8e0026 */
[----:B------:R-:W-:-:S04]  /*0380*/  IMAD.WIDE.U32 R38, R0, 0x40, R32 ;  /* 0x0000004000267825 */ /* 0x000fc800078e0020 */
[----:B------:R-:W-:Y:S02]  /*0390*/  IMAD R35, R37, UR7, R35 ;  /* 0x0000000725237c24 */ /* 0x000fe4000f8e0223 */
[----:B-1----:R-:W-:Y:S02]  /*03a0*/  IMAD R37, R39, UR10, RZ ;  /* 0x0000000a27257c24 */ /* 0x002fe4000f8e02ff */
[----:B------:R-:W-:-:S04]  /*03b0*/  IMAD.WIDE.U32 R34, R38, UR10, R34 ;  /* 0x0000000a26227c25 */ /* 0x000fc8000f8e0022 */
[----:B------:R-:W-:Y:S01]  /*03c0*/  IMAD R37, R38, UR11, R37 ;  /* 0x0000000b26257c24 */ /* 0x000fe2000f8e0225 */
[----:B----4-:R-:W-:-:S03]  /*03d0*/  LEA R36, P4, R34, UR12, 0x1 ;  /* 0x0000000c22247c11 */ /* 0x010fc6000f8808ff */
[----:B------:R-:W-:-:S05]  /*03e0*/  IMAD.IADD R35, R35, 0x1, R37 ;  /* 0x0000000123237824 */ /* 0x000fca00078e0225 */
[----:B------:R-:W-:-:S05]  /*03f0*/  LEA.HI.X R37, R34, UR13, R35, 0x1, P4 ;  /* 0x0000000d22257c11 */ /* 0x000fca000a0f0c23 */
[----:B------:R0:W5:Y:S04]  /*0400*/  @!P1 LDG.E.128 R8, desc[UR4][R36.64] ;  /* 0x0000000424089981 */ /* 0x000168000c1e1d00 */
[----:B------:R0:W5:Y:S04]  /*0410*/  @!P2 LDG.E.128 R12, desc[UR4][R36.64+0x40] ;  /* 0x00004004240ca981 */ /* 0x000168000c1e1d00 */
[----:B------:R0:W5:Y:S02]  /*0420*/  @!P3 LDG.E.128 R16, desc[UR4][R36.64+0x80] ;  /* 0x000080042410b981 */ /* 0x000164000c1e1d00 */
.L_x_45:
[----:B------:R-:W-:Y:S05]  /*0430*/  BSYNC.RECONVERGENT B0 ;  /* 0x0000000000007941 */ /* 0x000fea0003800200 */
.L_x_44:
[----:B------:R-:W-:Y:S04]  /*0440*/  BSSY.RECONVERGENT B0, `(.L_x_46) ;  /* 0x0000019000007945 */ /* 0x000fe80003800200 */
[----:B------:R-:W-:Y:S05]  /*0450*/  @P0 BRA `(.L_x_47) ;  /* 0x00000000005c0947 */ /* 0x000fea0003800000 */
[----:B------:R-:W1:Y:S01]  /*0460*/  LDC.64 R34, c[0x0][0x3c0] ;  /* 0x0000f000ff227b82 */ /* 0x000e620000000a00 */
[----:B------:R-:W2:Y:S01]  /*0470*/  LDCU.128 UR8, c[0x0][0x3b0] ;  /* 0x00007600ff0877ac */ /* 0x000ea20008000c00 */
[----:B------:R-:W-:Y:S01]  /*0480*/  MOV R39, RZ ;  /* 0x000000ff00277202 */ /* 0x000fe20000000f00 */
[----:B------:R-:W-:Y:S01]  /*0490*/  IMAD.MOV.U32 R38, RZ, RZ, R6 ;  /* 0x000000ffff267224 */ /* 0x000fe200078e0006 */
[----:B------:R-:W3:Y:S04]  /*04a0*/  LDCU UR12, c[0x0][0x38c] ;  /* 0x00007180ff0c77ac */ /* 0x000ee80008000800 */
[----:B0-----:R-:W0:Y:S01]  /*04b0*/  LDC.64 R36, c[0x0][0x3c8] ;  /* 0x0000f200ff247b82 */ /* 0x001e220000000a00 */
[----:B---3--:R-:W-:Y:S01]  /*04c0*/  ISETP.GE.AND P2, PT, R40, UR12, PT ;  /* 0x0000000c28007c0c */ /* 0x008fe2000bf46270 */
[----:B-1----:R-:W-:Y:S01]  /*04d0*/  IMAD.WIDE.U32 R38, R34, UR6, R38 ;  /* 0x0000000622267c25 */ /* 0x002fe2000f8e0026 */
[----:B------:R-:W-:-:S02]  /*04e0*/  ISETP.GE.AND P1, PT, R6, UR12, PT ;  /* 0x0000000c06007c0c */ /* 0x000fc4000bf26270 */
[----:B------:R-:W-:Y:S01]  /*04f0*/  ISETP.GE.AND P3, PT, R41, UR12, PT ;  /* 0x0000000c29007c0c */ /* 0x000fe2000bf66270 */
[----:B------:R-:W-:Y:S02]  /*0500*/  IMAD R39, R35, UR6, R39 ;  /* 0x0000000623277c24 */ /* 0x000fe4000f8e0227 */
[----:B------:R-:W-:-:S04]  /*0510*/  IMAD.WIDE.U32 R34, R0, 0x40, R32 ;  /* 0x0000004000227825 */ /* 0x000fc800078e0020 */
[----:B0-----:R-:W-:-:S04]  /*0520*/  IMAD.WIDE.U32 R38, R36, UR7, R38 ;  /* 0x0000000724267c25 */ /* 0x001fc8000f8e0026 */
[----:B------:R-:W-:Y:S02]  /*0530*/  IMAD R39, R37, UR7, R39 ;  /* 0x0000000725277c24 */ /* 0x000fe4000f8e0227 */
[----:B--2---:R-:W-:Y:S02]  /*0540*/  IMAD R35, R35, UR10, RZ ;  /* 0x0000000a23237c24 */ /* 0x004fe4000f8e02ff */
[----:B------:R-:W-:-:S04]  /*0550*/  IMAD.WIDE.U32 R38, R34, UR10, R38 ;  /* 0x0000000a22267c25 */ /* 0x000fc8000f8e0026 */
[----:B------:R-:W-:Y:S01]  /*0560*/  IMAD R35, R34, UR11, R35 ;  /* 0x0000000b22237c24 */ /* 0x000fe2000f8e0223 */
[----:B------:R-:W-:-:S03]  /*0570*/  LEA R34, P0, R38, UR8, 0x1 ;  /* 0x0000000826227c11 */ /* 0x000fc6000f8008ff */
[----:B------:R-:W-:-:S05]  /*0580*/  IMAD.IADD R35, R39, 0x1, R35 ;  /* 0x0000000127237824 */ /* 0x000fca00078e0223 */
[----:B------:R-:W-:-:S05]  /*0590*/  LEA.HI.X R35, R38, UR9, R35, 0x1, P0 ;  /* 0x0000000926237c11 */ /* 0x000fca00080f0c23 */
[----:B------:R1:W5:Y:S04]  /*05a0*/  @!P1 LDG.E.128 R20, desc[UR4][R34.64] ;  /* 0x0000000422149981 */ /* 0x000368000c1e1d00 */
[----:B------:R1:W5:Y:S04]  /*05b0*/  @!P2 LDG.E.128 R24, desc[UR4][R34.64+0x40] ;  /* 0x000040042218a981 */ /* 0x000368000c1e1d00 */
[----:B------:R1:W5:Y:S02]  /*05c0*/  @!P3 LDG.E.128 R28, desc[UR4][R34.64+0x80] ;  /* 0x00008004221cb981 */ /* 0x000364000c1e1d00 */
.L_x_47:
[----:B------:R-:W-:Y:S05]  /*05d0*/  BSYNC.RECONVERGENT B0 ;  /* 0x0000000000007941 */ /* 0x000fea0003800200 */
.L_x_46:
[C---:B-----5:R-:W-:Y:S01]  /*05e0*/  LOP3.LUT R7, R8.reuse, 0xffff0000, RZ, 0xc0, !PT ;  /* 0xffff000008077812 */ /* 0x060fe200078ec0ff */
[----:B------:R-:W-:Y:S01]  /*05f0*/  IMAD.U32 R8, R8, 0x10000, RZ ;  /* 0x0001000008087824 */ /* 0x000fe200078e00ff */
[C---:B-1----:R-:W-:Y:S01]  /*0600*/  LOP3.LUT R34, R20.reuse, 0xffff0000, RZ, 0xc0, !PT ;  /* 0xffff000014227812 */ /* 0x042fe200078ec0ff */
[----:B------:R-:W-:Y:S01]  /*0610*/  BSSY.RECONVERGENT B0, `(.L_x_48) ;  /* 0x0000067000007945 */ /* 0x000fe20003800200 */
[----:B------:R-:W-:Y:S01]  /*0620*/  SHF.L.U32 R35, R20, 0x10, RZ ;  /* 0x0000001014237819 */ /* 0x000fe200000006ff */
[----:B------:R-:W-:Y:S01]  /*0630*/  IMAD.U32 R20, R21, 0x10000, RZ ;  /* 0x0001000015147824 */ /* 0x000fe200078e00ff */
[----:B------:R-:W-:Y:S01]  /*0640*/  ISETP.NE.AND P1, PT, R6, RZ, PT ;  /* 0x000000ff0600720c */ /* 0x000fe20003f25270 */
[----:B0-----:R-:W-:Y:S01]  /*0650*/  FMUL.FTZ R37, R7, R34 ;  /* 0x0000002207257220 */ /* 0x001fe20000410000 */
[C---:B------:R-:W-:Y:S01]  /*0660*/  IMAD.U32 R7, R9.reuse, 0x10000, RZ ;  /* 0x0001000009077824 */ /* 0x040fe200078e00ff */
[----:B------:R-:W-:Y:S01]  /*0670*/  LOP3.LUT R9, R9, 0xffff0000, RZ, 0xc0, !PT ;  /* 0xffff000009097812 */ /* 0x000fe200078ec0ff */
[----:B------:R-:W-:-:S02]  /*0680*/  IMAD R6, R0, 0x600, R3 ;  /* 0x0000060000067824 */ /* 0x000fc400078e0203 */
[----:B------:R-:W-:Y:S01]  /*0690*/  FFMA.FTZ R34, R8, R35, R37 ;  /* 0x0000002308227223 */ /* 0x000fe20000010025 */
[----:B------:R-:W-:Y:S01]  /*06a0*/  LOP3.LUT R8, R21, 0xffff0000, RZ, 0xc0, !PT ;  /* 0xffff000015087812 */ /* 0x000fe200078ec0ff */
[----:B------:R-:W-:Y:S02]  /*06b0*/  IMAD.SHL.U32 R6, R6, 0x4, RZ ;  /* 0x0000000406067824 */ /* 0x000fe400078e00ff */
[----:B------:R-:W-:Y:S01]  /*06c0*/  FFMA.FTZ R34, R7, R20, R34 ;  /* 0x0000001407227223 */ /* 0x000fe20000010022 */
[----:B------:R-:W-:Y:S01]  /*06d0*/  SHF.L.U32 R7, R10, 0x10, RZ ;  /* 0x000000100a077819 */ /* 0x000fe200000006ff */
[----:B------:R-:W-:Y:S01]  /*06e0*/  IMAD.U32 R20, R22, 0x10000, RZ ;  /* 0x0001000016147824 */ /* 0x000fe200078e00ff */
[----:B------:R-:W-:Y:S01]  /*06f0*/  LOP3.LUT R10, R10, 0xffff0000, RZ, 0xc0, !PT ;  /* 0xffff00000a0a7812 */ /* 0x000fe200078ec0ff */
[----:B------:R-:W-:Y:S01]  /*0700*/  FFMA.FTZ R8, R9, R8, R34 ;  /* 0x0000000809087223 */ /* 0x000fe20000010022 */
[----:B------:R-:W-:-:S03]  /*0710*/  LOP3.LUT R9, R22, 0xffff0000, RZ, 0xc0, !PT ;  /* 0xffff000016097812 */ /* 0x000fc600078ec0ff */
[----:B------:R-:W-:Y:S01]  /*0720*/  FFMA.FTZ R21, R7, R20, R8 ;  /* 0x0000001407157223 */ /* 0x000fe20000010008 */
[----:B------:R-:W-:Y:S01]  /*0730*/  SHF.L.U32 R8, R23, 0x10, RZ ;  /* 0x0000001017087819 */ /* 0x000fe200000006ff */
[C---:B------:R-:W-:Y:S01]  /*0740*/  IMAD.U32 R7, R11.reuse, 0x10000, RZ ;  /* 0x000100000b077824 */ /* 0x040fe200078e00ff */
[----:B------:R-:W-:Y:S01]  /*0750*/  LOP3.LUT R11, R11, 0xffff0000, RZ, 0xc0, !PT ;  /* 0xffff00000b0b7812 */ /* 0x000fe200078ec0ff */
[----:B------:R-:W-:Y:S01]  /*0760*/  FFMA.FTZ R20, R10, R9, R21 ;  /* 0x000000090a147223 */ /* 0x000fe20000010015 */
[----:B------:R-:W-:Y:S02]  /*0770*/  LOP3.LUT R10, R23, 0xffff0000, RZ, 0xc0, !PT ;  /* 0xffff0000170a7812 */ /* 0x000fe400078ec0ff */
[----:B------:R-:W-:Y:S01]  /*0780*/  LOP3.LUT R9, R24, 0xffff0000, RZ, 0xc0, !PT ;  /* 0xffff000018097812 */ /* 0x000fe200078ec0ff */
[----:B------:R-:W-:Y:S01]  /*0790*/  FFMA.FTZ R20, R7, R8, R20 ;  /* 0x0000000807147223 */ /* 0x000fe20000010014 */
[C---:B------:R-:W-:Y:S01]  /*07a0*/  IMAD.U32 R7, R12.reuse, 0x10000, RZ ;  /* 0x000100000c077824 */ /* 0x040fe200078e00ff */
[----:B------:R-:W-:Y:S01]  /*07b0*/  LOP3.LUT R12, R12, 0xffff0000, RZ, 0xc0, !PT ;  /* 0xffff00000c0c7812 */ /* 0x000fe200078ec0ff */
[----:B------:R-:W-:-:S02]  /*07c0*/  IMAD.U32 R8, R24, 0x10000, RZ ;  /* 0x0001000018087824 */ /* 0x000fc400078e00ff */
[----:B------:R-:W-:-:S04]  /*07d0*/  FFMA.FTZ R10, R11, R10, R20 ;  /* 0x0000000a0b0a7223 */ /* 0x000fc80000010014 */
[----:B------:R-:W-:Y:S01]  /*07e0*/  FFMA.FTZ R11, R7, R8, R10 ;  /* 0x00000008070b7223 */ /* 0x000fe2000001000a */
[----:B------:R-:W-:Y:S01]  /*07f0*/  SHF.L.U32 R7, R13, 0x10, RZ ;  /* 0x000000100d077819 */ /* 0x000fe200000006ff */
[----:B------:R-:W-:Y:S01]  /*0800*/  IMAD.U32 R8, R25, 0x10000, RZ ;  /* 0x0001000019087824 */ /* 0x000fe200078e00ff */
[----:B------:R-:W-:Y:S01]  /*0810*/  LOP3.LUT R13, R13, 0xffff0000, RZ, 0xc0, !PT ;  /* 0xffff00000d0d7812 */ /* 0x000fe200078ec0ff */
[----:B------:R-:W-:Y:S01]  /*0820*/  FFMA.FTZ R12, R12, R9, R11 ;  /* 0x000000090c0c7223 */ /* 0x000fe2000001000b */
[----:B------:R-:W-:Y:S02]  /*0830*/  LOP3.LUT R10, R25, 0xffff0000, RZ, 0xc0, !PT ;  /* 0xffff0000190a7812 */ /* 0x000fe400078ec0ff */
[C---:B------:R-:W-:Y:S01]  /*0840*/  LOP3.LUT R9, R26.reuse, 0xffff0000, RZ, 0xc0, !PT ;  /* 0xffff00001a097812 */ /* 0x040fe200078ec0ff */
[----:B------:R-:W-:Y:S01]  /*0850*/  FFMA.FTZ R12, R7, R8, R12 ;  /* 0x00000008070c7223 */ /* 0x000fe2000001000c */
[----:B------:R-:W-:Y:S01]  /*0860*/  SHF.L.U32 R8, R26, 0x10, RZ ;  /* 0x000000101a087819 */ /* 0x000fe200000006ff */
[C---:B------:R-:W-:Y:S01]  /*0870*/  IMAD.U32 R7, R14.reuse, 0x10000, RZ ;  /* 0x000100000e077824 */ /* 0x040fe200078e00ff */
[----:B------:R-:W-:Y:S01]  /*0880*/  LOP3.LUT R14, R14, 0xffff0000, RZ, 0xc0, !PT ;  /* 0xffff00000e0e7812 */ /* 0x000fe200078ec0ff */
[----:B------:R-:W-:-:S04]  /*0890*/  FFMA.FTZ R10, R13, R10, R12 ;  /* 0x0000000a0d0a7223 */ /* 0x000fc8000001000c */
[----:B------:R-:W-:Y:S01]  /*08a0*/  FFMA.FTZ R11, R7, R8, R10 ;  /* 0x00000008070b7223 */ /* 0x000fe2000001000a */
[----:B------:R-:W-:Y:S01]  /*08b0*/  SHF.L.U32 R8, R27, 0x10, RZ ;  /* 0x000000101b087819 */ /* 0x000fe200000006ff */
[C---:B------:R-:W-:Y:S01]  /*08c0*/  IMAD.U32 R7, R15.reuse, 0x10000, RZ ;  /* 0x000100000f077824 */ /* 0x040fe200078e00ff */
        /* <DEDUP_REMOVED lines=26> */
[----:B------:R-:W-:-:S03]  /*0a70*/  LOP3.LUT R10, R31, 0xffff0000, RZ, 0xc0, !PT ;  /* 0xffff00001f0a7812 */ /* 0x000fc600078ec0ff */
[----:B------:R-:W-:Y:S01]  /*0a80*/  FFMA.FTZ R8, R7, R8, R18 ;  /* 0x0000000807087223 */ /* 0x000fe20000010012 */
[----:B------:R-:W-:-:S03]  /*0a90*/  VIADD R7, R5, 0x3f ;  /* 0x0000003f05077836 */ /* 0x000fc60000000000 */
[----:B------:R-:W-:Y:S02]  /*0aa0*/  FFMA.FTZ R19, R19, R10, R8 ;  /* 0x0000000a13137223 */ /* 0x000fe40000010008 */
[----:B------:R-:W-:-:S03]  /*0ab0*/  SHF.R.S32.HI R10, RZ, 0x1f, R7 ;  /* 0x0000001fff0a7819 */ /* 0x000fc60000011407 */
[----:B------:R-:W0:Y:S01]  /*0ac0*/  SHFL.BFLY PT, R8, R19, 0x2, 0x1f ;  /* 0x0c401f0013087f89 */ /* 0x000e2200000e0000 */
[----:B------:R-:W-:-:S04]  /*0ad0*/  LEA.HI R10, R10, R7, RZ, 0x6 ;  /* 0x000000070a0a7211 */ /* 0x000fc800078f30ff */
[----:B------:R-:W-:-:S04]  /*0ae0*/  LOP3.LUT R10, R10, 0xffffffc0, RZ, 0xc0, !PT ;  /* 0xffffffc00a0a7812 */ /* 0x000fc800078ec0ff */
[----:B------:R-:W-:Y:S02]  /*0af0*/  IADD3 R9, PT, PT, R7, -R10, RZ ;  /* 0x8000000a07097210 */ /* 0x000fe40007ffe0ff */
[----:B------:R-:W1:Y:S03]  /*0b00*/  LDC.64 R10, c[0x0][0x440] ;  /* 0x00011000ff0a7b82 */ /* 0x000e660000000a00 */
[----:B------:R-:W-:-:S05]  /*0b10*/  IMAD R14, R0, 0x40, R9 ;  /* 0x00000040000e7824 */ /* 0x000fca00078e0209 */
[----:B------:R-:W-:-:S04]  /*0b20*/  IADD3 R14, PT, PT, R7, -R14, RZ ;  /* 0x8000000e070e7210 */ /* 0x000fc80007ffe0ff */
[----:B------:R-:W-:Y:S01]  /*0b30*/  ISETP.GE.AND P0, PT, R3, R14, PT ;  /* 0x0000000e0300720c */ /* 0x000fe20003f06270 */
[----:B0-----:R-:W-:Y:S02]  /*0b40*/  FADD.FTZ R5, R19, R8 ;  /* 0x0000000813057221 */ /* 0x001fe40000010000 */
[----:B------:R-:W0:Y:S01]  /*0b50*/  LDC.64 R8, c[0x0][0x448] ;  /* 0x00011200ff087b82 */ /* 0x000e220000000a00 */
[----:B------:R-:W-:Y:S02]  /*0b60*/  ISETP.GT.U32.OR P0, PT, R3, 0x3f, P0 ;  /* 0x0000003f0300780c */ /* 0x000fe40000704470 */
[----:B------:R-:W2:Y:S02]  /*0b70*/  SHFL.BFLY PT, R12, R5, 0x1, 0x1f ;  /* 0x0c201f00050c7f89 */ /* 0x000ea400000e0000 */
[----:B--2---:R-:W-:Y:S01]  /*0b80*/  FADD.FTZ R18, R5, R12 ;  /* 0x0000000c05127221 */ /* 0x004fe20000010000 */
[----:B------:R-:W-:Y:S08]  /*0b90*/  @P1 BRA `(.L_x_49) ;  /* 0x0000000000381947 */ /* 0x000ff00003800000 */
[----:B------:R-:W2:Y:S01]  /*0ba0*/  LDC.64 R14, c[0x0][0x3e8] ;  /* 0x0000fa00ff0e7b82 */ /* 0x000ea20000000a00 */
[----:B------:R-:W-:Y:S01]  /*0bb0*/  LEA R12, R0, R32, 0x6 ;  /* 0x00000020000c7211 */ /* 0x000fe200078e30ff */
[----:B------:R-:W3:Y:S01]  /*0bc0*/  LDCU.64 UR8, c[0x0][0x3d0] ;  /* 0x00007a00ff0877ac */ /* 0x000ee20008000a00 */
[----:B------:R-:W-:Y:S01]  /*0bd0*/  IMAD.MOV.U32 R13, RZ, RZ, RZ ;  /* 0x000000ffff0d7224 */ /* 0x000fe200078e00ff */
[----:B------:R-:W-:-:S04]  /*0be0*/  ISETP.GE.AND P1, PT, R32, R2, PT ;  /* 0x000000022000720c */ /* 0x000fc80003f26270 */
[----:B------:R-:W4:Y:S01]  /*0bf0*/  LDC.64 R16, c[0x0][0x3f0] ;  /* 0x0000fc00ff107b82 */ /* 0x000f220000000a00 */
[----:B--2---:R-:W-:-:S04]  /*0c00*/  IMAD.WIDE.U32 R12, R14, UR6, R12 ;  /* 0x000000060e0c7c25 */ /* 0x004fc8000f8e000c */
[----:B------:R-:W-:Y:S02]  /*0c10*/  IMAD R13, R15, UR6, R13 ;  /* 0x000000060f0d7c24 */ /* 0x000fe4000f8e020d */
[----:B----4-:R-:W-:-:S04]  /*0c20*/  IMAD.WIDE.U32 R12, R16, UR7, R12 ;  /* 0x00000007100c7c25 */ /* 0x010fc8000f8e000c */
[----:B------:R-:W-:Y:S01]  /*0c30*/  IMAD R5, R17, UR7, R13 ;  /* 0x0000000711057c24 */ /* 0x000fe2000f8e020d */
[----:B---3--:R-:W-:-:S04]  /*0c40*/  LEA R14, P2, R12, UR8, 0x2 ;  /* 0x000000080c0e7c11 */ /* 0x008fc8000f8410ff */
[----:B------:R-:W-:Y:S02]  /*0c50*/  LEA.HI.X R15, R12, UR9, R5, 0x2, P2 ;  /* 0x000000090c0f7c11 */ /* 0x000fe400090f1405 */
[----:B------:R-:W-:-:S05]  /*0c60*/  FSEL R5, R18, RZ, !P1 ;  /* 0x000000ff12057208 */ /* 0x000fca0004800000 */
[----:B------:R2:W-:Y:S02]  /*0c70*/  STG.E desc[UR4][R14.64], R5 ;  /* 0x000000050e007986 */ /* 0x0005e4000c101904 */
.L_x_49:
[----:B------:R-:W-:Y:S05]  /*0c80*/  BSYNC.RECONVERGENT B0 ;  /* 0x0000000000007941 */ /* 0x000fea0003800200 */
.L_x_48:
[----:B------:R-:W-:Y:S04]  /*0c90*/  BSSY.RECONVERGENT B0, `(.L_x_50) ;  /* 0x0000011000007945 */ /* 0x000fe80003800200 */
[----:B------:R-:W-:Y:S05]  /*0ca0*/  @P0 BRA `(.L_x_51) ;  /* 0x00000000003c0947 */ /* 0x000fea0003800000 */
[----:B--2---:R-:W2:Y:S01]  /*0cb0*/  LDC.64 R14, c[0x0][0x418] ;  /* 0x00010600ff0e7b82 */ /* 0x004ea20000000a00 */
[----:B------:R-:W-:Y:S01]  /*0cc0*/  LEA R12, R0, R3, 0x6 ;  /* 0x00000003000c7211 */ /* 0x000fe200078e30ff */
[----:B------:R-:W-:Y:S02]  /*0cd0*/  IMAD.MOV.U32 R13, RZ, RZ, RZ ;  /* 0x000000ffff0d7224 */ /* 0x000fe400078e00ff */
[C---:B------:R-:W-:Y:S01]  /*0ce0*/  FMUL.FTZ R2, R4.reuse, 1.4426950216293334961 ;  /* 0x3fb8aa3b04027820 */ /* 0x040fe20000410000 */
[----:B------:R-:W-:-:S03]  /*0cf0*/  FSETP.NEU.FTZ.AND P0, PT, R4, -INF , PT ;  /* 0xff8000000400780b */ /* 0x000fc60003f1d000 */
[----:B------:R-:W3:Y:S08]  /*0d00*/  LDC.64 R16, c[0x0][0x420] ;  /* 0x00010800ff107b82 */ /* 0x000ef00000000a00 */
[----:B------:R-:W4:Y:S01]  /*0d10*/  LDC.64 R18, c[0x0][0x410] ;  /* 0x00010400ff127b82 */ /* 0x000f220000000a00 */
[----:B--2---:R-:W-:-:S04]  /*0d20*/  IMAD.WIDE.U32 R12, R14, UR6, R12 ;  /* 0x000000060e0c7c25 */ /* 0x004fc8000f8e000c */
[----:B------:R-:W-:Y:S02]  /*0d30*/  IMAD R13, R15, UR6, R13 ;  /* 0x000000060f0d7c24 */ /* 0x000fe4000f8e020d */
[----:B---3--:R-:W-:-:S04]  /*0d40*/  IMAD.WIDE.U32 R12, R16, UR7, R12 ;  /* 0x00000007100c7c25 */ /* 0x008fc8000f8e000c */
[----:B------:R-:W-:Y:S01]  /*0d50*/  IMAD R5, R17, UR7, R13 ;  /* 0x0000000711057c24 */ /* 0x000fe2000f8e020d */
[----:B----4-:R-:W-:-:S04]  /*0d60*/  LEA R14, P1, R12, R18, 0x2 ;  /* 0x000000120c0e7211 */ /* 0x010fc800078210ff */
[----:B------:R-:W-:Y:S02]  /*0d70*/  LEA.HI.X R15, R12, R19, R5, 0x2, P1 ;  /* 0x000000130c0f7211 */ /* 0x000fe400008f1405 */
[----:B------:R-:W-:-:S05]  /*0d80*/  FSEL R5, R2, RZ, P0 ;  /* 0x000000ff02057208 */ /* 0x000fca0000000000 */
[----:B------:R3:W-:Y:S02]  /*0d90*/  STG.E desc[UR4][R14.64], R5 ;  /* 0x000000050e007986 */ /* 0x0007e4000c101904 */
.L_x_51:
[----:B------:R-:W-:Y:S05]  /*0da0*/  BSYNC.RECONVERGENT B0 ;  /* 0x0000000000007941 */ /* 0x000fea0003800200 */
.L_x_50:
[----:B------:R-:W4:Y:S01]  /*0db0*/  LDCU.64 UR10, c[0x0][0x458] ;  /* 0x00008b00ff0a77ac */ /* 0x000f220008000a00 */
[----:B------:R-:W-:Y:S01]  /*0dc0*/  HFMA2 R7, -RZ, RZ, 0, 0 ;  /* 0x00000000ff077431 */ /* 0x000fe200000001ff */
[----:B------:R-:W5:Y:S02]  /*0dd0*/  LDCU.64 UR8, c[0x0][0x428] ;  /* 0x00008500ff0877ac */ /* 0x000f640008000a00 */
[----:B-1----:R-:W-:-:S04]  /*0de0*/  IMAD.WIDE.U32 R6, R10, UR6, R6 ;  /* 0x000000060a067c25 */ /* 0x002fc8000f8e0006 */
[----:B------:R-:W-:Y:S01]  /*0df0*/  IMAD R7, R11, UR6, R7 ;  /* 0x000000060b077c24 */ /* 0x000fe2000f8e0207 */
[----:B----4-:R-:W-:Y:S01]  /*0e00*/  ISETP.NE.U32.AND P0, PT, RZ, UR10, PT ;  /* 0x0000000aff007c0c */ /* 0x010fe2000bf05070 */
[----:B0-23--:R-:W-:-:S03]  /*0e10*/  IMAD.WIDE.U32 R4, R8, UR7, R6 ;  /* 0x0000000708047c25 */ /* 0x00dfc6000f8e0006 */
[----:B------:R-:W-:Y:S01]  /*0e20*/  ISETP.NE.AND.EX P0, PT, RZ, UR11, PT, P0 ;  /* 0x0000000bff007c0c */ /* 0x000fe2000bf05300 */
[----:B------:R-:W-:Y:S01]  /*0e30*/  IMAD R9, R9, UR7, R5 ;  /* 0x0000000709097c24 */ /* 0x000fe2000f8e0205 */
[C---:B-----5:R-:W-:Y:S02]  /*0e40*/  LEA R6, P1, R4.reuse, UR8, 0x2 ;  /* 0x0000000804067c11 */ /* 0x060fe4000f8210ff */
[----:B------:R-:W-:Y:S02]  /*0e50*/  ISETP.NE.OR P0, PT, R3, RZ, !P0 ;  /* 0x000000ff0300720c */ /* 0x000fe40004705670 */
[----:B------:R-:W-:-:S05]  /*0e60*/  LEA.HI.X R7, R4, UR9, R9, 0x2, P1 ;  /* 0x0000000904077c11 */ /* 0x000fca00088f1409 */
[----:B------:R0:W-:Y:S04]  /*0e70*/  STG.E.128 desc[UR4][R6.64], RZ ;  /* 0x000000ff06007986 */ /* 0x0001e8000c101d04 */
[----:B------:R0:W-:Y:S04]  /*0e80*/  STG.E.128 desc[UR4][R6.64+0x1000], RZ ;  /* 0x001000ff06007986 */ /* 0x0001e8000c101d04 */
[----:B------:R0:W-:Y:S04]  /*0e90*/  STG.E.128 desc[UR4][R6.64+0x2000], RZ ;  /* 0x002000ff06007986 */ /* 0x0001e8000c101d04 */
[----:B------:R0:W-:Y:S04]  /*0ea0*/  STG.E.128 desc[UR4][R6.64+0x3000], RZ ;  /* 0x003000ff06007986 */ /* 0x0001e8000c101d04 */
[----:B------:R0:W-:Y:S04]  /*0eb0*/  STG.E.128 desc[UR4][R6.64+0x4000], RZ ;  /* 0x004000ff06007986 */ /* 0x0001e8000c101d04 */
[----:B------:R0:W-:Y:S01]  /*0ec0*/  STG.E.128 desc[UR4][R6.64+0x5000], RZ ;  /* 0x005000ff06007986 */ /* 0x0001e2000c101d04 */
[----:B------:R-:W-:Y:S05]  /*0ed0*/  @P0 EXIT ;  /* 0x000000000000094d */ /* 0x000fea0003800000 */
[----:B------:R-:W1:Y:S08]  /*0ee0*/  LDC R5, c[0x0][0x450] ;  /* 0x00011400ff057b82 */ /* 0x000e700000000800 */
[----:B0-----:R-:W0:Y:S08]  /*0ef0*/  LDC R7, c[0x0][0x390] ;  /* 0x0000e400ff077b82 */ /* 0x001e300000000800 */
[----:B------:R-:W2:Y:S01]  /*0f00*/  LDC.64 R2, c[0x0][0x458] ;  /* 0x00011600ff027b82 */ /* 0x000ea20000000a00 */
[----:B-1----:R-:W-:-:S04]  /*0f10*/  IMAD R0, R0, R5, UR7 ;  /* 0x0000000700007e24 */ /* 0x002fc8000f8e0205 */
[----:B0-----:R-:W-:-:S04]  /*0f20*/  IMAD R5, R0, R7, UR6 ;  /* 0x0000000600057e24 */ /* 0x001fc8000f8e0207 */
[----:B--2---:R-:W-:-:S05]  /*0f30*/  IMAD.WIDE R2, R5, 0x4, R2 ;  /* 0x0000000405027825 */ /* 0x004fca00078e0202 */
[----:B------:R-:W-:Y:S01]  /*0f40*/  STG.E desc[UR4][R2.64], RZ ;  /* 0x000000ff02007986 */ /* 0x000fe2000c101904 */
[----:B------:R-:W-:Y:S05]  /*0f50*/  EXIT ;  /* 0x000000000000794d */ /* 0x000fea0003800000 */
.L_x_52:
        /* <DEDUP_REMOVED lines=10> */
.L_x_134:


//--------------------- .text._ZN7cutlass13device_kernelIN5flash11enable_sm90INS1_16FlashAttnBwdSm90INS1_25CollectiveMainloopBwdSm90ILi2ELi2ELi2EN4cute5tupleIJNS5_1CILi1EEES8_S8_EEENS6_IJNS7_ILi64EEENS7_ILi128EEENS7_ILi96EEEEEENS_10bfloat16_tEfNS_4arch4Sm90ELb1ELb0ELb0ELb1ELb0ELb1ELb0ELb0ELi2ELi1ELi2ELi1ELb1EEENS1_21CollectiveEpilogueBwdISD_SE_SG_Li256ELb1ELb0ELi1EEENS1_25SingleTileBwdLPTSchedulerILb1ELi128ELb0EEEEEEEEEvNT_6ParamsE --------------------------
	.section	.text._ZN7cutlass13device_kernelIN5flash11enable_sm90INS1_16FlashAttnBwdSm90INS1_25CollectiveMainloopBwdSm90ILi2ELi2ELi2EN4cute5tupleIJNS5_1CILi1EEES8_S8_EEENS6_IJNS7_ILi64EEENS7_ILi128EEENS7_ILi96EEEEEENS_10bfloat16_tEfNS_4arch4Sm90ELb1ELb0ELb0ELb1ELb0ELb1ELb0ELb0ELi2ELi1ELi2ELi1ELb1EEENS1_21CollectiveEpilogueBwdISD_SE_SG_Li256ELb1ELb0ELi1EEENS1_25SingleTileBwdLPTSchedulerILb1ELi128ELb0EEEEEEEEEvNT_6ParamsE,"ax",@progbits
	.align	128
.text._ZN7cutlass13device_kernelIN5flash11enable_sm90INS1_16FlashAttnBwdSm90INS1_25CollectiveMainloopBwdSm90ILi2ELi2ELi2EN4cute5tupleIJNS5_1CILi1EEES8_S8_EEENS6_IJNS7_ILi64EEENS7_ILi128EEENS7_ILi96EEEEEENS_10bfloat16_tEfNS_4arch4Sm90ELb1ELb0ELb0ELb1ELb0ELb1ELb0ELb0ELi2ELi1ELi2ELi1ELb1EEENS1_21CollectiveEpilogueBwdISD_SE_SG_Li256ELb1ELb0ELi1EEENS1_25SingleTileBwdLPTSchedulerILb1ELi128ELb0EEEEEEEEEvNT_6ParamsE:
        .type           _ZN7cutlass13device_kernelIN5flash11enable_sm90INS1_16FlashAttnBwdSm90INS1_25CollectiveMainloopBwdSm90ILi2ELi2ELi2EN4cute5tupleIJNS5_1CILi1EEES8_S8_EEENS6_IJNS7_ILi64EEENS7_ILi128EEENS7_ILi96EEEEEENS_10bfloat16_tEfNS_4arch4Sm90ELb1ELb0ELb0ELb1ELb0ELb1ELb0ELb0ELi2ELi1ELi2ELi1ELb1EEENS1_21CollectiveEpilogueBwdISD_SE_SG_Li256ELb1ELb0ELi1EEENS1_25SingleTileBwdLPTSchedulerILb1ELi128ELb0EEEEEEEEEvNT_6ParamsE,@function
        .size           _ZN7cutlass13device_kernelIN5flash11enable_sm90INS1_16FlashAttnBwdSm90INS1_25CollectiveMainloopBwdSm90ILi2ELi2ELi2EN4cute5tupleIJNS5_1CILi1EEES8_S8_EEENS6_IJNS7_ILi64EEENS7_ILi128EEENS7_ILi96EEEEEENS_10bfloat16_tEfNS_4arch4Sm90ELb1ELb0ELb0ELb1ELb0ELb1ELb0ELb0ELi2ELi1ELi2ELi1ELb1EEENS1_21CollectiveEpilogueBwdISD_SE_SG_Li256ELb1ELb0ELi1EEENS1_25SingleTileBwdLPTSchedulerILb1ELi128ELb0EEEEEEEEEvNT_6ParamsE,(.L_x_135 - _ZN7cutlass13device_kernelIN5flash11enable_sm90INS1_16FlashAttnBwdSm90INS1_25CollectiveMainloopBwdSm90ILi2ELi2ELi2EN4cute5tupleIJNS5_1CILi1EEES8_S8_EEENS6_IJNS7_ILi64EEENS7_ILi128EEENS7_ILi96EEEEEENS_10bfloat16_tEfNS_4arch4Sm90ELb1ELb0ELb0ELb1ELb0ELb1ELb0ELb0ELi2ELi1ELi2ELi1ELb1EEENS1_21CollectiveEpilogueBwdISD_SE_SG_Li256ELb1ELb0ELi1EEENS1_25SingleTileBwdLPTSchedulerILb1ELi128ELb0EEEEEEEEEvNT_6ParamsE)
        .other          _ZN7cutlass13device_kernelIN5flash11enable_sm90INS1_16FlashAttnBwdSm90INS1_25CollectiveMainloopBwdSm90ILi2ELi2ELi2EN4cute5tupleIJNS5_1CILi1EEES8_S8_EEENS6_IJNS7_ILi64EEENS7_ILi128EEENS7_ILi96EEEEEENS_10bfloat16_tEfNS_4arch4Sm90ELb1ELb0ELb0ELb1ELb0ELb1ELb0ELb0ELi2ELi1ELi2ELi1ELb1EEENS1_21CollectiveEpilogueBwdISD_SE_SG_Li256ELb1ELb0ELi1EEENS1_25SingleTileBwdLPTSchedulerILb1ELi128ELb0EEEEEEEEEvNT_6ParamsE,@"STO_CUDA_ENTRY STV_DEFAULT"
_ZN7cutlass13device_kernelIN5flash11enable_sm90INS1_16FlashAttnBwdSm90INS1_25CollectiveMainloopBwdSm90ILi2ELi2ELi2EN4cute5tupleIJNS5_1CILi1EEES8_S8_EEENS6_IJNS7_ILi64EEENS7_ILi128EEENS7_ILi96EEEEEENS_10bfloat16_tEfNS_4arch4Sm90ELb1ELb0ELb0ELb1ELb0ELb1ELb0ELb0ELi2ELi1ELi2ELi1ELb1EEENS1_21CollectiveEpilogueBwdISD_SE_SG_Li256ELb1ELb0ELi1EEENS1_25SingleTileBwdLPTSchedulerILb1ELi128ELb0EEEEEEEEEvNT_6ParamsE:
[----:B------:R-:W-:Y:S01]  /*0000*/  LDC R1, c[0x0][0x37c] ;  /* 0x0000df00ff017b82 */ /* 0x000fe20000000800 */
[----:B------:R-:W-:Y:S05]  /*0010*/  EXIT ;  /* 0x000000000000794d */ /* 0x000fea0003800000 */
.L_x_53:
        /* <DEDUP_REMOVED lines=14> */
.L_x_135:


//--------------------- .text._ZN7cutlass13device_kernelIN5flash11enable_sm90INS1_16FlashAttnBwdSm90INS1_25CollectiveMainloopBwdSm90ILi2ELi2ELi2EN4cute5tupleIJNS5_1CILi1EEES8_S8_EEENS6_IJNS7_ILi64EEENS7_ILi128EEENS7_ILi96EEEEEENS_10bfloat16_tEfNS_4arch4Sm90ELb1ELb0ELb0ELb1ELb1ELb1ELb0ELb0ELi2ELi1ELi2ELi1ELb1EEENS1_21CollectiveEpilogueBwdISD_SE_SG_Li256ELb1ELb0ELi1EEENS1_25SingleTileBwdLPTSchedulerILb1ELi128ELb1EEEEEEEEEvNT_6ParamsE --------------------------
	.section	.text._ZN7cutlass13device_kernelIN5flash11enable_sm90INS1_16FlashAttnBwdSm90INS1_25CollectiveMainloopBwdSm90ILi2ELi2ELi2EN4cute5tupleIJNS5_1CILi1EEES8_S8_EEENS6_IJNS7_ILi64EEENS7_ILi128EEENS7_ILi96EEEEEENS_10bfloat16_tEfNS_4arch4Sm90ELb1ELb0ELb0ELb1ELb1ELb1ELb0ELb0ELi2ELi1ELi2ELi1ELb1EEENS1_21CollectiveEpilogueBwdISD_SE_SG_Li256ELb1ELb0ELi1EEENS1_25SingleTileBwdLPTSchedulerILb1ELi128ELb1EEEEEEEEEvNT_6ParamsE,"ax",@progbits
	.align	128
.text._ZN7cutlass13device_kernelIN5flash11enable_sm90INS1_16FlashAttnBwdSm90INS1_25CollectiveMainloopBwdSm90ILi2ELi2ELi2EN4cute5tupleIJNS5_1CILi1EEES8_S8_EEENS6_IJNS7_ILi64EEENS7_ILi128EEENS7_ILi96EEEEEENS_10bfloat16_tEfNS_4arch4Sm90ELb1ELb0ELb0ELb1ELb1ELb1ELb0ELb0ELi2ELi1ELi2ELi1ELb1EEENS1_21CollectiveEpilogueBwdISD_SE_SG_Li256ELb1ELb0ELi1EEENS1_25SingleTileBwdLPTSchedulerILb1ELi128ELb1EEEEEEEEEvNT_6ParamsE:
        .type           _ZN7cutlass13device_kernelIN5flash11enable_sm90INS1_16FlashAttnBwdSm90INS1_25CollectiveMainloopBwdSm90ILi2ELi2ELi2EN4cute5tupleIJNS5_1CILi1EEES8_S8_EEENS6_IJNS7_ILi64EEENS7_ILi128EEENS7_ILi96EEEEEENS_10bfloat16_tEfNS_4arch4Sm90ELb1ELb0ELb0ELb1ELb1ELb1ELb0ELb0ELi2ELi1ELi2ELi1ELb1EEENS1_21CollectiveEpilogueBwdISD_SE_SG_Li256ELb1ELb0ELi1EEENS1_25SingleTileBwdLPTSchedulerILb1ELi128ELb1EEEEEEEEEvNT_6ParamsE,@function
        .size           _ZN7cutlass13device_kernelIN5flash11enable_sm90INS1_16FlashAttnBwdSm90INS1_25CollectiveMainloopBwdSm90ILi2ELi2ELi2EN4cute5tupleIJNS5_1CILi1EEES8_S8_EEENS6_IJNS7_ILi64EEENS7_ILi128EEENS7_ILi96EEEEEENS_10bfloat16_tEfNS_4arch4Sm90ELb1ELb0ELb0ELb1ELb1ELb1ELb0ELb0ELi2ELi1ELi2ELi1ELb1EEENS1_21CollectiveEpilogueBwdISD_SE_SG_Li256ELb1ELb0ELi1EEENS1_25SingleTileBwdLPTSchedulerILb1ELi128ELb1EEEEEEEEEvNT_6ParamsE,(.L_x_136 - _ZN7cutlass13device_kernelIN5flash11enable_sm90INS1_16FlashAttnBwdSm90INS1_25CollectiveMainloopBwdSm90ILi2ELi2ELi2EN4cute5tupleIJNS5_1CILi1EEES8_S8_EEENS6_IJNS7_ILi64EEENS7_ILi128EEENS7_ILi96EEEEEENS_10bfloat16_tEfNS_4arch4Sm90ELb1ELb0ELb0ELb1ELb1ELb1ELb0ELb0ELi2ELi1ELi2ELi1ELb1EEENS1_21CollectiveEpilogueBwdISD_SE_SG_Li256ELb1ELb0ELi1EEENS1_25SingleTileBwdLPTSchedulerILb1ELi128ELb1EEEEEEEEEvNT_6ParamsE)
        .other          _ZN7cutlass13device_kernelIN5flash11enable_sm90INS1_16FlashAttnBwdSm90INS1_25CollectiveMainloopBwdSm90ILi2ELi2ELi2EN4cute5tupleIJNS5_1CILi1EEES8_S8_EEENS6_IJNS7_ILi64EEENS7_ILi128EEENS7_ILi96EEEEEENS_10bfloat16_tEfNS_4arch4Sm90ELb1ELb0ELb0ELb1ELb1ELb1ELb0ELb0ELi2ELi1ELi2ELi1ELb1EEENS1_21CollectiveEpilogueBwdISD_SE_SG_Li256ELb1ELb0ELi1EEENS1_25SingleTileBwdLPTSchedulerILb1ELi128ELb1EEEEEEEEEvNT_6ParamsE,@"STO_CUDA_ENTRY STV_DEFAULT"
_ZN7cutlass13device_kernelIN5flash11enable_sm90INS1_16FlashAttnBwdSm90INS1_25CollectiveMainloopBwdSm90ILi2ELi2ELi2EN4cute5tupleIJNS5_1CILi1EEES8_S8_EEENS6_IJNS7_ILi64EEENS7_ILi128EEENS7_ILi96EEEEEENS_10bfloat16_tEfNS_4arch4Sm90ELb1ELb0ELb0ELb1ELb1ELb1ELb0ELb0ELi2ELi1ELi2ELi1ELb1EEENS1_21CollectiveEpilogueBwdISD_SE_SG_Li256ELb1ELb0ELi1EEENS1_25SingleTileBwdLPTSchedulerILb1ELi128ELb1EEEEEEEEEvNT_6ParamsE:
[----:B------:R-:W-:Y:S01]  /*0000*/  LDC R1, c[0x0][0x37c] ;  /* 0x0000df00ff017b82 */ /* 0x000fe20000000800 */
[----:B------:R-:W-:Y:S05]  /*0010*/  EXIT ;  /* 0x000000000000794d */ /* 0x000fea0003800000 */
.L_x_54:
        /* <DEDUP_REMOVED lines=14> */
.L_x_136:


//--------------------- .text._ZN7cutlass13device_kernelIN5flash11enable_sm90INS1_16FlashAttnBwdSm90INS1_25CollectiveMainloopBwdSm90ILi2ELi2ELi2EN4cute5tupleIJNS5_1CILi1EEES8_S8_EEENS6_IJNS7_ILi64EEENS7_ILi128EEENS7_ILi96EEEEEENS_10bfloat16_tEfNS_4arch4Sm90ELb1ELb0ELb0ELb1ELb0ELb1ELb0ELb0ELi2ELi1ELi2ELi1ELb1EEENS1_24CollectiveEpilogueBwdGQAISD_fSG_Li256ELb1ELb0EEENS1_25SingleTileBwdLPTSchedulerILb1ELi128ELb0EEEEEEEEEvNT_6ParamsE --------------------------
	.section	.text._ZN7cutlass13device_kernelIN5flash11enable_sm90INS1_16FlashAttnBwdSm90INS1_25CollectiveMainloopBwdSm90ILi2ELi2ELi2EN4cute5tupleIJNS5_1CILi1EEES8_S8_EEENS6_IJNS7_ILi64EEENS7_ILi128EEENS7_ILi96EEEEEENS_10bfloat16_tEfNS_4arch4Sm90ELb1ELb0ELb0ELb1ELb0ELb1ELb0ELb0ELi2ELi1ELi2ELi1ELb1EEENS1_24CollectiveEpilogueBwdGQAISD_fSG_Li256ELb1ELb0EEENS1_25SingleTileBwdLPTSchedulerILb1ELi128ELb0EEEEEEEEEvNT_6ParamsE,"ax",@progbits
	.align	128
.text._ZN7cutlass13device_kernelIN5flash11enable_sm90INS1_16FlashAttnBwdSm90INS1_25CollectiveMainloopBwdSm90ILi2ELi2ELi2EN4cute5tupleIJNS5_1CILi1EEES8_S8_EEENS6_IJNS7_ILi64EEENS7_ILi128EEENS7_ILi96EEEEEENS_10bfloat16_tEfNS_4arch4Sm90ELb1ELb0ELb0ELb1ELb0ELb1ELb0ELb0ELi2ELi1ELi2ELi1ELb1EEENS1_24CollectiveEpilogueBwdGQAISD_fSG_Li256ELb1ELb0EEENS1_25SingleTileBwdLPTSchedulerILb1ELi128ELb0EEEEEEEEEvNT_6ParamsE:
        .type           _ZN7cutlass13device_kernelIN5flash11enable_sm90INS1_16FlashAttnBwdSm90INS1_25CollectiveMainloopBwdSm90ILi2ELi2ELi2EN4cute5tupleIJNS5_1CILi1EEES8_S8_EEENS6_IJNS7_ILi64EEENS7_ILi128EEENS7_ILi96EEEEEENS_10bfloat16_tEfNS_4arch4Sm90ELb1ELb0ELb0ELb1ELb0ELb1ELb0ELb0ELi2ELi1ELi2ELi1ELb1EEENS1_24CollectiveEpilogueBwdGQAISD_fSG_Li256ELb1ELb0EEENS1_25SingleTileBwdLPTSchedulerILb1ELi128ELb0EEEEEEEEEvNT_6ParamsE,@function
        .size           _ZN7cutlass13device_kernelIN5flash11enable_sm90INS1_16FlashAttnBwdSm90INS1_25CollectiveMainloopBwdSm90ILi2ELi2ELi2EN4cute5tupleIJNS5_1CILi1EEES8_S8_EEENS6_IJNS7_ILi64EEENS7_ILi128EEENS7_ILi96EEEEEENS_10bfloat16_tEfNS_4arch4Sm90ELb1ELb0ELb0ELb1ELb0ELb1ELb0ELb0ELi2ELi1ELi2ELi1ELb1EEENS1_24CollectiveEpilogueBwdGQAISD_fSG_Li256ELb1ELb0EEENS1_25SingleTileBwdLPTSchedulerILb1ELi128ELb0EEEEEEEEEvNT_6ParamsE,(.L_x_137 - _ZN7cutlass13device_kernelIN5flash11enable_sm90INS1_16FlashAttnBwdSm90INS1_25CollectiveMainloopBwdSm90ILi2ELi2ELi2EN4cute5tupleIJNS5_1CILi1EEES8_S8_EEENS6_IJNS7_ILi64EEENS7_ILi128EEENS7_ILi96EEEEEENS_10bfloat16_tEfNS_4arch4Sm90ELb1ELb0ELb0ELb1ELb0ELb1ELb0ELb0ELi2ELi1ELi2ELi1ELb1EEENS1_24CollectiveEpilogueBwdGQAISD_fSG_Li256ELb1ELb0EEENS1_25SingleTileBwdLPTSchedulerILb1ELi128ELb0EEEEEEEEEvNT_6ParamsE)
        .other          _ZN7cutlass13device_kernelIN5flash11enable_sm90INS1_16FlashAttnBwdSm90INS1_25CollectiveMainloopBwdSm90ILi2ELi2ELi2EN4cute5tupleIJNS5_1CILi1EEES8_S8_EEENS6_IJNS7_ILi64EEENS7_ILi128EEENS7_ILi96EEEEEENS_10bfloat16_tEfNS_4arch4Sm90ELb1ELb0ELb0ELb1ELb0ELb1ELb0ELb0ELi2ELi1ELi2ELi1ELb1EEENS1_24CollectiveEpilogueBwdGQAISD_fSG_Li256ELb1ELb0EEENS1_25SingleTileBwdLPTSchedulerILb1ELi128ELb0EEEEEEEEEvNT_6ParamsE,@"STO_CUDA_ENTRY STV_DEFAULT"
_ZN7cutlass13device_kernelIN5flash11enable_sm90INS1_16FlashAttnBwdSm90INS1_25CollectiveMainloopBwdSm90ILi2ELi2ELi2EN4cute5tupleIJNS5_1CILi1EEES8_S8_EEENS6_IJNS7_ILi64EEENS7_ILi128EEENS7_ILi96EEEEEENS_10bfloat16_tEfNS_4arch4Sm90ELb1ELb0ELb0ELb1ELb0ELb1ELb0ELb0ELi2ELi1ELi2ELi1ELb1EEENS1_24CollectiveEpilogueBwdGQAISD_fSG_Li256ELb1ELb0EEENS1_25SingleTileBwdLPTSchedulerILb1ELi128ELb0EEEEEEEEEvNT_6ParamsE:
[----:B------:R-:W-:Y:S01]  /*0000*/  LDC R1, c[0x0][0x37c] ;  /* 0x0000df00ff017b82 */ /* 0x000fe20000000800 */
[----:B------:R-:W-:Y:S05]  /*0010*/  EXIT ;  /* 0x000000000000794d */ /* 0x000fea0003800000 */
.L_x_55:
        /* <DEDUP_REMOVED lines=14> */
.L_x_137:


//--------------------- .text._ZN7cutlass13device_kernelIN5flash32FlashAttnBwdPostprocessConvertdQIN4cute5tupleIJNS3_1CILi128EEENS5_ILi96EEEEEENS_10bfloat16_tEfNS_4arch4Sm90ELi256ENS3_8TiledMMAINS3_8MMA_AtomIJNS3_4SM904GMMA27MMA_64x96x16_F32BF16BF16_RSILNSF_5MajorE0ELSH_1ELNSF_7ScaleInE1ELSI_1EEEEEENS3_6LayoutINS4_IJNS5_ILi2EEENS5_ILi1EEESN_EEENS4_IJSN_NS5_ILi0EEESP_EEEEENS4_IJNS3_10UnderscoreESS_SS_EEEEELb0EEEEEvNT_6ParamsE --------------------------
	.section	.text._ZN7cutlass13device_kernelIN5flash32FlashAttnBwdPostprocessConvertdQIN4cute5tupleIJNS3_1CILi128EEENS5_ILi96EEEEEENS_10bfloat16_tEfNS_4arch4Sm90ELi256ENS3_8TiledMMAINS3_8MMA_AtomIJNS3_4SM904GMMA27MMA_64x96x16_F32BF16BF16_RSILNSF_5MajorE0ELSH_1ELNSF_7ScaleInE1ELSI_1EEEEEENS3_6LayoutINS4_IJNS5_ILi2EEENS5_ILi1EEESN_EEENS4_IJSN_NS5_ILi0EEESP_EEEEENS4_IJNS3_10UnderscoreESS_SS_EEEEELb0EEEEEvNT_6ParamsE,"ax",@progbits
	.align	128
.text._ZN7cutlass13device_kernelIN5flash32FlashAttnBwdPostprocessConvertdQIN4cute5tupleIJNS3_1CILi128EEENS5_ILi96EEEEEENS_10bfloat16_tEfNS_4arch4Sm90ELi256ENS3_8TiledMMAINS3_8MMA_AtomIJNS3_4SM904GMMA27MMA_64x96x16_F32BF16BF16_RSILNSF_5MajorE0ELSH_1ELNSF_7ScaleInE1ELSI_1EEEEEENS3_6LayoutINS4_IJNS5_ILi2EEENS5_ILi1EEESN_EEENS4_IJSN_NS5_ILi0EEESP_EEEEENS4_IJNS3_10UnderscoreESS_SS_EEEEELb0EEEEEvNT_6ParamsE:
        .type           _ZN7cutlass13device_kernelIN5flash32FlashAttnBwdPostprocessConvertdQIN4cute5tupleIJNS3_1CILi128EEENS5_ILi96EEEEEENS_10bfloat16_tEfNS_4arch4Sm90ELi256ENS3_8TiledMMAINS3_8MMA_AtomIJNS3_4SM904GMMA27MMA_64x96x16_F32BF16BF16_RSILNSF_5MajorE0ELSH_1ELNSF_7ScaleInE1ELSI_1EEEEEENS3_6LayoutINS4_IJNS5_ILi2EEENS5_ILi1EEESN_EEENS4_IJSN_NS5_ILi0EEESP_EEEEENS4_IJNS3_10UnderscoreESS_SS_EEEEELb0EEEEEvNT_6ParamsE,@function
        .size           _ZN7cutlass13device_kernelIN5flash32FlashAttnBwdPostprocessConvertdQIN4cute5tupleIJNS3_1CILi128EEENS5_ILi96EEEEEENS_10bfloat16_tEfNS_4arch4Sm90ELi256ENS3_8TiledMMAINS3_8MMA_AtomIJNS3_4SM904GMMA27MMA_64x96x16_F32BF16BF16_RSILNSF_5MajorE0ELSH_1ELNSF_7ScaleInE1ELSI_1EEEEEENS3_6LayoutINS4_IJNS5_ILi2EEENS5_ILi1EEESN_EEENS4_IJSN_NS5_ILi0EEESP_EEEEENS4_IJNS3_10UnderscoreESS_SS_EEEEELb0EEEEEvNT_6ParamsE,(.L_x_138 - _ZN7cutlass13device_kernelIN5flash32FlashAttnBwdPostprocessConvertdQIN4cute5tupleIJNS3_1CILi128EEENS5_ILi96EEEEEENS_10bfloat16_tEfNS_4arch4Sm90ELi256ENS3_8TiledMMAINS3_8MMA_AtomIJNS3_4SM904GMMA27MMA_64x96x16_F32BF16BF16_RSILNSF_5MajorE0ELSH_1ELNSF_7ScaleInE1ELSI_1EEEEEENS3_6LayoutINS4_IJNS5_ILi2EEENS5_ILi1EEESN_EEENS4_IJSN_NS5_ILi0EEESP_EEEEENS4_IJNS3_10UnderscoreESS_SS_EEEEELb0EEEEEvNT_6ParamsE)
        .other          _ZN7cutlass13device_kernelIN5flash32FlashAttnBwdPostprocessConvertdQIN4cute5tupleIJNS3_1CILi128EEENS5_ILi96EEEEEENS_10bfloat16_tEfNS_4arch4Sm90ELi256ENS3_8TiledMMAINS3_8MMA_AtomIJNS3_4SM904GMMA27MMA_64x96x16_F32BF16BF16_RSILNSF_5MajorE0ELSH_1ELNSF_7ScaleInE1ELSI_1EEEEEENS3_6LayoutINS4_IJNS5_ILi2EEENS5_ILi1EEESN_EEENS4_IJSN_NS5_ILi0EEESP_EEEEENS4_IJNS3_10UnderscoreESS_SS_EEEEELb0EEEEEvNT_6ParamsE,@"STO_CUDA_ENTRY STV_DEFAULT"
_ZN7cutlass13device_kernelIN5flash32FlashAttnBwdPostprocessConvertdQIN4cute5tupleIJNS3_1CILi128EEENS5_ILi96EEEEEENS_10bfloat16_tEfNS_4arch4Sm90ELi256ENS3_8TiledMMAINS3_8MMA_AtomIJNS3_4SM904GMMA27MMA_64x96x16_F32BF16BF16_RSILNSF_5MajorE0ELSH_1ELNSF_7ScaleInE1ELSI_1EEEEEENS3_6LayoutINS4_IJNS5_ILi2EEENS5_ILi1EEESN_EEENS4_IJSN_NS5_ILi0EEESP_EEEEENS4_IJNS3_10UnderscoreESS_SS_EEEEELb0EEEEEvNT_6ParamsE:
[----:B------:R-:W-:Y:S08]  /*0000*/  LDC R1, c[0x0][0x37c] ;  /* 0x0000df00ff017b82 */ /* 0x000ff00000000800 */
[----:B------:R-:W0:Y:S01]  /*0010*/  LDC.64 R10, c[0x0][0x3e0] ;  /* 0x0000f800ff0a7b82 */ /* 0x000e220000000a00 */
[----:B------:R-:W1:Y:S01]  /*0020*/  S2R R3, SR_CTAID.X ;  /* 0x0000000000037919 */ /* 0x000e620000002500 */
[----:B------:R-:W2:Y:S01]  /*0030*/  LDCU.64 UR8, c[0x0][0x358] ;  /* 0x00006b00ff0877ac */ /* 0x000ea20008000a00 */
[----:B------:R-:W3:Y:S01]  /*0040*/  S2R R9, SR_CTAID.Z ;  /* 0x0000000000097919 */ /* 0x000ee20000002700 */
[----:B0-----:R-:W-:-:S04]  /*0050*/  ISETP.NE.U32.AND P0, PT, R10, RZ, PT ;  /* 0x000000ff0a00720c */ /* 0x001fc80003f05070 */
[----:B------:R-:W-:-:S13]  /*0060*/  ISETP.NE.AND.EX P1, PT, R11, RZ, PT, P0 ;  /* 0x000000ff0b00720c */ /* 0x000fda0003f25300 */
[----:B-123--:R-:W-:Y:S05]  /*0070*/  @P1 BRA `(.L_x_56) ;  /* 0x0000000000241947 */ /* 0x00efea0003800000 */
[----:B------:R-:W0:Y:S01]  /*0080*/  LDCU.64 UR4, c[0x0][0x3e8] ;  /* 0x00007d00ff0477ac */ /* 0x000e220008000a00 */
[----:B------:R-:W-:Y:S02]  /*0090*/  CS2R R6, SRZ ;  /* 0x0000000000067805 */ /* 0x000fe4000001ff00 */
[----:B------:R-:W-:Y:S01]  /*00a0*/  CS2R R64, SRZ ;  /* 0x0000000000407805 */ /* 0x000fe2000001ff00 */
[----:B------:R-:W1:Y:S01]  /*00b0*/  LDCU UR6, c[0x0][0x3b0] ;  /* 0x00007600ff0677ac */ /* 0x000e620008000800 */
[----:B0-----:R-:W-:-:S04]  /*00c0*/  UISETP.NE.U32.AND UP0, UPT, UR4, URZ, UPT ;  /* 0x000000ff0400728c */ /* 0x001fc8000bf05070 */
[----:B------:R-:W-:Y:S01]  /*00d0*/  UISETP.NE.AND.EX UP0, UPT, UR5, URZ, UPT, UP0 ;  /* 0x000000ff0500728c */ /* 0x000fe2000bf05300 */
[----:B-1----:R-:W-:-:S08]  /*00e0*/  IMAD.U32 R45, RZ, RZ, UR6 ;  /* 0x00000006ff2d7e24 */ /* 0x002fd0000f8e00ff */
[----:B------:R-:W-:Y:S05]  /*00f0*/  BRA.U !UP0, `(.L_x_57) ;  /* 0x0000000108547547 */ /* 0x000fea000b800000 */
[----:B------:R-:W-:Y:S05]  /*0100*/  BRA `(.L_x_58) ;  /* 0x0000000000387947 */ /* 0x000fea0003800000 */
.L_x_56:
[----:B------:R-:W0:Y:S01]  /*0110*/  LDC.64 R4, c[0x0][0x3e0] ;  /* 0x0000f800ff047b82 */ /* 0x000e220000000a00 */
[----:B------:R-:W1:Y:S01]  /*0120*/  LDCU.64 UR4, c[0x0][0x3e8] ;  /* 0x00007d00ff0477ac */ /* 0x000e620008000a00 */
[----:B0-----:R-:W-:-:S05]  /*0130*/  IMAD.WIDE.U32 R4, R9, 0x4, R4 ;  /* 0x0000000409047825 */ /* 0x001fca00078e0004 */
[----:B------:R-:W2:Y:S01]  /*0140*/  LDG.E R64, desc[UR8][R4.64] ;  /* 0x0000000804407981 */ /* 0x000ea2000c1e1900 */
[----:B-1----:R-:W-:-:S04]  /*0150*/  UISETP.NE.U32.AND UP0, UPT, UR4, URZ, UPT ;  /* 0x000000ff0400728c */ /* 0x002fc8000bf05070 */
[----:B------:R-:W-:Y:S01]  /*0160*/  UISETP.NE.AND.EX UP0, UPT, UR5, URZ, UPT, UP0 ;  /* 0x000000ff0500728c */ /* 0x000fe2000bf05300 */
[--C-:B--2---:R-:W-:Y:S01]  /*0170*/  IMAD R0, R9, 0x80, R64.reuse ;  /* 0x0000008009007824 */ /* 0x104fe200078e0240 */
[----:B------:R-:W-:-:S04]  /*0180*/  SHF.R.S32.HI R65, RZ, 0x1f, R64 ;  /* 0x0000001fff417819 */ /* 0x000fc80000011440 */
[----:B------:R-:W-:-:S04]  /*0190*/  SHF.R.S32.HI R7, RZ, 0x1f, R0 ;  /* 0x0000001fff077819 */ /* 0x000fc80000011400 */
[----:B------:R-:W-:-:S04]  /*01a0*/  LEA.HI R7, R7, R0, RZ, 0x7 ;  /* 0x0000000007077211 */ /* 0x000fc800078f38ff */
[----:B------:R-:W-:-:S05]  /*01b0*/  SHF.R.U32.HI R7, RZ, 0x7, R7 ;  /* 0x00000007ff077819 */ /* 0x000fca0000011607 */
[----:B------:R-:W-:-:S05]  /*01c0*/  IMAD R6, R7, 0x3000, RZ ;  /* 0x0000300007067824 */ /* 0x000fca00078e02ff */
[----:B------:R-:W-:Y:S01]  /*01d0*/  SHF.R.S32.HI R7, RZ, 0x1f, R6 ;  /* 0x0000001fff077819 */ /* 0x000fe20000011406 */
[----:B------:R-:W-:Y:S06]  /*01e0*/  BRA.U !UP0, `(.L_x_59) ;  /* 0x0000000108107547 */ /* 0x000fec000b800000 */
.L_x_58:
[----:B------:R-:W0:Y:S02]  /*01f0*/  LDC.64 R4, c[0x0][0x3e8] ;  /* 0x0000fa00ff047b82 */ /* 0x000e240000000a00 */
[----:B0-----:R-:W-:-:S05]  /*0200*/  IMAD.WIDE.U32 R4, R9, 0x4, R4 ;  /* 0x0000000409047825 */ /* 0x001fca00078e0004 */
[----:B------:R0:W5:Y:S01]  /*0210*/  LDG.E R45, desc[UR8][R4.64] ;  /* 0x00000008042d7981 */ /* 0x000162000c1e1900 */
[----:B------:R-:W-:Y:S05]  /*0220*/  BRA `(.L_x_57) ;  /* 0x0000000000087947 */ /* 0x000fea0003800000 */
.L_x_59:
[----:B------:R-:W2:Y:S02]  /*0230*/  LDG.E R5, desc[UR8][R4.64+0x4] ;  /* 0x0000040804057981 */ /* 0x000ea4000c1e1900 */
[----:B--2---:R-:W-:-:S07]  /*0240*/  IMAD.IADD R45, R5, 0x1, -R64 ;  /* 0x00000001052d7824 */ /* 0x004fce00078e0a40 */
.L_x_57:
[----:B0-----:R-:W-:Y:S02]  /*0250*/  SHF.L.U32 R4, R3, 0x7, RZ ;  /* 0x0000000703047819 */ /* 0x001fe400000006ff */
[----:B------:R-:W-:Y:S02]  /*0260*/  ISETP.NE.AND.EX P0, PT, R11, RZ, PT, P0 ;  /* 0x000000ff0b00720c */ /* 0x000fe40003f05300 */
[----:B-----5:R-:W-:-:S13]  /*0270*/  ISETP.GT.AND P2, PT, R45, R4, PT ;  /* 0x000000042d00720c */ /* 0x020fda0003f44270 */
[----:B------:R-:W-:Y:S05]  /*0280*/  @!P2 EXIT P0 ;  /* 0x000000000000a94d */ /* 0x000fea0000000000 */
[----:B------:R-:W0:Y:S01]  /*0290*/  S2R R0, SR_CTAID.Y ;  /* 0x0000000000007919 */ /* 0x000e220000002600 */
[----:B------:R-:W0:Y:S01]  /*02a0*/  LDC.64 R10, c[0x0][0x398] ;  /* 0x0000e600ff0a7b82 */ /* 0x000e220000000a00 */
[----:B------:R-:W-:Y:S01]  /*02b0*/  IMAD R15, R3, 0x3000, RZ ;  /* 0x00003000030f7824 */ /* 0x000fe200078e02ff */
[----:B------:R-:W-:Y:S01]  /*02c0*/  SEL R2, R9, RZ, !P1 ;  /* 0x000000ff09027207 */ /* 0x000fe20004800000 */
[----:B------:R-:W1:Y:S01]  /*02d0*/  S2R R5, SR_TID.X ;  /* 0x0000000000057919 */ /* 0x000e620000002100 */
[----:B------:R-:W-:Y:S02]  /*02e0*/  BSSY.RECONVERGENT B0, `(.L_x_60) ;  /* 0x0000023000007945 */ /* 0x000fe40003800200 */
[----:B------:R-:W-:Y:S01]  /*02f0*/  IADD3 R6, P0, PT, R15, R6, RZ ;  /* 0x000000060f067210 */ /* 0x000fe20007f1e0ff */
[----:B------:R-:W2:Y:S01]  /*0300*/  S2R R17, SR_CgaCtaId ;  /* 0x0000000000117919 */ /* 0x000ea20000008800 */
[----:B------:R-:W3:Y:S03]  /*0310*/  LDC.64 R12, c[0x0][0x3a0] ;  /* 0x0000e800ff0c7b82 */ /* 0x000ee60000000a00 */
[----:B------:R-:W-:-:S05]  /*0320*/  IMAD.X R7, RZ, RZ, R7, P0 ;  /* 0x000000ffff077224 */ /* 0x000fca00000e0607 */
[----:B------:R-:W4:Y:S01]  /*0330*/  LDC.64 R14, c[0x0][0x380] ;  /* 0x0000e000ff0e7b82 */ /* 0x000f220000000a00 */
[----:B0-----:R-:W-:Y:S01]  /*0340*/  IMAD.WIDE.U32 R6, R0, R10, R6 ;  /* 0x0000000a00067225 */ /* 0x001fe200078e0006 */
[----:B-1----:R-:W-:-:S03]  /*0350*/  ISETP.NE.AND P0, PT, R5, RZ, PT ;  /* 0x000000ff0500720c */ /* 0x002fc60003f05270 */
[----:B------:R-:W-:Y:S02]  /*0360*/  IMAD R7, R0, R11, R7 ;  /* 0x0000000b00077224 */ /* 0x000fe400078e0207 */
[----:B---3--:R-:W-:-:S04]  /*0370*/  IMAD.WIDE.U32 R6, R2, R12, R6 ;  /* 0x0000000c02067225 */ /* 0x008fc800078e0006 */
[----:B------:R-:W-:Y:S01]  /*0380*/  IMAD R7, R2, R13, R7 ;  /* 0x0000000d02077224 */ /* 0x000fe200078e0207 */
[----:B----4-:R-:W-:-:S04]  /*0390*/  LEA R14, P1, R6, R14, 0x2 ;  /* 0x0000000e060e7211 */ /* 0x010fc800078210ff */
[----:B------:R-:W-:Y:S01]  /*03a0*/  LEA.HI.X R7, R6, R15, R7, 0x2, P1 ;  /* 0x0000000f06077211 */ /* 0x000fe200008f1407 */
[----:B--2---:R-:W-:Y:S08]  /*03b0*/  @P0 BRA `(.L_x_61) ;  /* 0x0000000000540947 */ /* 0x004ff00003800000 */
[----:B------:R-:W0:Y:S01]  /*03c0*/  S2UR UR7, SR_CgaCtaId ;  /* 0x00000000000779c3 */ /* 0x000e220000008800 */
[----:B------:R-:W-:Y:S01]  /*03d0*/  UMOV UR6, 0x400 ;  /* 0x0000040000067882 */ /* 0x000fe20000000000 */
[----:B------:R-:W-:Y:S01]  /*03e0*/  UMOV UR4, 0x1 ;  /* 0x0000000100047882 */ /* 0x000fe20000000000 */
[----:B------:R-:W-:Y:S01]  /*03f0*/  IMAD.MOV.U32 R6, RZ, RZ, 0xc000 ;  /* 0x0000c000ff067424 */ /* 0x000fe200078e00ff */
[----:B------:R-:W-:-:S04]  /*0400*/  UIADD3 UR4, UPT, UPT, -UR4, 0x100000, URZ ;  /* 0x0010000004047890 */ /* 0x000fc8000fffe1ff */
[----:B------:R-:W-:Y:S02]  /*0410*/  USHF.L.U32 UR5, UR4, 0xb, URZ ;  /* 0x0000000b04057899 */ /* 0x000fe400080006ff */
[----:B------:R-:W-:Y:S01]  /*0420*/  USHF.L.U32 UR4, UR4, 0x1, URZ ;  /* 0x0000000104047899 */ /* 0x000fe200080006ff */
[----:B------:R-:W-:Y:S01]  /*0430*/  PLOP3.LUT P0, PT, PT, PT, PT, 0x80, 0x8 ;  /* 0x000000000008781c */ /* 0x000fe20003f0f070 */
[----:B------:R-:W-:Y:S01]  /*0440*/  UMOV UR10, 0xc00 ;  /* 0x00000c00000a7882 */ /* 0x000fe20000000000 */
[----:B0-----:R-:W-:-:S04]  /*0450*/  ULEA UR6, UR7, UR6, 0x18 ;  /* 0x0000000607067291 */ /* 0x001fc8000f8ec0ff */
[----:B------:R-:W-:Y:S01]  /*0460*/  UIADD3 UR7, UPT, UPT, UR6, 0x12000, URZ ;  /* 0x0001200006077890 */ /* 0x000fe2000fffe0ff */
[----:B------:R-:W0:Y:S07]  /*0470*/  FENCE.VIEW.ASYNC.S ;  /* 0x00000000000073c6 */ /* 0x000e2e0000000000 */
[----:B0-----:R0:W1:Y:S02]  /*0480*/  SYNCS.EXCH.64 URZ, [UR6+0x12000], UR4 ;  /* 0x0120000406ff75b2 */ /* 0x0010640008000100 */
[----:B0-----:R-:W-:-:S02]  /*0490*/  R2UR UR4, R14 ;  /* 0x000000000e0472ca */ /* 0x001fc400000e0000 */
[----:B------:R-:W-:Y:S01]  /*04a0*/  R2UR UR5, R7 ;  /* 0x00000000070572ca */ /* 0x000fe200000e0000 */
[----:B-1----:R0:W-:-:S14]  /*04b0*/  SYNCS.ARRIVE.TRANS64 RZ, [UR6+0x12000], R6 ;  /* 0x01200006ffff79a7 */ /* 0x0021dc0008000006 */
.L_x_62:
[----:B------:R-:W-:Y:S01]  /*04c0*/  @P0 ELECT P1, URZ, PT ;  /* 0x0000000000ff082f */ /* 0x000fe20003820000 */
[----:B------:R1:W-:-:S12]  /*04d0*/  UBLKCP.S.G [UR6], [UR4], UR10 ;  /* 0x00000006040073ba */ /* 0x0003d8000800020a */
[----:B------:R-:W-:Y:S02]  /*04e0*/  @P1 PLOP3.LUT P0, PT, P1, PT, PT, 0x8, 0x80 ;  /* 0x000000000080181c */ /* 0x000fe40000f0e170 */
[----:B------:R-:W-:-:S11]  /*04f0*/  PLOP3.LUT P1, PT, PT, PT, PT, 0x8, 0x80 ;  /* 0x000000000080781c */ /* 0x000fd60003f2e170 */
[----:B-1----:R-:W-:Y:S05]  /*0500*/  @P0 BRA.U.ANY `(.L_x_62) ;  /* 0xfffffffd00ec0947 */ /* 0x002fea000393ffff */
.L_x_61:
[----:B------:R-:W-:Y:S05]  /*0510*/  BSYNC.RECONVERGENT B0 ;  /* 0x0000000000007941 */ /* 0x000fea0003800200 */
.L_x_60:
[----:B------:R-:W-:Y:S01]  /*0520*/  BAR.SYNC.DEFER_BLOCKING 0x0 ;  /* 0x0000000000007b1d */ /* 0x000fe20000010000 */
[----:B0-----:R-:W-:Y:S02]  /*0530*/  MOV R6, 0x400 ;  /* 0x0000040000067802 */ /* 0x001fe40000000f00 */
[----:B------:R-:W-:Y:S02]  /*0540*/  SHF.L.U32 R7, RZ, 0x1f, RZ ;  /* 0x0000001fff077819 */ /* 0x000fe400000006ff */
[----:B------:R-:W-:-:S07]  /*0550*/  LEA R6, R17, R6, 0x18 ;  /* 0x0000000611067211 */ /* 0x000fce00078ec0ff */
.L_x_63:
[----:B0-----:R0:W1:Y:S02]  /*0560*/  SYNCS.PHASECHK.TRANS64.TRYWAIT P0, [R6+URZ+0x12000], R7 ;  /* 0x01200007060075a7 */ /* 0x00106400080011ff */
[----:B-1----:R-:W-:Y:S05]  /*0570*/  @!P0 NANOSLEEP.SYNCS 0x989680 ;  /* 0x009896800000895d */ /* 0x002fea0003900000 */
[----:B------:R-:W1:Y:S02]  /*0580*/  @!P0 SYNCS.PHASECHK.TRANS64 P0, [R6+URZ+0x12000], R7 ;  /* 0x01200007060085a7 */ /* 0x000e6400080010ff */
[----:B-1----:R-:W-:Y:S05]  /*0590*/  @!P0 BRA `(.L_x_63) ;  /* 0xfffffffc00f08947 */ /* 0x002fea000383ffff */
[C---:B------:R-:W-:Y:S01]  /*05a0*/  IMAD.SHL.U32 R20, R5.reuse, 0x10, RZ ;  /* 0x0000001005147824 */ /* 0x040fe200078e00ff */
[--C-:B0-----:R-:W-:Y:S01]  /*05b0*/  SHF.R.U32.HI R7, RZ, 0x7, R5.reuse ;  /* 0x00000007ff077819 */ /* 0x101fe20000011605 */
[C---:B------:R-:W-:Y:S01]  /*05c0*/  IMAD.SHL.U32 R24, R5.reuse, 0x4, RZ ;  /* 0x0000000405187824 */ /* 0x040fe200078e00ff */
[----:B------:R-:W0:Y:S01]  /*05d0*/  LDCU UR4, c[0x0][0x3d8] ;  /* 0x00007b00ff0477ac */ /* 0x000e220008000800 */
[----:B------:R-:W-:Y:S01]  /*05e0*/  LOP3.LUT P0, RZ, R5, 0x4, RZ, 0xc0, !PT ;  /* 0x0000000405ff7812 */ /* 0x000fe2000780c0ff */
[----:B------:R-:W-:Y:S01]  /*05f0*/  BSSY.RECONVERGENT B0, `(.L_x_64) ;  /* 0x000009a000007945 */ /* 0x000fe20003800200 */
[C---:B------:R-:W-:Y:S01]  /*0600*/  LOP3.LUT R8, R20.reuse, 0x7f0, RZ, 0xc0, !PT ;  /* 0x000007f014087812 */ /* 0x040fe200078ec0ff */
[----:B------:R-:W1:Y:S01]  /*0610*/  LDCU.64 UR6, c[0x0][0x3d0] ;  /* 0x00007a00ff0677ac */ /* 0x000e620008000a00 */
[----:B------:R-:W-:Y:S02]  /*0620*/  LOP3.LUT R22, R20, 0x3e00, RZ, 0xc0, !PT ;  /* 0x00003e0014167812 */ /* 0x000fe400078ec0ff */
[----:B------:R-:W-:Y:S01]  /*0630*/  SHF.R.U32.HI R20, RZ, 0x1, R5 ;  /* 0x00000001ff147819 */ /* 0x000fe20000011605 */
[----:B------:R-:W-:Y:S01]  /*0640*/  IMAD R7, R7, 0x6000, R8 ;  /* 0x0000600007077824 */ /* 0x000fe200078e0208 */
[----:B------:R-:W-:-:S04]  /*0650*/  VIADDMNMX R4, R45, -R4, 0x80, PT ;  /* 0x000000802d047446 */ /* 0x000fc80003800904 */
[----:B------:R-:W-:Y:S01]  /*0660*/  IADD3 R46, PT, PT, R6, R7, RZ ;  /* 0x00000007062e7210 */ /* 0x000fe20007ffe0ff */
[----:B------:R-:W-:-:S04]  /*0670*/  IMAD.SHL.U32 R7, R5, 0x20, RZ ;  /* 0x0000002005077824 */ /* 0x000fc800078e00ff */
[----:B------:R-:W0:Y:S01]  /*0680*/  LDS.128 R12, [R46+0x800] ;  /* 0x000800002e0c7984 */ /* 0x000e220000000c00 */
[----:B------:R-:W-:Y:S02]  /*0690*/  LOP3.LUT R21, R7, 0xc0, RZ, 0xc0, !PT ;  /* 0x000000c007157812 */ /* 0x000fe400078ec0ff */
[--C-:B------:R-:W-:Y:S01]  /*06a0*/  LOP3.LUT R22, R22, 0x20, R7.reuse, 0xf8, !PT ;  /* 0x0000002016167812 */ /* 0x100fe200078ef807 */
[----:B------:R-:W2:Y:S01]  /*06b0*/  LDS.128 R8, [R46] ;  /* 0x000000002e087984 */ /* 0x000ea20000000c00 */
[----:B------:R-:W-:Y:S02]  /*06c0*/  LOP3.LUT R21, R21, 0x18, R24, 0xf8, !PT ;  /* 0x0000001815157812 */ /* 0x000fe400078ef818 */
[----:B------:R-:W-:Y:S01]  /*06d0*/  LOP3.LUT R7, R22, 0x100, R7, 0xf8, !PT ;  /* 0x0000010016077812 */ /* 0x000fe200078ef807 */
[----:B------:R-:W3:Y:S01]  /*06e0*/  LDS.128 R24, [R46+0x1800] ;  /* 0x001800002e187984 */ /* 0x000ee20000000c00 */
[----:B------:R-:W-:-:S03]  /*06f0*/  LOP3.LUT R20, R21, 0x8, R20, 0x78, !PT ;  /* 0x0000000815147812 */ /* 0x000fc600078e7814 */
[----:B------:R-:W4:Y:S01]  /*0700*/  LDS.128 R16, [R46+0x1000] ;  /* 0x001000002e107984 */ /* 0x000f220000000c00 */
[----:B------:R-:W-:Y:S02]  /*0710*/  LOP3.LUT R40, R7, R20, RZ, 0xfc, !PT ;  /* 0x0000001407287212 */ /* 0x000fe400078efcff */
[----:B------:R-:W-:Y:S01]  /*0720*/  IADD3 R7, PT, PT, R6, 0xc000, RZ ;  /* 0x0000c00006077810 */ /* 0x000fe20007ffe0ff */
[----:B------:R-:W5:Y:S04]  /*0730*/  LDS.128 R28, [R46+0x2000] ;  /* 0x002000002e1c7984 */ /* 0x000f680000000c00 */
[----:B------:R-:W1:Y:S01]  /*0740*/  LDS.128 R32, [R46+0x2800] ;  /* 0x002800002e207984 */ /* 0x000e620000000c00 */
[----:B------:R-:W-:-:S04]  /*0750*/  IMAD R20, R40, 0x2, R7 ;  /* 0x0000000228147824 */ /* 0x000fc800078e0207 */
[C---:B------:R-:W-:Y:S01]  /*0760*/  VIADD R44, R20.reuse, 0x20 ;  /* 0x00000020142c7836 */ /* 0x040fe20000000000 */
[----:B------:R-:W-:Y:S02]  /*0770*/  @P0 IADD3 R44, PT, PT, R20, -0x20, RZ ;  /* 0xffffffe0142c0810 */ /* 0x000fe40007ffe0ff */
[----:B------:R-:W1:Y:S01]  /*0780*/  LDS.128 R20, [R46+0x4800] ;  /* 0x004800002e147984 */ /* 0x000e620000000c00 */
[----:B0-----:R-:W-:Y:S01]  /*0790*/  FMUL.FTZ R41, R12, UR4 ;  /* 0x000000040c297c20 */ /* 0x001fe20008410000 */
[----:B------:R-:W-:Y:S01]  /*07a0*/  FMUL.FTZ R42, R13, UR4 ;  /* 0x000000040d2a7c20 */ /* 0x000fe20008410000 */
[----:B------:R-:W-:Y:S01]  /*07b0*/  FMUL.FTZ R43, R14, UR4 ;  /* 0x000000040e2b7c20 */ /* 0x000fe20008410000 */
[----:B------:R-:W-:Y:S01]  /*07c0*/  FMUL.FTZ R48, R15, UR4 ;  /* 0x000000040f307c20 */ /* 0x000fe20008410000 */
[----:B--2---:R-:W-:Y:S01]  /*07d0*/  FMUL.FTZ R36, R8, UR4 ;  /* 0x0000000408247c20 */ /* 0x004fe20008410000 */
[----:B------:R-:W0:Y:S01]  /*07e0*/  LDS.128 R12, [R46+0x3800] ;  /* 0x003800002e0c7984 */ /* 0x000e220000000c00 */
[----:B------:R-:W-:Y:S01]  /*07f0*/  FMUL.FTZ R39, R9, UR4 ;  /* 0x0000000409277c20 */ /* 0x000fe20008410000 */
[----:B------:R-:W-:Y:S01]  /*0800*/  FMUL.FTZ R37, R10, UR4 ;  /* 0x000000040a257c20 */ /* 0x000fe20008410000 */
[----:B---3--:R-:W-:Y:S01]  /*0810*/  FMUL.FTZ R51, R24, UR4 ;  /* 0x0000000418337c20 */ /* 0x008fe20008410000 */
[----:B------:R-:W-:Y:S01]  /*0820*/  FMUL.FTZ R54, R25, UR4 ;  /* 0x0000000419367c20 */ /* 0x000fe20008410000 */
[----:B------:R-:W-:Y:S01]  /*0830*/  FMUL.FTZ R53, R26, UR4 ;  /* 0x000000041a357c20 */ /* 0x000fe20008410000 */
[----:B------:R-:W-:Y:S01]  /*0840*/  FMUL.FTZ R56, R27, UR4 ;  /* 0x000000041b387c20 */ /* 0x000fe20008410000 */
[----:B------:R-:W-:Y:S01]  /*0850*/  FMUL.FTZ R38, R11, UR4 ;  /* 0x000000040b267c20 */ /* 0x000fe20008410000 */
[----:B------:R-:W2:Y:S01]  /*0860*/  LDS.128 R24, [R46+0x5000] ;  /* 0x005000002e187984 */ /* 0x000ea20000000c00 */
[----:B----4-:R-:W-:Y:S01]  /*0870*/  FMUL.FTZ R47, R16, UR4 ;  /* 0x00000004102f7c20 */ /* 0x010fe20008410000 */
[----:B------:R-:W-:Y:S01]  /*0880*/  FMUL.FTZ R50, R17, UR4 ;  /* 0x0000000411327c20 */ /* 0x000fe20008410000 */
[----:B------:R-:W-:Y:S01]  /*0890*/  FMUL.FTZ R49, R18, UR4 ;  /* 0x0000000412317c20 */ /* 0x000fe20008410000 */
[----:B------:R-:W3:Y:S01]  /*08a0*/  LDS.128 R8, [R46+0x3000] ;  /* 0x003000002e087984 */ /* 0x000ee20000000c00 */
[----:B------:R-:W-:Y:S01]  /*08b0*/  FMUL.FTZ R52, R19, UR4 ;  /* 0x0000000413347c20 */ /* 0x000fe20008410000 */
[----:B-----5:R-:W-:Y:S01]  /*08c0*/  FMUL.FTZ R55, R28, UR4 ;  /* 0x000000041c377c20 */ /* 0x020fe20008410000 */
[----:B------:R-:W-:Y:S01]  /*08d0*/  FMUL.FTZ R58, R29, UR4 ;  /* 0x000000041d3a7c20 */ /* 0x000fe20008410000 */
[----:B------:R-:W4:Y:S01]  /*08e0*/  LDS.128 R16, [R46+0x4000] ;  /* 0x004000002e107984 */ /* 0x000f220000000c00 */
[----:B------:R-:W-:Y:S01]  /*08f0*/  FMUL.FTZ R57, R30, UR4 ;  /* 0x000000041e397c20 */ /* 0x000fe20008410000 */
[----:B------:R-:W-:Y:S01]  /*0900*/  FMUL.FTZ R60, R31, UR4 ;  /* 0x000000041f3c7c20 */ /* 0x000fe20008410000 */
[----:B-1----:R-:W-:Y:S01]  /*0910*/  FMUL.FTZ R59, R32, UR4 ;  /* 0x00000004203b7c20 */ /* 0x002fe20008410000 */
[----:B------:R1:W5:Y:S01]  /*0920*/  LDS.128 R28, [R46+0x5800] ;  /* 0x005800002e1c7984 */ /* 0x0003620000000c00 */
[----:B------:R-:W-:Y:S01]  /*0930*/  F2FP.BF16.F32.PACK_AB R32, R39, R36 ;  /* 0x000000242720723e */ /* 0x000fe200000010ff */
[----:B------:R-:W-:Y:S01]  /*0940*/  FMUL.FTZ R61, R34, UR4 ;  /* 0x00000004223d7c20 */ /* 0x000fe20008410000 */
[----:B------:R-:W-:Y:S01]  /*0950*/  FMUL.FTZ R62, R35, UR4 ;  /* 0x00000004233e7c20 */ /* 0x000fe20008410000 */
[----:B------:R-:W-:Y:S01]  /*0960*/  F2FP.BF16.F32.PACK_AB R36, R50, R47 ;  /* 0x0000002f3224723e */ /* 0x000fe200000010ff */
[----:B------:R-:W-:Y:S01]  /*0970*/  IMAD R47, R40, 0x2, R6 ;  /* 0x00000002282f7824 */ /* 0x000fe200078e0206 */
[----:B------:R-:W-:Y:S01]  /*0980*/  F2FP.BF16.F32.PACK_AB R34, R42, R41 ;  /* 0x000000292a22723e */ /* 0x000fe200000010ff */
[----:B------:R-:W-:Y:S01]  /*0990*/  FMUL.FTZ R20, R20, UR4 ;  /* 0x0000000414147c20 */ /* 0x000fe20008410000 */
[----:B-1----:R-:W-:Y:S01]  /*09a0*/  FMUL.FTZ R46, R33, UR4 ;  /* 0x00000004212e7c20 */ /* 0x002fe20008410000 */
[----:B------:R-:W-:Y:S01]  /*09b0*/  F2FP.BF16.F32.PACK_AB R33, R38, R37 ;  /* 0x000000252621723e */ /* 0x000fe200000010ff */
[----:B------:R-:W-:Y:S01]  /*09c0*/  FMUL.FTZ R21, R21, UR4 ;  /* 0x0000000415157c20 */ /* 0x000fe20008410000 */
[----:B------:R-:W-:Y:S01]  /*09d0*/  F2FP.BF16.F32.PACK_AB R35, R48, R43 ;  /* 0x0000002b3023723e */ /* 0x000fe200000010ff */
[----:B------:R-:W-:Y:S01]  /*09e0*/  FMUL.FTZ R22, R22, UR4 ;  /* 0x0000000416167c20 */ /* 0x000fe20008410000 */
[----:B------:R-:W-:Y:S01]  /*09f0*/  F2FP.BF16.F32.PACK_AB R37, R52, R49 ;  /* 0x000000313425723e */ /* 0x000fe200000010ff */
[----:B------:R-:W-:Y:S01]  /*0a00*/  FMUL.FTZ R23, R23, UR4 ;  /* 0x0000000417177c20 */ /* 0x000fe20008410000 */
[----:B------:R-:W-:Y:S01]  /*0a10*/  F2FP.BF16.F32.PACK_AB R38, R54, R51 ;  /* 0x000000333626723e */ /* 0x000fe200000010ff */
[----:B------:R2:W-:Y:S01]  /*0a20*/  STSM.16.M88.4 [R47+0xc000], R32 ;  /* 0x00c000202f007844 */ /* 0x0005e20000000200 */
[----:B------:R-:W-:-:S02]  /*0a30*/  F2FP.BF16.F32.PACK_AB R39, R56, R53 ;  /* 0x000000353827723e */ /* 0x000fc400000010ff */
[----:B------:R-:W-:Y:S01]  /*0a40*/  F2FP.BF16.F32.PACK_AB R40, R58, R55 ;  /* 0x000000373a28723e */ /* 0x000fe200000010ff */
[----:B0-----:R-:W-:Y:S01]  /*0a50*/  FMUL.FTZ R12, R12, UR4 ;  /* 0x000000040c0c7c20 */ /* 0x001fe20008410000 */
[----:B------:R-:W-:Y:S01]  /*0a60*/  FMUL.FTZ R13, R13, UR4 ;  /* 0x000000040d0d7c20 */ /* 0x000fe20008410000 */
[----:B------:R0:W-:Y:S01]  /*0a70*/  STSM.16.M88.4 [R44], R36 ;  /* 0x000000242c007844 */ /* 0x0001e20000000200 */
[----:B------:R-:W-:Y:S01]  /*0a80*/  FMUL.FTZ R14, R14, UR4 ;  /* 0x000000040e0e7c20 */ /* 0x000fe20008410000 */
[----:B------:R-:W-:Y:S01]  /*0a90*/  FMUL.FTZ R15, R15, UR4 ;  /* 0x000000040f0f7c20 */ /* 0x000fe20008410000 */
[----:B------:R-:W-:Y:S02]  /*0aa0*/  F2FP.BF16.F32.PACK_AB R41, R60, R57 ;  /* 0x000000393c29723e */ /* 0x000fe400000010ff */
[----:B------:R-:W-:Y:S02]  /*0ab0*/  F2FP.BF16.F32.PACK_AB R42, R46, R59 ;  /* 0x0000003b2e2a723e */ /* 0x000fe400000010ff */
[----:B------:R-:W-:Y:S01]  /*0ac0*/  F2FP.BF16.F32.PACK_AB R43, R62, R61 ;  /* 0x0000003d3e2b723e */ /* 0x000fe200000010ff */
[----:B--2---:R-:W-:Y:S01]  /*0ad0*/  FMUL.FTZ R34, R26, UR4 ;  /* 0x000000041a227c20 */ /* 0x004fe20008410000 */
[----:B------:R-:W-:Y:S01]  /*0ae0*/  F2FP.BF16.F32.PACK_AB R26, R13, R12 ;  /* 0x0000000c0d1a723e */ /* 0x000fe200000010ff */
[----:B---3--:R-:W-:Y:S01]  /*0af0*/  FMUL.FTZ R8, R8, UR4 ;  /* 0x0000000408087c20 */ /* 0x008fe20008410000 */
[----:B------:R-:W-:Y:S01]  /*0b00*/  FMUL.FTZ R9, R9, UR4 ;  /* 0x0000000409097c20 */ /* 0x000fe20008410000 */
[----:B------:R-:W-:Y:S01]  /*0b10*/  FMUL.FTZ R10, R10, UR4 ;  /* 0x000000040a0a7c20 */ /* 0x000fe20008410000 */
[----:B------:R-:W-:Y:S01]  /*0b20*/  FMUL.FTZ R11, R11, UR4 ;  /* 0x000000040b0b7c20 */ /* 0x000fe20008410000 */
[----:B0-----:R-:W-:-:S02]  /*0b30*/  IMAD.SHL.U32 R36, R5, 0x8, RZ ;  /* 0x0000000805247824 */ /* 0x001fc400078e00ff */
[----:B------:R-:W-:Y:S01]  /*0b40*/  FMUL.FTZ R32, R24, UR4 ;  /* 0x0000000418207c20 */ /* 0x000fe20008410000 */
[----:B------:R-:W-:Y:S01]  /*0b50*/  FMUL.FTZ R33, R25, UR4 ;  /* 0x0000000419217c20 */ /* 0x000fe20008410000 */
[----:B------:R-:W-:Y:S01]  /*0b60*/  FMUL.FTZ R35, R27, UR4 ;  /* 0x000000041b237c20 */ /* 0x000fe20008410000 */
[----:B----4-:R-:W-:Y:S01]  /*0b70*/  FMUL.FTZ R16, R16, UR4 ;  /* 0x0000000410107c20 */ /* 0x010fe20008410000 */
[----:B------:R-:W-:Y:S01]  /*0b80*/  LOP3.LUT R12, R36, 0xd8, RZ, 0xc0, !PT ;  /* 0x000000d8240c7812 */ /* 0x000fe200078ec0ff */
[----:B------:R-:W-:Y:S01]  /*0b90*/  FMUL.FTZ R17, R17, UR4 ;  /* 0x0000000411117c20 */ /* 0x000fe20008410000 */
[----:B------:R-:W-:Y:S01]  /*0ba0*/  FMUL.FTZ R18, R18, UR4 ;  /* 0x0000000412127c20 */ /* 0x000fe20008410000 */
[----:B------:R-:W-:Y:S01]  /*0bb0*/  FMUL.FTZ R19, R19, UR4 ;  /* 0x0000000413137c20 */ /* 0x000fe20008410000 */
[----:B------:R-:W-:Y:S01]  /*0bc0*/  F2FP.BF16.F32.PACK_AB R27, R15, R14 ;  /* 0x0000000e0f1b723e */ /* 0x000fe200000010ff */
[----:B-----5:R-:W-:Y:S01]  /*0bd0*/  FMUL.FTZ R28, R28, UR4 ;  /* 0x000000041c1c7c20 */ /* 0x020fe20008410000 */
[----:B------:R-:W-:Y:S01]  /*0be0*/  FMUL.FTZ R29, R29, UR4 ;  /* 0x000000041d1d7c20 */ /* 0x000fe20008410000 */
[----:B------:R-:W-:Y:S01]  /*0bf0*/  FMUL.FTZ R30, R30, UR4 ;  /* 0x000000041e1e7c20 */ /* 0x000fe20008410000 */
[----:B------:R-:W-:Y:S01]  /*0c00*/  FMUL.FTZ R31, R31, UR4 ;  /* 0x000000041f1f7c20 */ /* 0x000fe20008410000 */
[----:B------:R-:W-:Y:S01]  /*0c10*/  LOP3.LUT R15, R12, 0x18, R5, 0x78, !PT ;  /* 0x000000180c0f7812 */ /* 0x000fe200078e7805 */
[----:B------:R-:W-:Y:S01]  /*0c20*/  STSM.16.M88.4 [R47+0xe000], R40 ;  /* 0x00e000282f007844 */ /* 0x000fe20000000200 */
[----:B------:R-:W-:Y:S01]  /*0c30*/  F2FP.BF16.F32.PACK_AB R24, R9, R8 ;  /* 0x000000080918723e */ /* 0x000fe200000010ff */
[----:B------:R-:W0:Y:S01]  /*0c40*/  LDCU.64 UR4, c[0x0][0x3c8] ;  /* 0x00007900ff0477ac */ /* 0x000e220008000a00 */
[----:B------:R-:W-:-:S02]  /*0c50*/  F2FP.BF16.F32.PACK_AB R25, R11, R10 ;  /* 0x0000000a0b19723e */ /* 0x000fc400000010ff */
[----:B------:R-:W-:Y:S02]  /*0c60*/  F2FP.BF16.F32.PACK_AB R12, R33, R32 ;  /* 0x00000020210c723e */ /* 0x000fe400000010ff */
[----:B------:R-:W-:Y:S01]  /*0c70*/  F2FP.BF16.F32.PACK_AB R8, R17, R16 ;  /* 0x000000101108723e */ /* 0x000fe200000010ff */
[----:B------:R-:W-:Y:S01]  /*0c80*/  STSM.16.M88.4 [R44+0x2000], R24 ;  /* 0x002000182c007844 */ /* 0x000fe20000000200 */
[----:B------:R-:W-:Y:S02]  /*0c90*/  F2FP.BF16.F32.PACK_AB R9, R19, R18 ;  /* 0x000000121309723e */ /* 0x000fe400000010ff */
[----:B------:R-:W-:Y:S01]  /*0ca0*/  F2FP.BF16.F32.PACK_AB R10, R21, R20 ;  /* 0x00000014150a723e */ /* 0x000fe200000010ff */
[----:B------:R-:W-:Y:S01]  /*0cb0*/  IMAD.MOV.U32 R21, RZ, RZ, RZ ;  /* 0x000000ffff157224 */ /* 0x000fe200078e00ff */
[----:B------:R-:W-:Y:S02]  /*0cc0*/  F2FP.BF16.F32.PACK_AB R11, R23, R22 ;  /* 0x00000016170b723e */ /* 0x000fe400000010ff */
[----:B------:R-:W-:-:S02]  /*0cd0*/  LOP3.LUT R32, R15, 0x1f20, R36, 0xf8, !PT ;  /* 0x00001f200f207812 */ /* 0x000fc400078ef824 */
[----:B------:R-:W-:Y:S01]  /*0ce0*/  F2FP.BF16.F32.PACK_AB R13, R35, R34 ;  /* 0x00000022230d723e */ /* 0x000fe200000010ff */
[----:B------:R1:W-:Y:S01]  /*0cf0*/  STSM.16.M88.4 [R47+0x10000], R8 ;  /* 0x010000082f007844 */ /* 0x0003e20000000200 */
[----:B------:R-:W-:Y:S01]  /*0d00*/  F2FP.BF16.F32.PACK_AB R14, R29, R28 ;  /* 0x0000001c1d0e723e */ /* 0x000fe200000010ff */
[C---:B------:R-:W-:Y:S01]  /*0d10*/  IMAD R7, R32.reuse, 0x2, R7 ;  /* 0x0000000220077824 */ /* 0x040fe200078e0207 */
[----:B------:R-:W-:Y:S02]  /*0d20*/  F2FP.BF16.F32.PACK_AB R15, R31, R30 ;  /* 0x0000001e1f0f723e */ /* 0x000fe400000010ff */
[----:B------:R-:W-:Y:S02]  /*0d30*/  LEA R6, R32, R6, 0x1 ;  /* 0x0000000620067211 */ /* 0x000fe400078e08ff */
[----:B------:R-:W-:Y:S01]  /*0d40*/  LOP3.LUT R20, R36, 0x18, RZ, 0xc0, !PT ;  /* 0x0000001824147812 */ /* 0x000fe200078ec0ff */
[----:B------:R2:W-:Y:S01]  /*0d50*/  STSM.16.M88.4 [R44+0x4000], R12 ;  /* 0x0040000c2c007844 */ /* 0x0005e20000000200 */
[----:B------:R-:W-:-:S02]  /*0d60*/  SHF.R.U32.HI R5, RZ, 0x2, R5 ;  /* 0x00000002ff057819 */ /* 0x000fc40000011605 */
[----:B------:R-:W-:Y:S01]  /*0d70*/  LOP3.LUT R32, R20, 0x40, RZ, 0xfc, !PT ;  /* 0x0000004014207812 */ /* 0x000fe200078efcff */
[----:B------:R-:W-:Y:S01]  /*0d80*/  BAR.SYNC.DEFER_BLOCKING 0x0 ;  /* 0x0000000000007b1d */ /* 0x000fe20000010000 */
[C---:B0-----:R-:W-:Y:S01]  /*0d90*/  IMAD.WIDE.U32 R22, R0.reuse, UR4, R20 ;  /* 0x0000000400167c25 */ /* 0x041fe2000f8e0014 */
[C---:B------:R-:W-:Y:S02]  /*0da0*/  ISETP.GE.AND P1, PT, R5.reuse, R4, PT ;  /* 0x000000040500720c */ /* 0x040fe40003f26270 */
[C---:B-1----:R-:W-:Y:S01]  /*0db0*/  IADD3 R8, P0, PT, R5.reuse, R64, RZ ;  /* 0x0000004005087210 */ /* 0x042fe20007f1e0ff */
[----:B------:R-:W-:Y:S02]  /*0dc0*/  IMAD R23, R0, UR5, R23 ;  /* 0x0000000500177c24 */ /* 0x000fe4000f8e0217 */
[----:B------:R-:W-:Y:S01]  /*0dd0*/  VIADD R0, R5, 0x40 ;  /* 0x0000004005007836 */ /* 0x000fe20000000000 */
[----:B------:R-:W-:-:S04]  /*0de0*/  IADD3.X R9, PT, PT, RZ, R65, RZ, P0, !PT ;  /* 0x00000041ff097210 */ /* 0x000fc800007fe4ff */
[----:B------:R-:W-:Y:S01]  /*0df0*/  ISETP.GE.AND P0, PT, R0, R4, PT ;  /* 0x000000040000720c */ /* 0x000fe20003f06270 */
[----:B------:R-:W-:Y:S01]  /*0e00*/  IMAD.WIDE.U32 R4, R2, UR6, R22 ;  /* 0x0000000602047c25 */ /* 0x000fe2000f8e0016 */
[----:B------:R-:W-:-:S03]  /*0e10*/  LOP3.LUT R0, R20, 0x20, RZ, 0xfc, !PT ;  /* 0x0000002014007812 */ /* 0x000fc600078efcff */
[----:B------:R-:W-:Y:S02]  /*0e20*/  IMAD R23, R2, UR7, R5 ;  /* 0x0000000702177c24 */ /* 0x000fe4000f8e0205 */
[----:B------:R-:W-:Y:S01]  /*0e30*/  IMAD.WIDE.U32 R28, R3, 0x80, R8 ;  /* 0x00000080031c7825 */ /* 0x000fe200078e0008 */
[----:B------:R2:W0:Y:S01]  /*0e40*/  LDS.128 R16, [R6+0xd000] ;  /* 0x00d0000006107984 */ /* 0x0004220000000c00 */
[----:B------:R-:W-:Y:S05]  /*0e50*/  @P1 BRA `(.L_x_65) ;  /* 0x00000000004c1947 */ /* 0x000fea0003800000 */
[----:B------:R-:W1:Y:S01]  /*0e60*/  LDCU UR4, c[0x0][0x3b4] ;  /* 0x00007680ff0477ac */ /* 0x000e620008000800 */
[----:B--2---:R-:W2:Y:S01]  /*0e70*/  LDS.128 R12, [R7+0x2000] ;  /* 0x00200000070c7984 */ /* 0x004ea20000000c00 */
[----:B------:R-:W-:Y:S01]  /*0e80*/  IMAD.MOV.U32 R22, RZ, RZ, R4 ;  /* 0x000000ffff167224 */ /* 0x000fe200078e0004 */
[----:B------:R-:W3:Y:S02]  /*0e90*/  LDCU.64 UR6, c[0x0][0x3c0] ;  /* 0x00007800ff0677ac */ /* 0x000ee40008000a00 */
[----:B------:R-:W4:Y:S01]  /*0ea0*/  LDS.128 R24, [R7+0x4000] ;  /* 0x0040000007187984 */ /* 0x000f220000000c00 */
[----:B------:R-:W5:Y:S01]  /*0eb0*/  LDCU.64 UR10, c[0x0][0x3a8] ;  /* 0x00007500ff0a77ac */ /* 0x000f620008000a00 */
[----:B-1----:R-:W-:Y:S02]  /*0ec0*/  ISETP.GE.AND P1, PT, R20, UR4, PT ;  /* 0x0000000414007c0c */ /* 0x002fe4000bf26270 */
[----:B------:R-:W-:Y:S01]  /*0ed0*/  ISETP.GE.AND P2, PT, R0, UR4, PT ;  /* 0x0000000400007c0c */ /* 0x000fe2000bf46270 */
[----:B---3--:R-:W-:Y:S01]  /*0ee0*/  IMAD R31, R29, UR6, RZ ;  /* 0x000000061d1f7c24 */ /* 0x008fe2000f8e02ff */
[----:B------:R-:W-:Y:S01]  /*0ef0*/  ISETP.GE.AND P3, PT, R32, UR4, PT ;  /* 0x0000000420007c0c */ /* 0x000fe2000bf66270 */
[----:B------:R-:W-:-:S04]  /*0f00*/  IMAD.WIDE.U32 R2, R28, UR6, R22 ;  /* 0x000000061c027c25 */ /* 0x000fc8000f8e0016 */
[----:B------:R-:W-:Y:S01]  /*0f10*/  IMAD R31, R28, UR7, R31 ;  /* 0x000000071c1f7c24 */ /* 0x000fe2000f8e021f */
[----:B-----5:R-:W-:-:S03]  /*0f20*/  LEA R30, P4, R2, UR10, 0x1 ;  /* 0x0000000a021e7c11 */ /* 0x020fc6000f8808ff */
[----:B------:R-:W1:Y:S01]  /*0f30*/  @!P1 LDS.128 R8, [R7] ;  /* 0x0000000007089984 */ /* 0x000e620000000c00 */
[----:B------:R-:W-:-:S04]  /*0f40*/  IADD3 R3, PT, PT, R3, R31, RZ ;  /* 0x0000001f03037210 */ /* 0x000fc80007ffe0ff */
[----:B------:R-:W-:-:S05]  /*0f50*/  LEA.HI.X R31, R2, UR11, R3, 0x1, P4 ;  /* 0x0000000b021f7c11 */ /* 0x000fca000a0f0c03 */
[----:B--2---:R3:W-:Y:S04]  /*0f60*/  @!P2 STG.E.128 desc[UR8][R30.64+0x40], R12 ;  /* 0x0000400c1e00a986 */ /* 0x0047e8000c101d08 */
[----:B----4-:R3:W-:Y:S04]  /*0f70*/  @!P3 STG.E.128 desc[UR8][R30.64+0x80], R24 ;  /* 0x000080181e00b986 */ /* 0x0107e8000c101d08 */
[----:B-1----:R3:W-:Y:S02]  /*0f80*/  @!P1 STG.E.128 desc[UR8][R30.64], R8 ;  /* 0x000000081e009986 */ /* 0x0027e4000c101d08 */
.L_x_65:
[----:B------:R-:W-:Y:S05]  /*0f90*/  BSYNC.RECONVERGENT B0 ;  /* 0x0000000000007941 */ /* 0x000fea0003800200 */
.L_x_64:
[----:B---3--:R1:W3:Y:S01]  /*0fa0*/  LDS.128 R8, [R6+0xf000] ;  /* 0x00f0000006087984 */ /* 0x0082e20000000c00 */
[----:B------:R-:W-:Y:S05]  /*0fb0*/  @P0 EXIT ;  /* 0x000000000000094d */ /* 0x000fea0003800000 */
[----:B------:R-:W4:Y:S01]  /*0fc0*/  LDCU.64 UR6, c[0x0][0x3c0] ;  /* 0x00007800ff0677ac */ /* 0x000f220008000a00 */
[----:B--2---:R2:W1:Y:S01]  /*0fd0*/  LDS.128 R12, [R6+0x11000] ;  /* 0x01100000060c7984 */ /* 0x0044620000000c00 */
[----:B------:R-:W-:Y:S01]  /*0fe0*/  IADD3 R5, P0, PT, R28, 0x40, RZ ;  /* 0x000000401c057810 */ /* 0x000fe20007f1e0ff */
[----:B------:R-:W-:Y:S01]  /*0ff0*/  IMAD.MOV.U32 R2, RZ, RZ, R4 ;  /* 0x000000ffff027224 */ /* 0x000fe200078e0004 */
[----:B------:R-:W5:Y:S01]  /*1000*/  LDCU UR4, c[0x0][0x3b4] ;  /* 0x00007680ff0477ac */ /* 0x000f620008000800 */
[----:B------:R-:W-:Y:S02]  /*1010*/  MOV R3, R23 ;  /* 0x0000001700037202 */ /* 0x000fe40000000f00 */
[----:B------:R-:W-:Y:S01]  /*1020*/  IMAD.X R28, RZ, RZ, R29, P0 ;  /* 0x000000ffff1c7224 */ /* 0x000fe200000e061d */
[----:B------:R-:W2:Y:S03]  /*1030*/  LDCU.64 UR10, c[0x0][0x3a8] ;  /* 0x00007500ff0a77ac */ /* 0x000ea60008000a00 */
[----:B----4-:R-:W-:-:S02]  /*1040*/  IMAD R28, R28, UR6, RZ ;  /* 0x000000061c1c7c24 */ /* 0x010fc4000f8e02ff */
[----:B------:R-:W-:Y:S01]  /*1050*/  IMAD.WIDE.U32 R2, R5, UR6, R2 ;  /* 0x0000000605027c25 */ /* 0x000fe2000f8e0002 */
[----:B-----5:R-:W-:-:S03]  /*1060*/  ISETP.GE.AND P1, PT, R20, UR4, PT ;  /* 0x0000000414007c0c */ /* 0x020fc6000bf26270 */
[----:B------:R-:W-:Y:S01]  /*1070*/  IMAD R5, R5, UR7, R28 ;  /* 0x0000000705057c24 */ /* 0x000fe2000f8e021c */
[----:B------:R-:W-:Y:S02]  /*1080*/  ISETP.GE.AND P2, PT, R0, UR4, PT ;  /* 0x0000000400007c0c */ /* 0x000fe4000bf46270 */
[----:B------:R-:W-:Y:S01]  /*1090*/  ISETP.GE.AND P3, PT, R32, UR4, PT ;  /* 0x0000000420007c0c */ /* 0x000fe2000bf66270 */
[----:B------:R-:W-:Y:S01]  /*10a0*/  IMAD.IADD R3, R3, 0x1, R5 ;  /* 0x0000000103037824 */ /* 0x000fe200078e0205 */
[----:B--2---:R-:W-:-:S04]  /*10b0*/  LEA R4, P0, R2, UR10, 0x1 ;  /* 0x0000000a02047c11 */ /* 0x004fc8000f8008ff */
[----:B------:R-:W-:-:S05]  /*10c0*/  LEA.HI.X R5, R2, UR11, R3, 0x1, P0 ;  /* 0x0000000b02057c11 */ /* 0x000fca00080f0c03 */
[----:B0-----:R0:W-:Y:S04]  /*10d0*/  @!P1 STG.E.128 desc[UR8][R4.64], R16 ;  /* 0x0000001004009986 */ /* 0x0011e8000c101d08 */
[----:B---3--:R0:W-:Y:S01]  /*10e0*/  @!P2 STG.E.128 desc[UR8][R4.64+0x40], R8 ;  /* 0x000040080400a986 */ /* 0x0081e2000c101d08 */
[----:B-1----:R-:W-:Y:S05]  /*10f0*/  @P3 EXIT ;  /* 0x000000000000394d */ /* 0x002fea0003800000 */
[----:B------:R-:W-:Y:S01]  /*1100*/  STG.E.128 desc[UR8][R4.64+0x80], R12 ;  /* 0x0000800c04007986 */ /* 0x000fe2000c101d08 */
[----:B------:R-:W-:Y:S05]  /*1110*/  EXIT ;  /* 0x000000000000794d */ /* 0x000fea0003800000 */
.L_x_66:
        /* <DEDUP_REMOVED lines=14> */
.L_x_138:


//--------------------- .text._ZN7cutlass13device_kernelIN5flash32FlashAttnBwdPostprocessConvertdQIN4cute5tupleIJNS3_1CILi64EEENS5_ILi96EEEEEENS_10bfloat16_tEfNS_4arch4Sm90ELi256ENS3_8TiledMMAINS3_8MMA_AtomIJNS3_4SM904GMMA27MMA_64x16x16_F32BF16BF16_SSILNSF_5MajorE0ELSH_1ELNSF_7ScaleInE1ELSI_1EEEEEENS3_6LayoutINS4_IJNS5_ILi1EEENS5_ILi2EEESM_EEENS4_IJNS5_ILi0EEESM_SP_EEEEENS4_IJNS3_10UnderscoreESS_SS_EEEEELb0EEEEEvNT_6ParamsE --------------------------
	.section	.text._ZN7cutlass13device_kernelIN5flash32FlashAttnBwdPostprocessConvertdQIN4cute5tupleIJNS3_1CILi64EEENS5_ILi96EEEEEENS_10bfloat16_tEfNS_4arch4Sm90ELi256ENS3_8TiledMMAINS3_8MMA_AtomIJNS3_4SM904GMMA27MMA_64x16x16_F32BF16BF16_SSILNSF_5MajorE0ELSH_1ELNSF_7ScaleInE1ELSI_1EEEEEENS3_6LayoutINS4_IJNS5_ILi1EEENS5_ILi2EEESM_EEENS4_IJNS5_ILi0EEESM_SP_EEEEENS4_IJNS3_10UnderscoreESS_SS_EEEEELb0EEEEEvNT_6ParamsE,"ax",@progbits
	.align	128
.text._ZN7cutlass13device_kernelIN5flash32FlashAttnBwdPostprocessConvertdQIN4cute5tupleIJNS3_1CILi64EEENS5_ILi96EEEEEENS_10bfloat16_tEfNS_4arch4Sm90ELi256ENS3_8TiledMMAINS3_8MMA_AtomIJNS3_4SM904GMMA27MMA_64x16x16_F32BF16BF16_SSILNSF_5MajorE0ELSH_1ELNSF_7ScaleInE1ELSI_1EEEEEENS3_6LayoutINS4_IJNS5_ILi1EEENS5_ILi2EEESM_EEENS4_IJNS5_ILi0EEESM_SP_EEEEENS4_IJNS3_10UnderscoreESS_SS_EEEEELb0EEEEEvNT_6ParamsE:
        .type           _ZN7cutlass13device_kernelIN5flash32FlashAttnBwdPostprocessConvertdQIN4cute5tupleIJNS3_1CILi64EEENS5_ILi96EEEEEENS_10bfloat16_tEfNS_4arch4Sm90ELi256ENS3_8TiledMMAINS3_8MMA_AtomIJNS3_4SM904GMMA27MMA_64x16x16_F32BF16BF16_SSILNSF_5MajorE0ELSH_1ELNSF_7ScaleInE1ELSI_1EEEEEENS3_6LayoutINS4_IJNS5_ILi1EEENS5_ILi2EEESM_EEENS4_IJNS5_ILi0EEESM_SP_EEEEENS4_IJNS3_10UnderscoreESS_SS_EEEEELb0EEEEEvNT_6ParamsE,@function
        .size           _ZN7cutlass13device_kernelIN5flash32FlashAttnBwdPostprocessConvertdQIN4cute5tupleIJNS3_1CILi64EEENS5_ILi96EEEEEENS_10bfloat16_tEfNS_4arch4Sm90ELi256ENS3_8TiledMMAINS3_8MMA_AtomIJNS3_4SM904GMMA27MMA_64x16x16_F32BF16BF16_SSILNSF_5MajorE0ELSH_1ELNSF_7ScaleInE1ELSI_1EEEEEENS3_6LayoutINS4_IJNS5_ILi1EEENS5_ILi2EEESM_EEENS4_IJNS5_ILi0EEESM_SP_EEEEENS4_IJNS3_10UnderscoreESS_SS_EEEEELb0EEEEEvNT_6ParamsE,(.L_x_139 - _ZN7cutlass13device_kernelIN5flash32FlashAttnBwdPostprocessConvertdQIN4cute5tupleIJNS3_1CILi64EEENS5_ILi96EEEEEENS_10bfloat16_tEfNS_4arch4Sm90ELi256ENS3_8TiledMMAINS3_8MMA_AtomIJNS3_4SM904GMMA27MMA_64x16x16_F32BF16BF16_SSILNSF_5MajorE0ELSH_1ELNSF_7ScaleInE1ELSI_1EEEEEENS3_6LayoutINS4_IJNS5_ILi1EEENS5_ILi2EEESM_EEENS4_IJNS5_ILi0EEESM_SP_EEEEENS4_IJNS3_10UnderscoreESS_SS_EEEEELb0EEEEEvNT_6ParamsE)
        .other          _ZN7cutlass13device_kernelIN5flash32FlashAttnBwdPostprocessConvertdQIN4cute5tupleIJNS3_1CILi64EEENS5_ILi96EEEEEENS_10bfloat16_tEfNS_4arch4Sm90ELi256ENS3_8TiledMMAINS3_8MMA_AtomIJNS3_4SM904GMMA27MMA_64x16x16_F32BF16BF16_SSILNSF_5MajorE0ELSH_1ELNSF_7ScaleInE1ELSI_1EEEEEENS3_6LayoutINS4_IJNS5_ILi1EEENS5_ILi2EEESM_EEENS4_IJNS5_ILi0EEESM_SP_EEEEENS4_IJNS3_10UnderscoreESS_SS_EEEEELb0EEEEEvNT_6ParamsE,@"STO_CUDA_ENTRY STV_DEFAULT"
_ZN7cutlass13device_kernelIN5flash32FlashAttnBwdPostprocessConvertdQIN4cute5tupleIJNS3_1CILi64EEENS5_ILi96EEEEEENS_10bfloat16_tEfNS_4arch4Sm90ELi256ENS3_8TiledMMAINS3_8MMA_AtomIJNS3_4SM904GMMA27MMA_64x16x16_F32BF16BF16_SSILNSF_5MajorE0ELSH_1ELNSF_7ScaleInE1ELSI_1EEEEEENS3_6LayoutINS4_IJNS5_ILi1EEENS5_ILi2EEESM_EEENS4_IJNS5_ILi0EEESM_SP_EEEEENS4_IJNS3_10UnderscoreESS_SS_EEEEELb0EEEEEvNT_6ParamsE:
        /* <DEDUP_REMOVED lines=17> */
.L_x_67:
        /* <DEDUP_REMOVED lines=14> */
.L_x_69:
[----:B------:R-:W0:Y:S02]  /*01f0*/  LDC.64 R2, c[0x0][0x3e8] ;  /* 0x0000fa00ff027b82 */ /* 0x000e240000000a00 */
[----:B0-----:R-:W-:-:S05]  /*0200*/  IMAD.WIDE.U32 R2, R11, 0x4, R2 ;  /* 0x000000040b027825 */ /* 0x001fca00078e0002 */
[----:B------:R0:W5:Y:S01]  /*0210*/  LDG.E R7, desc[UR8][R2.64] ;  /* 0x0000000802077981 */ /* 0x000162000c1e1900 */
[----:B------:R-:W-:Y:S05]  /*0220*/  BRA `(.L_x_68) ;  /* 0x0000000000087947 */ /* 0x000fea0003800000 */
.L_x_70:
[----:B------:R-:W2:Y:S02]  /*0230*/  LDG.E R3, desc[UR8][R2.64+0x4] ;  /* 0x0000040802037981 */ /* 0x000ea4000c1e1900 */
[----:B--2---:R-:W-:-:S07]  /*0240*/  IMAD.IADD R7, R3, 0x1, -R34 ;  /* 0x0000000103077824 */ /* 0x004fce00078e0a22 */
.L_x_68:
[----:B------:R-:W-:Y:S01]  /*0250*/  IMAD.SHL.U32 R32, R0, 0x40, RZ ;  /* 0x0000004000207824 */ /* 0x000fe200078e00ff */
[----:B------:R-:W-:-:S04]  /*0260*/  ISETP.NE.AND.EX P0, PT, R9, RZ, PT, P0 ;  /* 0x000000ff0900720c */ /* 0x000fc80003f05300 */
[----:B-----5:R-:W-:-:S13]  /*0270*/  ISETP.GT.AND P2, PT, R7, R32, PT ;  /* 0x000000200700720c */ /* 0x020fda0003f44270 */
[----:B------:R-:W-:Y:S05]  /*0280*/  @!P2 EXIT P0 ;  /* 0x000000000000a94d */ /* 0x000fea0000000000 */
[----:B0-----:R-:W0:Y:S01]  /*0290*/  S2R R2, SR_CTAID.Y ;  /* 0x0000000000027919 */ /* 0x001e220000002600 */
[----:B------:R-:W0:Y:S01]  /*02a0*/  LDC.64 R12, c[0x0][0x398] ;  /* 0x0000e600ff0c7b82 */ /* 0x000e220000000a00 */
[----:B------:R-:W-:Y:S01]  /*02b0*/  IMAD R9, R0, 0x1800, RZ ;  /* 0x0000180000097824 */ /* 0x000fe200078e02ff */
[----:B------:R-:W-:Y:S01]  /*02c0*/  BSSY.RECONVERGENT B0, `(.L_x_71) ;  /* 0x0000025000007945 */ /* 0x000fe20003800200 */
[----:B------:R-:W1:Y:S03]  /*02d0*/  S2R R3, SR_TID.X ;  /* 0x0000000000037919 */ /* 0x000e660000002100 */
[----:B------:R-:W-:Y:S01]  /*02e0*/  IADD3 R8, P0, PT, R9, R4, RZ ;  /* 0x0000000409087210 */ /* 0x000fe20007f1e0ff */
[----:B------:R-:W2:Y:S01]  /*02f0*/  S2R R10, SR_CgaCtaId ;  /* 0x00000000000a7919 */ /* 0x000ea20000008800 */
[----:B------:R-:W3:Y:S01]  /*0300*/  LDC.64 R14, c[0x0][0x3a0] ;  /* 0x0000e800ff0e7b82 */ /* 0x000ee20000000a00 */
[----:B------:R-:W-:-:S02]  /*0310*/  SEL R4, R11, RZ, !P1 ;  /* 0x000000ff0b047207 */ /* 0x000fc40004800000 */
        /* <DEDUP_REMOVED lines=26> */
.L_x_73:
[----:B------:R-:W-:Y:S01]  /*04c0*/  @P0 ELECT P1, URZ, PT ;  /* 0x0000000000ff082f */ /* 0x000fe20003820000 */
[----:B------:R1:W-:-:S12]  /*04d0*/  UBLKCP.S.G [UR6], [UR4], UR10 ;  /* 0x00000006040073ba */ /* 0x0003d8000800020a */
[----:B------:R-:W-:Y:S02]  /*04e0*/  @P1 PLOP3.LUT P0, PT, P1, PT, PT, 0x8, 0x80 ;  /* 0x000000000080181c */ /* 0x000fe40000f0e170 */
[----:B------:R-:W-:-:S11]  /*04f0*/  PLOP3.LUT P1, PT, PT, PT, PT, 0x8, 0x80 ;  /* 0x000000000080781c */ /* 0x000fd60003f2e170 */
[----:B-1----:R-:W-:Y:S05]  /*0500*/  @P0 BRA.U.ANY `(.L_x_73) ;  /* 0xfffffffd00ec0947 */ /* 0x002fea000393ffff */
.L_x_72:
[----:B------:R-:W-:Y:S05]  /*0510*/  BSYNC.RECONVERGENT B0 ;  /* 0x0000000000007941 */ /* 0x000fea0003800200 */
.L_x_71:
[----:B------:R-:W-:Y:S01]  /*0520*/  BAR.SYNC.DEFER_BLOCKING 0x0 ;  /* 0x0000000000007b1d */ /* 0x000fe20000010000 */
[----:B------:R-:W-:Y:S02]  /*0530*/  MOV R5, 0x400 ;  /* 0x0000040000057802 */ /* 0x000fe40000000f00 */
[----:B0-----:R-:W-:Y:S02]  /*0540*/  SHF.L.U32 R6, RZ, 0x1f, RZ ;  /* 0x0000001fff067819 */ /* 0x001fe400000006ff */
[----:B------:R-:W-:-:S07]  /*0550*/  LEA R5, R10, R5, 0x18 ;  /* 0x000000050a057211 */ /* 0x000fce00078ec0ff */
.L_x_74:
[----:B0-----:R0:W1:Y:S02]  /*0560*/  SYNCS.PHASECHK.TRANS64.TRYWAIT P0, [R5+URZ+0x9000], R6 ;  /* 0x00900006050075a7 */ /* 0x00106400080011ff */
[----:B-1----:R-:W-:Y:S05]  /*0570*/  @!P0 NANOSLEEP.SYNCS 0x989680 ;  /* 0x009896800000895d */ /* 0x002fea0003900000 */
[----:B------:R-:W1:Y:S02]  /*0580*/  @!P0 SYNCS.PHASECHK.TRANS64 P0, [R5+URZ+0x9000], R6 ;  /* 0x00900006050085a7 */ /* 0x000e6400080010ff */
[----:B-1----:R-:W-:Y:S05]  /*0590*/  @!P0 BRA `(.L_x_74) ;  /* 0xfffffffc00f08947 */ /* 0x002fea000383ffff */
[C---:B------:R-:W-:Y:S01]  /*05a0*/  IMAD.SHL.U32 R33, R3.reuse, 0x10, RZ ;  /* 0x0000001003217824 */ /* 0x040fe200078e00ff */
[--C-:B0-----:R-:W-:Y:S01]  /*05b0*/  SHF.R.U32.HI R6, RZ, 0x7, R3.reuse ;  /* 0x00000007ff067819 */ /* 0x101fe20000011603 */
[----:B------:R-:W0:Y:S01]  /*05c0*/  LDCU UR4, c[0x0][0x3d8] ;  /* 0x00007b00ff0477ac */ /* 0x000e220008000800 */
[----:B------:R-:W-:Y:S01]  /*05d0*/  IMAD.SHL.U32 R40, R3, 0x2, RZ ;  /* 0x0000000203287824 */ /* 0x000fe200078e00ff */
[----:B------:R-:W-:Y:S02]  /*05e0*/  VIADDMNMX R42, R7, -R32, 0x40, PT ;  /* 0x00000040072a7446 */ /* 0x000fe40003800920 */
[C---:B------:R-:W-:Y:S02]  /*05f0*/  LOP3.LUT R9, R33.reuse, 0x7f0, RZ, 0xc0, !PT ;  /* 0x000007f021097812 */ /* 0x040fe400078ec0ff */
[----:B------:R-:W-:Y:S02]  /*0600*/  LOP3.LUT R37, R33, 0x40, RZ, 0xc0, !PT ;  /* 0x0000004021257812 */ /* 0x000fe400078ec0ff */
[----:B------:R-:W-:Y:S01]  /*0610*/  SHF.R.U32.HI R32, RZ, 0x1, R3 ;  /* 0x00000001ff207819 */ /* 0x000fe20000011603 */
[----:B------:R-:W-:Y:S01]  /*0620*/  IMAD R6, R6, 0x3000, R9 ;  /* 0x0000300006067824 */ /* 0x000fe200078e0209 */
[----:B------:R-:W-:-:S02]  /*0630*/  LOP3.LUT R37, R37, 0x8, R40, 0xf8, !PT ;  /* 0x0000000825257812 */ /* 0x000fc400078ef828 */
[----:B------:R-:W-:Y:S01]  /*0640*/  LOP3.LUT R32, R32, 0x8, RZ, 0xc0, !PT ;  /* 0x0000000820207812 */ /* 0x000fe200078ec0ff */
[----:B------:R-:W-:Y:S01]  /*0650*/  IMAD.IADD R36, R5, 0x1, R6 ;  /* 0x0000000105247824 */ /* 0x000fe200078e0206 */
[----:B------:R-:W-:Y:S01]  /*0660*/  SHF.R.U32.HI R7, RZ, 0x2, R3 ;  /* 0x00000002ff077819 */ /* 0x000fe20000011603 */
[----:B------:R-:W-:-:S03]  /*0670*/  IMAD.SHL.U32 R6, R3, 0x8, RZ ;  /* 0x0000000803067824 */ /* 0x000fc600078e00ff */
[----:B------:R-:W0:Y:S01]  /*0680*/  LDS.128 R8, [R36] ;  /* 0x0000000024087984 */ /* 0x000e220000000c00 */
[----:B------:R-:W-:Y:S02]  /*0690*/  ISETP.GE.AND P0, PT, R7, R42, PT ;  /* 0x0000002a0700720c */ /* 0x000fe40003f06270 */
[----:B------:R-:W-:Y:S01]  /*06a0*/  LOP3.LUT R38, R6, 0x1c00, RZ, 0xc0, !PT ;  /* 0x00001c0006267812 */ /* 0x000fe200078ec0ff */
[----:B------:R-:W1:Y:S03]  /*06b0*/  LDS.128 R12, [R36+0x800] ;  /* 0x00080000240c7984 */ /* 0x000e660000000c00 */
[--C-:B------:R-:W-:Y:S01]  /*06c0*/  LOP3.LUT R38, R38, 0x30, R33.reuse, 0xf8, !PT ;  /* 0x0000003026267812 */ /* 0x100fe200078ef821 */
[----:B------:R-:W2:Y:S03]  /*06d0*/  LDS.128 R16, [R36+0x1000] ;  /* 0x0010000024107984 */ /* 0x000ea60000000c00 */
[----:B------:R-:W-:Y:S01]  /*06e0*/  LOP3.LUT R33, R38, 0x80, R33, 0xf8, !PT ;  /* 0x0000008026217812 */ /* 0x000fe200078ef821 */
[----:B------:R-:W3:Y:S03]  /*06f0*/  LDS.128 R20, [R36+0x1800] ;  /* 0x0018000024147984 */ /* 0x000ee60000000c00 */
[----:B------:R-:W-:Y:S01]  /*0700*/  LOP3.LUT R33, R33, 0x300, R6, 0xf8, !PT ;  /* 0x0000030021217812 */ /* 0x000fe200078ef806 */
[----:B------:R-:W4:Y:S04]  /*0710*/  LDS.128 R24, [R36+0x2000] ;  /* 0x0020000024187984 */ /* 0x000f280000000c00 */
[----:B------:R5:W4:Y:S02]  /*0720*/  LDS.128 R28, [R36+0x2800] ;  /* 0x00280000241c7984 */ /* 0x000b240000000c00 */
[----:B-----5:R-:W-:-:S05]  /*0730*/  LOP3.LUT R36, R33, R37, R32, 0xf6, !PT ;  /* 0x0000002521247212 */ /* 0x020fca00078ef620 */
[----:B------:R-:W-:Y:S02]  /*0740*/  IMAD R36, R36, 0x2, R5 ;  /* 0x0000000224247824 */ /* 0x000fe400078e0205 */
[----:B0-----:R-:W-:Y:S01]  /*0750*/  FMUL.FTZ R8, R8, UR4 ;  /* 0x0000000408087c20 */ /* 0x001fe20008410000 */
[----:B------:R-:W-:Y:S01]  /*0760*/  FMUL.FTZ R9, R9, UR4 ;  /* 0x0000000409097c20 */ /* 0x000fe20008410000 */
[----:B------:R-:W-:Y:S01]  /*0770*/  FMUL.FTZ R10, R10, UR4 ;  /* 0x000000040a0a7c20 */ /* 0x000fe20008410000 */
[----:B------:R-:W-:Y:S01]  /*0780*/  FMUL.FTZ R11, R11, UR4 ;  /* 0x000000040b0b7c20 */ /* 0x000fe20008410000 */
[----:B-1----:R-:W-:Y:S01]  /*0790*/  FMUL.FTZ R12, R12, UR4 ;  /* 0x000000040c0c7c20 */ /* 0x002fe20008410000 */
[----:B------:R-:W-:Y:S01]  /*07a0*/  FMUL.FTZ R13, R13, UR4 ;  /* 0x000000040d0d7c20 */ /* 0x000fe20008410000 */
[----:B------:R-:W-:Y:S01]  /*07b0*/  FMUL.FTZ R14, R14, UR4 ;  /* 0x000000040e0e7c20 */ /* 0x000fe20008410000 */
[----:B------:R-:W-:Y:S01]  /*07c0*/  FMUL.FTZ R15, R15, UR4 ;  /* 0x000000040f0f7c20 */ /* 0x000fe20008410000 */
[----:B--2---:R-:W-:Y:S01]  /*07d0*/  FMUL.FTZ R16, R16, UR4 ;  /* 0x0000000410107c20 */ /* 0x004fe20008410000 */
[----:B------:R-:W-:Y:S01]  /*07e0*/  FMUL.FTZ R17, R17, UR4 ;  /* 0x0000000411117c20 */ /* 0x000fe20008410000 */
[----:B------:R-:W-:Y:S01]  /*07f0*/  FMUL.FTZ R18, R18, UR4 ;  /* 0x0000000412127c20 */ /* 0x000fe20008410000 */
[----:B------:R-:W-:Y:S01]  /*0800*/  FMUL.FTZ R19, R19, UR4 ;  /* 0x0000000413137c20 */ /* 0x000fe20008410000 */
[----:B---3--:R-:W-:Y:S01]  /*0810*/  FMUL.FTZ R20, R20, UR4 ;  /* 0x0000000414147c20 */ /* 0x008fe20008410000 */
[----:B------:R-:W-:Y:S01]  /*0820*/  FMUL.FTZ R21, R21, UR4 ;  /* 0x0000000415157c20 */ /* 0x000fe20008410000 */
[----:B------:R-:W-:Y:S01]  /*0830*/  FMUL.FTZ R22, R22, UR4 ;  /* 0x0000000416167c20 */ /* 0x000fe20008410000 */
[----:B------:R-:W-:Y:S01]  /*0840*/  FMUL.FTZ R23, R23, UR4 ;  /* 0x0000000417177c20 */ /* 0x000fe20008410000 */
[----:B----4-:R-:W-:Y:S01]  /*0850*/  FMUL.FTZ R24, R24, UR4 ;  /* 0x0000000418187c20 */ /* 0x010fe20008410000 */
[----:B------:R-:W-:Y:S01]  /*0860*/  FMUL.FTZ R25, R25, UR4 ;  /* 0x0000000419197c20 */ /* 0x000fe20008410000 */
[----:B------:R-:W-:Y:S01]  /*0870*/  FMUL.FTZ R26, R26, UR4 ;  /* 0x000000041a1a7c20 */ /* 0x000fe20008410000 */
[----:B------:R-:W-:Y:S01]  /*0880*/  FMUL.FTZ R27, R27, UR4 ;  /* 0x000000041b1b7c20 */ /* 0x000fe20008410000 */
[----:B------:R-:W-:Y:S01]  /*0890*/  FMUL.FTZ R28, R28, UR4 ;  /* 0x000000041c1c7c20 */ /* 0x000fe20008410000 */
[----:B------:R-:W-:Y:S01]  /*08a0*/  FMUL.FTZ R29, R29, UR4 ;  /* 0x000000041d1d7c20 */ /* 0x000fe20008410000 */
[----:B------:R-:W-:Y:S01]  /*08b0*/  FMUL.FTZ R30, R30, UR4 ;  /* 0x000000041e1e7c20 */ /* 0x000fe20008410000 */
[----:B------:R-:W-:Y:S01]  /*08c0*/  FMUL.FTZ R31, R31, UR4 ;  /* 0x000000041f1f7c20 */ /* 0x000fe20008410000 */
[----:B------:R-:W-:-:S02]  /*08d0*/  F2FP.BF16.F32.PACK_AB R8, R9, R8 ;  /* 0x000000080908723e */ /* 0x000fc400000010ff */
[----:B------:R-:W-:Y:S02]  /*08e0*/  F2FP.BF16.F32.PACK_AB R9, R11, R10 ;  /* 0x0000000a0b09723e */ /* 0x000fe400000010ff */
[----:B------:R-:W-:Y:S02]  /*08f0*/  F2FP.BF16.F32.PACK_AB R10, R13, R12 ;  /* 0x0000000c0d0a723e */ /* 0x000fe400000010ff */
[----:B------:R-:W-:Y:S02]  /*0900*/  F2FP.BF16.F32.PACK_AB R11, R15, R14 ;  /* 0x0000000e0f0b723e */ /* 0x000fe400000010ff */
[----:B------:R-:W-:Y:S02]  /*0910*/  F2FP.BF16.F32.PACK_AB R12, R17, R16 ;  /* 0x00000010110c723e */ /* 0x000fe400000010ff */
[----:B------:R-:W-:Y:S01]  /*0920*/  F2FP.BF16.F32.PACK_AB R13, R19, R18 ;  /* 0x00000012130d723e */ /* 0x000fe200000010ff */
[----:B------:R0:W-:Y:S01]  /*0930*/  STSM.16.M88.4 [R36+0x6000], R8 ;  /* 0x0060000824007844 */ /* 0x0001e20000000200 */
[----:B------:R-:W-:-:S02]  /*0940*/  F2FP.BF16.F32.PACK_AB R14, R21, R20 ;  /* 0x00000014150e723e */ /* 0x000fc400000010ff */
[----:B------:R-:W-:Y:S02]  /*0950*/  F2FP.BF16.F32.PACK_AB R15, R23, R22 ;  /* 0x00000016170f723e */ /* 0x000fe400000010ff */
[----:B------:R-:W-:Y:S02]  /*0960*/  F2FP.BF16.F32.PACK_AB R16, R25, R24 ;  /* 0x000000181910723e */ /* 0x000fe400000010ff */
[----:B------:R-:W-:Y:S01]  /*0970*/  F2FP.BF16.F32.PACK_AB R17, R27, R26 ;  /* 0x0000001a1b11723e */ /* 0x000fe200000010ff */
[----:B------:R0:W-:Y:S01]  /*0980*/  STSM.16.M88.4 [R36+0x7000], R12 ;  /* 0x0070000c24007844 */ /* 0x0001e20000000200 */
[----:B------:R-:W-:Y:S02]  /*0990*/  F2FP.BF16.F32.PACK_AB R18, R29, R28 ;  /* 0x0000001c1d12723e */ /* 0x000fe400000010ff */
[----:B------:R-:W-:-:S05]  /*09a0*/  F2FP.BF16.F32.PACK_AB R19, R31, R30 ;  /* 0x0000001e1f13723e */ /* 0x000fca00000010ff */
[----:B------:R0:W-:Y:S01]  /*09b0*/  STSM.16.M88.4 [R36+0x8000], R16 ;  /* 0x0080001024007844 */ /* 0x0001e20000000200 */
[----:B------:R-:W-:Y:S06]  /*09c0*/  BAR.SYNC.DEFER_BLOCKING 0x0 ;  /* 0x0000000000007b1d */ /* 0x000fec0000010000 */
[----:B------:R-:W-:Y:S05]  /*09d0*/  @P0 EXIT ;  /* 0x000000000000094d */ /* 0x000fea0003800000 */
[----:B------:R-:W1:Y:S01]  /*09e0*/  LDCU UR4, c[0x0][0x3b4] ;  /* 0x00007680ff0477ac */ /* 0x000e620008000800 */
[C---:B0-----:R-:W-:Y:S01]  /*09f0*/  IMAD.SHL.U32 R9, R3.reuse, 0x4, RZ ;  /* 0x0000000403097824 */ /* 0x041fe200078e00ff */
[C---:B------:R-:W-:Y:S01]  /*0a00*/  LOP3.LUT R8, R6.reuse, 0x8, RZ, 0xc0, !PT ;  /* 0x0000000806087812 */ /* 0x040fe200078ec0ff */
[----:B------:R-:W-:Y:S01]  /*0a10*/  IMAD.SHL.U32 R3, R3, 0x200, RZ ;  /* 0x0000020003037824 */ /* 0x000fe200078e00ff */
[----:B------:R-:W-:Y:S01]  /*0a20*/  LOP3.LUT R16, R6, 0x18, RZ, 0xc0, !PT ;  /* 0x0000001806107812 */ /* 0x000fe200078ec0ff */
[----:B------:R-:W-:Y:S01]  /*0a30*/  VIADD R5, R5, 0x6000 ;  /* 0x0000600005057836 */ /* 0x000fe20000000000 */
[----:B------:R-:W-:Y:S01]  /*0a40*/  LOP3.LUT R11, R8, 0x40, R9, 0xf8, !PT ;  /* 0x00000040080b7812 */ /* 0x000fe200078ef809 */
[----:B------:R-:W0:Y:S01]  /*0a50*/  LDCU.128 UR12, c[0x0][0x3c0] ;  /* 0x00007800ff0c77ac */ /* 0x000e220008000c00 */
[----:B------:R-:W-:Y:S01]  /*0a60*/  LOP3.LUT R8, R9, 0xfb0, RZ, 0xc0, !PT ;  /* 0x00000fb009087812 */ /* 0x000fe200078ec0ff */
[----:B------:R-:W-:Y:S01]  /*0a70*/  IMAD.MOV.U32 R17, RZ, RZ, RZ ;  /* 0x000000ffff117224 */ /* 0x000fe200078e00ff */
[----:B------:R-:W-:Y:S01]  /*0a80*/  LOP3.LUT R11, R11, R32, RZ, 0x3c, !PT ;  /* 0x000000200b0b7212 */ /* 0x000fe200078e3cff */
[----:B------:R-:W2:Y:S01]  /*0a90*/  LDCU.64 UR6, c[0x0][0x3d0] ;  /* 0x00007a00ff0677ac */ /* 0x000ea20008000a00 */
[----:B------:R-:W-:-:S02]  /*0aa0*/  LOP3.LUT R3, R3, 0x400, RZ, 0xc0, !PT ;  /* 0x0000040003037812 */ /* 0x000fc400078ec0ff */
[----:B------:R-:W-:Y:S01]  /*0ab0*/  IADD3 R6, P1, PT, R7, R34, RZ ;  /* 0x0000002207067210 */ /* 0x000fe20007f3e0ff */
[----:B------:R-:W3:Y:S01]  /*0ac0*/  LDCU.64 UR10, c[0x0][0x3a8] ;  /* 0x00007500ff0a77ac */ /* 0x000ee20008000a00 */
[----:B------:R-:W-:Y:S02]  /*0ad0*/  IADD3 R8, PT, PT, R11, R8, R3 ;  /* 0x000000080b087210 */ /* 0x000fe40007ffe003 */
[----:B-1----:R-:W-:Y:S01]  /*0ae0*/  ISETP.GE.AND P0, PT, R16, UR4, PT ;  /* 0x0000000410007c0c */ /* 0x002fe2000bf06270 */
[----:B------:R-:W-:Y:S02]  /*0af0*/  IMAD.X R7, RZ, RZ, R35, P1 ;  /* 0x000000ffff077224 */ /* 0x000fe400008e0623 */
[----:B------:R-:W-:Y:S02]  /*0b00*/  IMAD R5, R8, 0x2, R5 ;  /* 0x0000000208057824 */ /* 0x000fe400078e0205 */
[----:B0-----:R-:W-:-:S03]  /*0b10*/  IMAD.WIDE.U32 R18, R2, UR14, R16 ;  /* 0x0000000e02127c25 */ /* 0x001fc6000f8e0010 */
[----:B------:R-:W0:Y:S01]  /*0b20*/  LDS.128 R8, [R5+0x1000] ;  /* 0x0010000005087984 */ /* 0x000e220000000c00 */
[----:B------:R-:W-:Y:S01]  /*0b30*/  LOP3.LUT R17, R16, 0x40, RZ, 0xfc, !PT ;  /* 0x0000004010117812 */ /* 0x000fe200078efcff */
[----:B------:R-:W-:-:S03]  /*0b40*/  IMAD R19, R2, UR15, R19 ;  /* 0x0000000f02137c24 */ /* 0x000fc6000f8e0213 */
[----:B------:R-:W1:Y:S01]  /*0b50*/  @!P0 LDS.128 R12, [R5] ;  /* 0x00000000050c8984 */ /* 0x000e620000000c00 */
[----:B------:R-:W-:Y:S01]  /*0b60*/  IMAD.WIDE.U32 R2, R0, 0x40, R6 ;  /* 0x0000004000027825 */ /* 0x000fe200078e0006 */
[----:B------:R-:W-:Y:S02]  /*0b70*/  LOP3.LUT R0, R16, 0x20, RZ, 0xfc, !PT ;  /* 0x0000002010007812 */ /* 0x000fe400078efcff */
[----:B------:R-:W-:Y:S01]  /*0b80*/  ISETP.GE.AND P2, PT, R17, UR4, PT ;  /* 0x0000000411007c0c */ /* 0x000fe2000bf46270 */
[----:B--2---:R-:W-:Y:S01]  /*0b90*/  IMAD.WIDE.U32 R18, R4, UR6, R18 ;  /* 0x0000000604127c25 */ /* 0x004fe2000f8e0012 */
[----:B------:R-:W-:-:S03]  /*0ba0*/  ISETP.GE.AND P1, PT, R0, UR4, PT ;  /* 0x0000000400007c0c */ /* 0x000fc6000bf26270 */
[----:B------:R-:W-:Y:S02]  /*0bb0*/  IMAD R3, R3, UR12, RZ ;  /* 0x0000000c03037c24 */ /* 0x000fe4000f8e02ff */
[----:B------:R-:W-:Y:S02]  /*0bc0*/  IMAD R19, R4, UR7, R19 ;  /* 0x0000000704137c24 */ /* 0x000fe4000f8e0213 */
[C---:B------:R-:W-:Y:S02]  /*0bd0*/  IMAD R7, R2.reuse, UR13, R3 ;  /* 0x0000000d02077c24 */ /* 0x040fe4000f8e0203 */
[----:B------:R-:W-:-:S04]  /*0be0*/  IMAD.WIDE.U32 R2, R2, UR12, R18 ;  /* 0x0000000c02027c25 */ /* 0x000fc8000f8e0012 */
[----:B------:R-:W-:Y:S01]  /*0bf0*/  IMAD.IADD R3, R3, 0x1, R7 ;  /* 0x0000000103037824 */ /* 0x000fe200078e0207 */
[----:B---3--:R-:W-:-:S04]  /*0c00*/  LEA R16, P3, R2, UR10, 0x1 ;  /* 0x0000000a02107c11 */ /* 0x008fc8000f8608ff */
[----:B------:R-:W-:-:S05]  /*0c10*/  LEA.HI.X R17, R2, UR11, R3, 0x1, P3 ;  /* 0x0000000b02117c11 */ /* 0x000fca00098f0c03 */
[----:B0-----:R0:W-:Y:S04]  /*0c20*/  @!P1 STG.E.128 desc[UR8][R16.64+0x40], R8 ;  /* 0x0000400810009986 */ /* 0x0011e8000c101d08 */
[----:B-1----:R0:W-:Y:S01]  /*0c30*/  @!P0 STG.E.128 desc[UR8][R16.64], R12 ;  /* 0x0000000c10008986 */ /* 0x0021e2000c101d08 */
[----:B------:R-:W-:Y:S05]  /*0c40*/  @P2 EXIT ;  /* 0x000000000000294d */ /* 0x000fea0003800000 */
[----:B------:R-:W1:Y:S04]  /*0c50*/  LDS.128 R4, [R5+0x2000] ;  /* 0x0020000005047984 */ /* 0x000e680000000c00 */
[----:B-1----:R-:W-:Y:S01]  /*0c60*/  STG.E.128 desc[UR8][R16.64+0x80], R4 ;  /* 0x0000800410007986 */ /* 0x002fe2000c101d08 */
[----:B------:R-:W-:Y:S05]  /*0c70*/  EXIT ;  /* 0x000000000000794d */ /* 0x000fea0003800000 */
.L_x_75:
        /* <DEDUP_REMOVED lines=16> */
.L_x_139:


//--------------------- .text._ZN7cutlass13device_kernelIN5flash11enable_sm90INS1_16FlashAttnBwdSm90INS1_25CollectiveMainloopBwdSm90ILi2ELi2ELi2EN4cute5tupleIJNS5_1CILi1EEES8_S8_EEENS6_IJNS7_ILi64EEENS7_ILi128EEENS7_ILi96EEEEEENS_10bfloat16_tEfNS_4arch4Sm90ELb1ELb0ELb0ELb1ELb1ELb1ELb0ELb0ELi2ELi1ELi2ELi1ELb1EEENS1_24CollectiveEpilogueBwdGQAISD_fSG_Li256ELb1ELb1EEENS1_25SingleTileBwdLPTSchedulerILb1ELi128ELb1EEEEEEEEEvNT_6ParamsE --------------------------
	.section	.text._ZN7cutlass13device_kernelIN5flash11enable_sm90INS1_16FlashAttnBwdSm90INS1_25CollectiveMainloopBwdSm90ILi2ELi2ELi2EN4cute5tupleIJNS5_1CILi1EEES8_S8_EEENS6_IJNS7_ILi64EEENS7_ILi128EEENS7_ILi96EEEEEENS_10bfloat16_tEfNS_4arch4Sm90ELb1ELb0ELb0ELb1ELb1ELb1ELb0ELb0ELi2ELi1ELi2ELi1ELb1EEENS1_24CollectiveEpilogueBwdGQAISD_fSG_Li256ELb1ELb1EEENS1_25SingleTileBwdLPTSchedulerILb1ELi128ELb1EEEEEEEEEvNT_6ParamsE,"ax",@progbits
	.align	128
.text._ZN7cutlass13device_kernelIN5flash11enable_sm90INS1_16FlashAttnBwdSm90INS1_25CollectiveMainloopBwdSm90ILi2ELi2ELi2EN4cute5tupleIJNS5_1CILi1EEES8_S8_EEENS6_IJNS7_ILi64EEENS7_ILi128EEENS7_ILi96EEEEEENS_10bfloat16_tEfNS_4arch4Sm90ELb1ELb0ELb0ELb1ELb1ELb1ELb0ELb0ELi2ELi1ELi2ELi1ELb1EEENS1_24CollectiveEpilogueBwdGQAISD_fSG_Li256ELb1ELb1EEENS1_25SingleTileBwdLPTSchedulerILb1ELi128ELb1EEEEEEEEEvNT_6ParamsE:
        .type           _ZN7cutlass13device_kernelIN5flash11enable_sm90INS1_16FlashAttnBwdSm90INS1_25CollectiveMainloopBwdSm90ILi2ELi2ELi2EN4cute5tupleIJNS5_1CILi1EEES8_S8_EEENS6_IJNS7_ILi64EEENS7_ILi128EEENS7_ILi96EEEEEENS_10bfloat16_tEfNS_4arch4Sm90ELb1ELb0ELb0ELb1ELb1ELb1ELb0ELb0ELi2ELi1ELi2ELi1ELb1EEENS1_24CollectiveEpilogueBwdGQAISD_fSG_Li256ELb1ELb1EEENS1_25SingleTileBwdLPTSchedulerILb1ELi128ELb1EEEEEEEEEvNT_6ParamsE,@function
        .size           _ZN7cutlass13device_kernelIN5flash11enable_sm90INS1_16FlashAttnBwdSm90INS1_25CollectiveMainloopBwdSm90ILi2ELi2ELi2EN4cute5tupleIJNS5_1CILi1EEES8_S8_EEENS6_IJNS7_ILi64EEENS7_ILi128EEENS7_ILi96EEEEEENS_10bfloat16_tEfNS_4arch4Sm90ELb1ELb0ELb0ELb1ELb1ELb1ELb0ELb0ELi2ELi1ELi2ELi1ELb1EEENS1_24CollectiveEpilogueBwdGQAISD_fSG_Li256ELb1ELb1EEENS1_25SingleTileBwdLPTSchedulerILb1ELi128ELb1EEEEEEEEEvNT_6ParamsE,(.L_x_140 - _ZN7cutlass13device_kernelIN5flash11enable_sm90INS1_16FlashAttnBwdSm90INS1_25CollectiveMainloopBwdSm90ILi2ELi2ELi2EN4cute5tupleIJNS5_1CILi1EEES8_S8_EEENS6_IJNS7_ILi64EEENS7_ILi128EEENS7_ILi96EEEEEENS_10bfloat16_tEfNS_4arch4Sm90ELb1ELb0ELb0ELb1ELb1ELb1ELb0ELb0ELi2ELi1ELi2ELi1ELb1EEENS1_24CollectiveEpilogueBwdGQAISD_fSG_Li256ELb1ELb1EEENS1_25SingleTileBwdLPTSchedulerILb1ELi128ELb1EEEEEEEEEvNT_6ParamsE)
        .other          _ZN7cutlass13device_kernelIN5flash11enable_sm90INS1_16FlashAttnBwdSm90INS1_25CollectiveMainloopBwdSm90ILi2ELi2ELi2EN4cute5tupleIJNS5_1CILi1EEES8_S8_EEENS6_IJNS7_ILi64EEENS7_ILi128EEENS7_ILi96EEEEEENS_10bfloat16_tEfNS_4arch4Sm90ELb1ELb0ELb0ELb1ELb1ELb1ELb0ELb0ELi2ELi1ELi2ELi1ELb1EEENS1_24CollectiveEpilogueBwdGQAISD_fSG_Li256ELb1ELb1EEENS1_25SingleTileBwdLPTSchedulerILb1ELi128ELb1EEEEEEEEEvNT_6ParamsE,@"STO_CUDA_ENTRY STV_DEFAULT"
_ZN7cutlass13device_kernelIN5flash11enable_sm90INS1_16FlashAttnBwdSm90INS1_25CollectiveMainloopBwdSm90ILi2ELi2ELi2EN4cute5tupleIJNS5_1CILi1EEES8_S8_EEENS6_IJNS7_ILi64EEENS7_ILi128EEENS7_ILi96EEEEEENS_10bfloat16_tEfNS_4arch4Sm90ELb1ELb0ELb0ELb1ELb1ELb1ELb0ELb0ELi2ELi1ELi2ELi1ELb1EEENS1_24CollectiveEpilogueBwdGQAISD_fSG_Li256ELb1ELb1EEENS1_25SingleTileBwdLPTSchedulerILb1ELi128ELb1EEEEEEEEEvNT_6ParamsE:
[----:B------:R-:W-:Y:S01]  /*0000*/  LDC R1, c[0x0][0x37c] ;  /* 0x0000df00ff017b82 */ /* 0x000fe20000000800 */
[----:B------:R-:W-:Y:S05]  /*0010*/  EXIT ;  /* 0x000000000000794d */ /* 0x000fea0003800000 */
.L_x_76:
        /* <DEDUP_REMOVED lines=14> */
.L_x_140:


//--------------------- .text._ZN7cutlass13device_kernelIN5flash22FlashAttnBwdPreprocessIN4cute5tupleIJNS3_1CILi64EEENS5_ILi96EEEEEENS_10bfloat16_tEfNS_4arch4Sm90ELb1ELb1EEEEEvNT_6ParamsE --------------------------
	.section	.text._ZN7cutlass13device_kernelIN5flash22FlashAttnBwdPreprocessIN4cute5tupleIJNS3_1CILi64EEENS5_ILi96EEEEEENS_10bfloat16_tEfNS_4arch4Sm90ELb1ELb1EEEEEvNT_6ParamsE,"ax",@progbits
	.align	128
.text._ZN7cutlass13device_kernelIN5flash22FlashAttnBwdPreprocessIN4cute5tupleIJNS3_1CILi64EEENS5_ILi96EEEEEENS_10bfloat16_tEfNS_4arch4Sm90ELb1ELb1EEEEEvNT_6ParamsE:
        .type           _ZN7cutlass13device_kernelIN5flash22FlashAttnBwdPreprocessIN4cute5tupleIJNS3_1CILi64EEENS5_ILi96EEEEEENS_10bfloat16_tEfNS_4arch4Sm90ELb1ELb1EEEEEvNT_6ParamsE,@function
        .size           _ZN7cutlass13device_kernelIN5flash22FlashAttnBwdPreprocessIN4cute5tupleIJNS3_1CILi64EEENS5_ILi96EEEEEENS_10bfloat16_tEfNS_4arch4Sm90ELb1ELb1EEEEEvNT_6ParamsE,(.L_x_141 - _ZN7cutlass13device_kernelIN5flash22FlashAttnBwdPreprocessIN4cute5tupleIJNS3_1CILi64EEENS5_ILi96EEEEEENS_10bfloat16_tEfNS_4arch4Sm90ELb1ELb1EEEEEvNT_6ParamsE)
        .other          _ZN7cutlass13device_kernelIN5flash22FlashAttnBwdPreprocessIN4cute5tupleIJNS3_1CILi64EEENS5_ILi96EEEEEENS_10bfloat16_tEfNS_4arch4Sm90ELb1ELb1EEEEEvNT_6ParamsE,@"STO_CUDA_ENTRY STV_DEFAULT"
_ZN7cutlass13device_kernelIN5flash22FlashAttnBwdPreprocessIN4cute5tupleIJNS3_1CILi64EEENS5_ILi96EEEEEENS_10bfloat16_tEfNS_4arch4Sm90ELb1ELb1EEEEEvNT_6ParamsE:
[----:B------:R-:W-:Y:S08]  /*0000*/  LDC R1, c[0x0][0x37c] ;  /* 0x0000df00ff017b82 */ /* 0x000ff00000000800 */
[----:B------:R-:W0:Y:S01]  /*0010*/  LDC.64 R8, c[0x0][0x460] ;  /* 0x00011800ff087b82 */ /* 0x000e220000000a00 */
[----:B------:R-:W1:Y:S01]  /*0020*/  S2R R0, SR_CTAID.X ;  /* 0x0000000000007919 */ /* 0x000e620000002500 */
[----:B------:R-:W2:Y:S01]  /*0030*/  LDCU.64 UR4, c[0x0][0x358] ;  /* 0x00006b00ff0477ac */ /* 0x000ea20008000a00 */
[----:B------:R-:W3:Y:S05]  /*0040*/  S2R R3, SR_CTAID.Z ;  /* 0x0000000000037919 */ /* 0x000eea0000002700 */
[----:B------:R-:W4:Y:S01]  /*0050*/  S2UR UR6, SR_CTAID.Y ;  /* 0x00000000000679c3 */ /* 0x000f220000002600 */
[----:B0-----:R-:W-:-:S04]  /*0060*/  ISETP.NE.U32.AND P0, PT, R8, RZ, PT ;  /* 0x000000ff0800720c */ /* 0x001fc80003f05070 */
[----:B------:R-:W-:-:S13]  /*0070*/  ISETP.NE.AND.EX P1, PT, R9, RZ, PT, P0 ;  /* 0x000000ff0900720c */ /* 0x000fda0003f25300 */
[----:B-1234-:R-:W-:Y:S05]  /*0080*/  @P1 BRA `(.L_x_77) ;  /* 0x0000000000241947 */ /* 0x01efea0003800000 */
[----:B------:R-:W0:Y:S01]  /*0090*/  LDCU.64 UR8, c[0x0][0x468] ;  /* 0x00008d00ff0877ac */ /* 0x000e220008000a00 */
[----:B------:R-:W-:Y:S01]  /*00a0*/  IMAD.MOV.U32 R2, RZ, RZ, RZ ;  /* 0x000000ffff027224 */ /* 0x000fe200078e00ff */
[----:B------:R-:W-:Y:S01]  /*00b0*/  CS2R R34, SRZ ;  /* 0x0000000000227805 */ /* 0x000fe2000001ff00 */
[----:B------:R-:W1:Y:S01]  /*00c0*/  LDCU UR7, c[0x0][0x388] ;  /* 0x00007100ff0777ac */ /* 0x000e620008000800 */
[----:B0-----:R-:W-:-:S04]  /*00d0*/  UISETP.NE.U32.AND UP0, UPT, UR8, URZ, UPT ;  /* 0x000000ff0800728c */ /* 0x001fc8000bf05070 */
[----:B------:R-:W-:Y:S01]  /*00e0*/  UISETP.NE.AND.EX UP0, UPT, UR9, URZ, UPT, UP0 ;  /* 0x000000ff0900728c */ /* 0x000fe2000bf05300 */
[----:B-1----:R-:W-:-:S08]  /*00f0*/  IMAD.U32 R4, RZ, RZ, UR7 ;  /* 0x00000007ff047e24 */ /* 0x002fd0000f8e00ff */
[----:B------:R-:W-:Y:S05]  /*0100*/  BRA.U !UP0, `(.L_x_78) ;  /* 0x00000001084c7547 */ /* 0x000fea000b800000 */
[----:B------:R-:W-:Y:S05]  /*0110*/  BRA `(.L_x_79) ;  /* 0x0000000000307947 */ /* 0x000fea0003800000 */
.L_x_77:
        /* <DEDUP_REMOVED lines=10> */
[----:B------:R-:W-:Y:S01]  /*01c0*/  LOP3.LUT R2, R2, 0xffffffc0, RZ, 0xc0, !PT ;  /* 0xffffffc002027812 */ /* 0x000fe200078ec0ff */
[----:B------:R-:W-:Y:S06]  /*01d0*/  BRA.U !UP0, `(.L_x_80) ;  /* 0x0000000108107547 */ /* 0x000fec000b800000 */
.L_x_79:
[----:B------:R-:W0:Y:S02]  /*01e0*/  LDC.64 R4, c[0x0][0x468] ;  /* 0x00011a00ff047b82 */ /* 0x000e240000000a00 */
[----:B0-----:R-:W-:-:S06]  /*01f0*/  IMAD.WIDE.U32 R4, R3, 0x4, R4 ;  /* 0x0000000403047825 */ /* 0x001fcc00078e0004 */
[----:B------:R0:W5:Y:S01]  /*0200*/  LDG.E R4, desc[UR4][R4.64] ;  /* 0x0000000404047981 */ /* 0x000162000c1e1900 */
[----:B------:R-:W-:Y:S05]  /*0210*/  BRA `(.L_x_78) ;  /* 0x0000000000087947 */ /* 0x000fea0003800000 */
.L_x_80:
[----:B------:R-:W2:Y:S02]  /*0220*/  LDG.E R7, desc[UR4][R6.64+0x4] ;  /* 0x0000040406077981 */ /* 0x000ea4000c1e1900 */
[----:B--2---:R-:W-:-:S07]  /*0230*/  IMAD.IADD R4, R7, 0x1, -R34 ;  /* 0x0000000107047824 */ /* 0x004fce00078e0a22 */
.L_x_78:
[----:B0-----:R-:W0:Y:S01]  /*0240*/  S2R R5, SR_TID.X ;  /* 0x0000000000057919 */ /* 0x001e220000002100 */
[----:B------:R-:W-:Y:S02]  /*0250*/  SHF.L.U32 R6, R0, 0x6, RZ ;  /* 0x0000000600067819 */ /* 0x000fe400000006ff */
[----:B------:R-:W-:Y:S02]  /*0260*/  ISETP.NE.AND.EX P0, PT, R9, RZ, PT, P0 ;  /* 0x000000ff0900720c */ /* 0x000fe40003f05300 */
[----:B-----5:R-:W-:-:S13]  /*0270*/  ISETP.GT.AND P2, PT, R4, R6, PT ;  /* 0x000000060400720c */ /* 0x020fda0003f44270 */
[----:B------:R-:W-:Y:S05]  /*0280*/  @!P2 EXIT P0 ;  /* 0x000000000000a94d */ /* 0x000fea0000000000 */
[----:B------:R-:W-:Y:S01]  /*0290*/  IMAD.IADD R32, R4, 0x1, -R6 ;  /* 0x0000000104207824 */ /* 0x000fe200078e0a06 */
[----:B------:R-:W1:Y:S01]  /*02a0*/  LDC.64 R10, c[0x0][0x400] ;  /* 0x00010000ff0a7b82 */ /* 0x000e620000000a00 */
[----:B------:R-:W-:Y:S02]  /*02b0*/  SEL R7, R3, RZ, !P1 ;  /* 0x000000ff03077207 */ /* 0x000fe40004800000 */
[----:B------:R-:W-:Y:S02]  /*02c0*/  MOV R33, 0x7f800000 ;  /* 0x7f80000000217802 */ /* 0x000fe40000000f00 */
[----:B0-----:R-:W-:-:S03]  /*02d0*/  ISETP.GE.AND P0, PT, R5, R32, PT ;  /* 0x000000200500720c */ /* 0x001fc60003f06270 */
[----:B------:R-:W0:Y:S01]  /*02e0*/  LDC.64 R12, c[0x0][0x408] ;  /* 0x00010200ff0c7b82 */ /* 0x000e220000000a00 */
[----:B------:R-:W-:-:S13]  /*02f0*/  ISETP.GT.U32.OR P0, PT, R5, 0x3f, P0 ;  /* 0x0000003f0500780c */ /* 0x000fda0000704470 */
[----:B------:R-:W-:Y:S01]  /*0300*/  @!P0 IMAD.IADD R9, R6, 0x1, R5 ;  /* 0x0000000106098824 */ /* 0x000fe200078e0205 */
[----:B------:R-:W2:Y:S04]  /*0310*/  @!P0 LDC.64 R16, c[0x0][0x3f8] ;  /* 0x0000fe00ff108b82 */ /* 0x000ea80000000a00 */
[----:B------:R-:W-:-:S05]  /*0320*/  @!P0 IADD3 R8, P2, PT, R9, R34, RZ ;  /* 0x0000002209088210 */ /* 0x000fca0007f5e0ff */
[----:B------:R-:W-:Y:S02]  /*0330*/  @!P0 IMAD.X R9, RZ, RZ, R35, P2 ;  /* 0x000000ffff098224 */ /* 0x000fe400010e0623 */
[----:B-1----:R-:W-:-:S04]  /*0340*/  @!P0 IMAD.WIDE.U32 R8, R10, UR6, R8 ;  /* 0x000000060a088c25 */ /* 0x002fc8000f8e0008 */
[----:B------:R-:W-:Y:S02]  /*0350*/  @!P0 IMAD R9, R11, UR6, R9 ;  /* 0x000000060b098c24 */ /* 0x000fe4000f8e0209 */
[----:B0-----:R-:W-:-:S04]  /*0360*/  @!P0 IMAD.WIDE.U32 R8, R7, R12, R8 ;  /* 0x0000000c07088225 */ /* 0x001fc800078e0008 */
[----:B------:R-:W-:Y:S01]  /*0370*/  @!P0 IMAD R9, R7, R13, R9 ;  /* 0x0000000d07098224 */ /* 0x000fe200078e0209 */
[C---:B--2---:R-:W-:Y:S02]  /*0380*/  @!P0 LEA R16, P1, R8.reuse, R16, 0x2 ;  /* 0x0000001008108211 */ /* 0x044fe400078210ff */
[----:B------:R-:W-:Y:S02]  /*0390*/  SHF.R.U32.HI R45, RZ, 0x2, R5 ;  /* 0x00000002ff2d7819 */ /* 0x000fe40000011605 */
[----:B------:R-:W-:-:S05]  /*03a0*/  @!P0 LEA.HI.X R17, R8, R17, R9, 0x2, P1 ;  /* 0x0000001108118211 */ /* 0x000fca00008f1409 */
[----:B------:R0:W5:Y:S01]  /*03b0*/  @!P0 LDG.E R33, desc[UR4][R16.64] ;  /* 0x0000000410218981 */ /* 0x000162000c1e1900 */
        /* <DEDUP_REMOVED lines=15> */
[----:B------:R-:W-:Y:S02]  /*04b0*/  CS2R R30, SRZ ;  /* 0x00000000001e7805 */ /* 0x000fe4000001ff00 */
[C---:B------:R-:W-:Y:S02]  /*04c0*/  LOP3.LUT R44, R36.reuse, 0x20, RZ, 0xfc, !PT ;  /* 0x00000020242c7812 */ /* 0x040fe400078efcff */
[----:B------:R-:W-:Y:S01]  /*04d0*/  LOP3.LUT R46, R36, 0x40, RZ, 0xfc, !PT ;  /* 0x00000040242e7812 */ /* 0x000fe200078efcff */
[----:B------:R-:W-:Y:S06]  /*04e0*/  @P0 BRA `(.L_x_82) ;  /* 0x0000000000640947 */ /* 0x000fec0003800000 */
[----:B------:R-:W0:Y:S01]  /*04f0*/  LDC.64 R38, c[0x0][0x3a0] ;  /* 0x0000e800ff267b82 */ /* 0x000e220000000a00 */
[----:B------:R-:W-:Y:S01]  /*0500*/  IMAD.MOV.U32 R37, RZ, RZ, RZ ;  /* 0x000000ffff257224 */ /* 0x000fe200078e00ff */
[----:B------:R-:W1:Y:S01]  /*0510*/  LDCU.64 UR8, c[0x0][0x398] ;  /* 0x00007300ff0877ac */ /* 0x000e620008000a00 */
[----:B------:R-:W2:Y:S05]  /*0520*/  LDCU UR7, c[0x0][0x38c] ;  /* 0x00007180ff0777ac */ /* 0x000eaa0008000800 */
[----:B------:R-:W3:Y:S01]  /*0530*/  LDC.64 R40, c[0x0][0x3a8] ;  /* 0x0000ea00ff287b82 */ /* 0x000ee20000000a00 */
[----:B------:R-:W4:Y:S01]  /*0540*/  LDCU.64 UR10, c[0x0][0x380] ;  /* 0x00007000ff0a77ac */ /* 0x000f220008000a00 */
[----:B0-----:R-:W-:Y:S01]  /*0550*/  IMAD.WIDE.U32 R42, R38, UR6, R36 ;  /* 0x00000006262a7c25 */ /* 0x001fe2000f8e0024 */
[----:B------:R-:W-:-:S02]  /*0560*/  IADD3 R38, P1, PT, R45, R34, RZ ;  /* 0x000000222d267210 */ /* 0x000fc40007f3e0ff */
[----:B--2---:R-:W-:Y:S01]  /*0570*/  ISETP.GE.AND P2, PT, R44, UR7, PT ;  /* 0x000000072c007c0c */ /* 0x004fe2000bf46270 */
[----:B------:R-:W-:Y:S01]  /*0580*/  IMAD R43, R39, UR6, R43 ;  /* 0x00000006272b7c24 */ /* 0x000fe2000f8e022b */
[----:B------:R-:W-:Y:S01]  /*0590*/  ISETP.GE.AND P3, PT, R46, UR7, PT ;  /* 0x000000072e007c0c */ /* 0x000fe2000bf66270 */
[----:B------:R-:W-:Y:S01]  /*05a0*/  IMAD.X R39, RZ, RZ, R35, P1 ;  /* 0x000000ffff277224 */ /* 0x000fe200008e0623 */
[----:B------:R-:W-:Y:S01]  /*05b0*/  ISETP.GE.AND P1, PT, R36, UR7, PT ;  /* 0x0000000724007c0c */ /* 0x000fe2000bf26270 */
[----:B---3--:R-:W-:-:S04]  /*05c0*/  IMAD.WIDE.U32 R42, R7, R40, R42 ;  /* 0x00000028072a7225 */ /* 0x008fc800078e002a */
[----:B------:R-:W-:-:S04]  /*05d0*/  IMAD.WIDE.U32 R38, R0, 0x40, R38 ;  /* 0x0000004000267825 */ /* 0x000fc800078e0026 */
[----:B------:R-:W-:Y:S02]  /*05e0*/  IMAD R43, R7, R41, R43 ;  /* 0x00000029072b7224 */ /* 0x000fe400078e022b */
[----:B-1----:R-:W-:Y:S02]  /*05f0*/  IMAD R39, R39, UR8, RZ ;  /* 0x0000000827277c24 */ /* 0x002fe4000f8e02ff */
[----:B------:R-:W-:-:S04]  /*0600*/  IMAD.WIDE.U32 R42, R38, UR8, R42 ;  /* 0x00000008262a7c25 */ /* 0x000fc8000f8e002a */
[----:B------:R-:W-:Y:S01]  /*0610*/  IMAD R39, R38, UR9, R39 ;  /* 0x0000000926277c24 */ /* 0x000fe2000f8e0227 */
[----:B----4-:R-:W-:-:S04]  /*0620*/  LEA R38, P4, R42, UR10, 0x1 ;  /* 0x0000000a2a267c11 */ /* 0x010fc8000f8808ff */
[----:B------:R-:W-:-:S04]  /*0630*/  IADD3 R39, PT, PT, R43, R39, RZ ;  /* 0x000000272b277210 */ /* 0x000fc80007ffe0ff */
[----:B------:R-:W-:-:S05]  /*0640*/  LEA.HI.X R39, R42, UR11, R39, 0x1, P4 ;  /* 0x0000000b2a277c11 */ /* 0x000fca000a0f0c27 */
[----:B------:R0:W5:Y:S04]  /*0650*/  @!P1 LDG.E.128 R8, desc[UR4][R38.64] ;  /* 0x0000000426089981 */ /* 0x000168000c1e1d00 */
[----:B------:R0:W5:Y:S04]  /*0660*/  @!P2 LDG.E.128 R12, desc[UR4][R38.64+0x40] ;  /* 0x00004004260ca981 */ /* 0x000168000c1e1d00 */
[----:B------:R0:W5:Y:S02]  /*0670*/  @!P3 LDG.E.128 R16, desc[UR4][R38.64+0x80] ;  /* 0x000080042610b981 */ /* 0x000164000c1e1d00 */
.L_x_82:
[----:B------:R-:W-:Y:S05]  /*0680*/  BSYNC.RECONVERGENT B0 ;  /* 0x0000000000007941 */ /* 0x000fea0003800200 */
.L_x_81:
[----:B------:R-:W-:Y:S04]  /*0690*/  BSSY.RECONVERGENT B0, `(.L_x_83) ;  /* 0x000001b000007945 */ /* 0x000fe80003800200 */
[----:B------:R-:W-:Y:S05]  /*06a0*/  @P0 BRA `(.L_x_84) ;  /* 0x0000000000640947 */ /* 0x000fea0003800000 */
[----:B0-----:R-:W0:Y:S01]  /*06b0*/  LDC.64 R38, c[0x0][0x3c0] ;  /* 0x0000f000ff267b82 */ /* 0x001e220000000a00 */
[----:B------:R-:W1:Y:S01]  /*06c0*/  LDCU.128 UR8, c[0x0][0x3b0] ;  /* 0x00007600ff0877ac */ /* 0x000e620008000c00 */
[----:B------:R-:W-:Y:S01]  /*06d0*/  IMAD.MOV.U32 R42, RZ, RZ, R36 ;  /* 0x000000ffff2a7224 */ /* 0x000fe200078e0024 */
[----:B------:R-:W-:Y:S01]  /*06e0*/  IADD3 R34, P0, PT, R45, R34, RZ ;  /* 0x000000222d227210 */ /* 0x000fe20007f1e0ff */
[----:B------:R-:W-:Y:S01]  /*06f0*/  IMAD.MOV.U32 R43, RZ, RZ, RZ ;  /* 0x000000ffff2b7224 */ /* 0x000fe200078e00ff */
[----:B------:R-:W2:Y:S03]  /*0700*/  LDCU UR7, c[0x0][0x38c] ;  /* 0x00007180ff0777ac */ /* 0x000ea60008000800 */
[----:B------:R-:W3:Y:S01]  /*0710*/  LDC.64 R40, c[0x0][0x3c8] ;  /* 0x0000f200ff287b82 */ /* 0x000ee20000000a00 */
[----:B------:R-:W-:Y:S02]  /*0720*/  IMAD.X R35, RZ, RZ, R35, P0 ;  /* 0x000000ffff237224 */ /* 0x000fe400000e0623 */
[----:B------:R-:W-:-:S04]  /*0730*/  IMAD.WIDE.U32 R34, R0, 0x40, R34 ;  /* 0x0000004000227825 */ /* 0x000fc800078e0022 */
[----:B-1----:R-:W-:-:S04]  /*0740*/  IMAD R35, R35, UR10, RZ ;  /* 0x0000000a23237c24 */ /* 0x002fc8000f8e02ff */
[----:B------:R-:W-:Y:S01]  /*0750*/  IMAD R35, R34, UR11, R35 ;  /* 0x0000000b22237c24 */ /* 0x000fe2000f8e0223 */
[----:B--2---:R-:W-:Y:S01]  /*0760*/  ISETP.GE.AND P2, PT, R44, UR7, PT ;  /* 0x000000072c007c0c */ /* 0x004fe2000bf46270 */
[----:B0-----:R-:W-:Y:S01]  /*0770*/  IMAD.WIDE.U32 R42, R38, UR6, R42 ;  /* 0x00000006262a7c25 */ /* 0x001fe2000f8e002a */
[----:B------:R-:W-:Y:S02]  /*0780*/  ISETP.GE.AND P1, PT, R36, UR7, PT ;  /* 0x0000000724007c0c */ /* 0x000fe4000bf26270 */
[----:B------:R-:W-:Y:S01]  /*0790*/  ISETP.GE.AND P3, PT, R46, UR7, PT ;  /* 0x000000072e007c0c */ /* 0x000fe2000bf66270 */
[----:B------:R-:W-:Y:S02]  /*07a0*/  IMAD R43, R39, UR6, R43 ;  /* 0x00000006272b7c24 */ /* 0x000fe4000f8e022b */
[----:B---3--:R-:W-:-:S04]  /*07b0*/  IMAD.WIDE.U32 R42, R7, R40, R42 ;  /* 0x00000028072a7225 */ /* 0x008fc800078e002a */
[----:B------:R-:W-:Y:S02]  /*07c0*/  IMAD R43, R7, R41, R43 ;  /* 0x00000029072b7224 */ /* 0x000fe400078e022b */
[----:B------:R-:W-:-:S03]  /*07d0*/  IMAD.WIDE.U32 R42, R34, UR10, R42 ;  /* 0x0000000a222a7c25 */ /* 0x000fc6000f8e002a */
[----:B------:R-:W-:Y:S02]  /*07e0*/  LEA R34, P0, R42, UR8, 0x1 ;  /* 0x000000082a227c11 */ /* 0x000fe4000f8008ff */
[----:B------:R-:W-:-:S04]  /*07f0*/  IADD3 R35, PT, PT, R43, R35, RZ ;  /* 0x000000232b237210 */ /* 0x000fc80007ffe0ff */
[----:B------:R-:W-:-:S05]  /*0800*/  LEA.HI.X R35, R42, UR9, R35, 0x1, P0 ;  /* 0x000000092a237c11 */ /* 0x000fca00080f0c23 */
[----:B------:R1:W5:Y:S04]  /*0810*/  @!P1 LDG.E.128 R20, desc[UR4][R34.64] ;  /* 0x0000000422149981 */ /* 0x000368000c1e1d00 */
[----:B------:R1:W5:Y:S04]  /*0820*/  @!P2 LDG.E.128 R24, desc[UR4][R34.64+0x40] ;  /* 0x000040042218a981 */ /* 0x000368000c1e1d00 */
[----:B------:R1:W5:Y:S02]  /*0830*/  @!P3 LDG.E.128 R28, desc[UR4][R34.64+0x80] ;  /* 0x00008004221cb981 */ /* 0x000364000c1e1d00 */
.L_x_84:
[----:B------:R-:W-:Y:S05]  /*0840*/  BSYNC.RECONVERGENT B0 ;  /* 0x0000000000007941 */ /* 0x000fea0003800200 */
.L_x_83:
[C---:B-1---5:R-:W-:Y:S01]  /*0850*/  LOP3.LUT R34, R8.reuse, 0xffff0000, RZ, 0xc0, !PT ;  /* 0xffff000008227812 */ /* 0x062fe200078ec0ff */
[----:B------:R-:W-:Y:S01]  /*0860*/  IMAD.U32 R8, R8, 0x10000, RZ ;  /* 0x0001000008087824 */ /* 0x000fe200078e00ff */
[C---:B------:R-:W-:Y:S01]  /*0870*/  LOP3.LUT R37, R20.reuse, 0xffff0000, RZ, 0xc0, !PT ;  /* 0xffff000014257812 */ /* 0x040fe200078ec0ff */
[----:B------:R-:W-:Y:S01]  /*0880*/  IMAD.U32 R35, R20, 0x10000, RZ ;  /* 0x0001000014237824 */ /* 0x000fe200078e00ff */
[----:B------:R-:W-:Y:S01]  /*0890*/  ISETP.NE.AND P1, PT, R36, RZ, PT ;  /* 0x000000ff2400720c */ /* 0x000fe20003f25270 */
[C---:B------:R-:W-:Y:S01]  /*08a0*/  IMAD.U32 R20, R9.reuse, 0x10000, RZ ;  /* 0x0001000009147824 */ /* 0x040fe200078e00ff */
[----:B------:R-:W-:Y:S01]  /*08b0*/  LOP3.LUT R9, R9, 0xffff0000, RZ, 0xc0, !PT ;  /* 0xffff000009097812 */ /* 0x000fe200078ec0ff */
[----:B0-----:R-:W-:Y:S01]  /*08c0*/  FMUL.FTZ R39, R34, R37 ;  /* 0x0000002522277220 */ /* 0x001fe20000410000 */
[C---:B------:R-:W-:Y:S01]  /*08d0*/  SHF.L.U32 R37, R21.reuse, 0x10, RZ ;  /* 0x0000001015257819 */ /* 0x040fe200000006ff */
[----:B------:R-:W-:Y:S01]  /*08e0*/  BSSY.RECONVERGENT B0, `(.L_x_85) ;  /* 0x0000064000007945 */ /* 0x000fe20003800200 */
[----:B------:R-:W-:Y:S01]  /*08f0*/  LOP3.LUT R34, R21, 0xffff0000, RZ, 0xc0, !PT ;  /* 0xffff000015227812 */ /* 0x000fe200078ec0ff */
[----:B------:R-:W-:Y:S01]  /*0900*/  FFMA.FTZ R35, R8, R35, R39 ;  /* 0x0000002308237223 */ /* 0x000fe20000010027 */
[C---:B------:R-:W-:Y:S01]  /*0910*/  IMAD.U32 R8, R10.reuse, 0x10000, RZ ;  /* 0x000100000a087824 */ /* 0x040fe200078e00ff */
[----:B------:R-:W-:Y:S01]  /*0920*/  LOP3.LUT R10, R10, 0xffff0000, RZ, 0xc0, !PT ;  /* 0xffff00000a0a7812 */ /* 0x000fe200078ec0ff */
[----:B------:R-:W-:-:S02]  /*0930*/  IMAD.U32 R21, R22, 0x10000, RZ ;  /* 0x0001000016157824 */ /* 0x000fc400078e00ff */
[----:B------:R-:W-:-:S04]  /*0940*/  FFMA.FTZ R20, R20, R37, R35 ;  /* 0x0000002514147223 */ /* 0x000fc80000010023 */
[----:B------:R-:W-:Y:S01]  /*0950*/  FFMA.FTZ R35, R9, R34, R20 ;  /* 0x0000002209237223 */ /* 0x000fe20000010014 */
[----:B------:R-:W-:-:S03]  /*0960*/  LOP3.LUT R9, R22, 0xffff0000, RZ, 0xc0, !PT ;  /* 0xffff000016097812 */ /* 0x000fc600078ec0ff */
[----:B------:R-:W-:Y:S01]  /*0970*/  FFMA.FTZ R35, R8, R21, R35 ;  /* 0x0000001508237223 */ /* 0x000fe20000010023 */
[----:B------:R-:W-:Y:S01]  /*0980*/  SHF.L.U32 R21, R23, 0x10, RZ ;  /* 0x0000001017157819 */ /* 0x000fe200000006ff */
[C---:B------:R-:W-:Y:S01]  /*0990*/  IMAD.U32 R8, R11.reuse, 0x10000, RZ ;  /* 0x000100000b087824 */ /* 0x040fe200078e00ff */
[----:B------:R-:W-:Y:S01]  /*09a0*/  LOP3.LUT R11, R11, 0xffff0000, RZ, 0xc0, !PT ;  /* 0xffff00000b0b7812 */ /* 0x000fe200078ec0ff */
[----:B------:R-:W-:Y:S01]  /*09b0*/  FFMA.FTZ R9, R10, R9, R35 ;  /* 0x000000090a097223 */ /* 0x000fe20000010023 */
[----:B------:R-:W-:-:S03]  /*09c0*/  LOP3.LUT R10, R23, 0xffff0000, RZ, 0xc0, !PT ;  /* 0xffff0000170a7812 */ /* 0x000fc600078ec0ff */
[----:B------:R-:W-:Y:S01]  /*09d0*/  FFMA.FTZ R20, R8, R21, R9 ;  /* 0x0000001508147223 */ /* 0x000fe20000010009 */
[C---:B------:R-:W-:Y:S01]  /*09e0*/  IMAD.U32 R8, R12.reuse, 0x10000, RZ ;  /* 0x000100000c087824 */ /* 0x040fe200078e00ff */
[----:B------:R-:W-:Y:S01]  /*09f0*/  LOP3.LUT R12, R12, 0xffff0000, RZ, 0xc0, !PT ;  /* 0xffff00000c0c7812 */ /* 0x000fe200078ec0ff */
[C---:B------:R-:W-:Y:S02]  /*0a00*/  IMAD.U32 R9, R24.reuse, 0x10000, RZ ;  /* 0x0001000018097824 */ /* 0x040fe400078e00ff */
[----:B------:R-:W-:Y:S01]  /*0a10*/  FFMA.FTZ R21, R11, R10, R20 ;  /* 0x0000000a0b157223 */ /* 0x000fe20000010014 */
[----:B------:R-:W-:Y:S02]  /*0a20*/  LOP3.LUT R11, R24, 0xffff0000, RZ, 0xc0, !PT ;  /* 0xffff0000180b7812 */ /* 0x000fe400078ec0ff */
[C---:B------:R-:W-:Y:S01]  /*0a30*/  LOP3.LUT R10, R25.reuse, 0xffff0000, RZ, 0xc0, !PT ;  /* 0xffff0000190a7812 */ /* 0x040fe200078ec0ff */
[----:B------:R-:W-:Y:S01]  /*0a40*/  FFMA.FTZ R21, R8, R9, R21 ;  /* 0x0000000908157223 */ /* 0x000fe20000010015 */
[----:B------:R-:W-:Y:S01]  /*0a50*/  SHF.L.U32 R9, R25, 0x10, RZ ;  /* 0x0000001019097819 */ /* 0x000fe200000006ff */
[C---:B------:R-:W-:Y:S01]  /*0a60*/  IMAD.U32 R8, R13.reuse, 0x10000, RZ ;  /* 0x000100000d087824 */ /* 0x040fe200078e00ff */
[----:B------:R-:W-:Y:S01]  /*0a70*/  LOP3.LUT R13, R13, 0xffff0000, RZ, 0xc0, !PT ;  /* 0xffff00000d0d7812 */ /* 0x000fe200078ec0ff */
[----:B------:R-:W-:Y:S01]  /*0a80*/  FFMA.FTZ R11, R12, R11, R21 ;  /* 0x0000000b0c0b7223 */ /* 0x000fe20000010015 */
[----:B------:R-:W-:-:S03]  /*0a90*/  SHF.R.S32.HI R20, RZ, 0x1f, R2 ;  /* 0x0000001fff147819 */ /* 0x000fc60000011402 */
        /* <DEDUP_REMOVED lines=12> */
[----:B------:R-:W-:-:S03]  /*0b60*/  IMAD R14, R2, 0x60, RZ ;  /* 0x00000060020e7824 */ /* 0x000fc600078e02ff */
        /* <DEDUP_REMOVED lines=12> */
[----:B------:R-:W-:-:S03]  /*0c30*/  VIADD R15, R4, 0x3f ;  /* 0x0000003f040f7836 */ /* 0x000fc60000000000 */
        /* <DEDUP_REMOVED lines=12> */
[----:B------:R-:W-:-:S04]  /*0d00*/  FFMA.FTZ R8, R8, R9, R11 ;  /* 0x0000000908087223 */ /* 0x000fc8000001000b */
[----:B------:R-:W-:Y:S01]  /*0d10*/  FFMA.FTZ R19, R19, R10, R8 ;  /* 0x0000000a13137223 */ /* 0x000fe20000010008 */
[----:B------:R-:W-:-:S04]  /*0d20*/  SHF.R.S32.HI R10, RZ, 0x1f, R15 ;  /* 0x0000001fff0a7819 */ /* 0x000fc8000001140f */
[----:B------:R-:W0:Y:S01]  /*0d30*/  SHFL.BFLY PT, R8, R19, 0x2, 0x1f ;  /* 0x0c401f0013087f89 */ /* 0x000e2200000e0000 */
[----:B------:R-:W-:-:S04]  /*0d40*/  LEA.HI R10, R10, R15, RZ, 0x6 ;  /* 0x0000000f0a0a7211 */ /* 0x000fc800078f30ff */
[----:B------:R-:W-:-:S04]  /*0d50*/  LOP3.LUT R10, R10, 0xffffffc0, RZ, 0xc0, !PT ;  /* 0xffffffc00a0a7812 */ /* 0x000fc800078ec0ff */
[----:B------:R-:W-:Y:S02]  /*0d60*/  IADD3 R12, PT, PT, R6, R15, -R10 ;  /* 0x0000000f060c7210 */ /* 0x000fe40007ffe80a */
[----:B------:R-:W1:Y:S03]  /*0d70*/  LDC.64 R10, c[0x0][0x440] ;  /* 0x00011000ff0a7b82 */ /* 0x000e660000000a00 */
[----:B------:R-:W-:Y:S02]  /*0d80*/  IMAD.IADD R12, R15, 0x1, -R12 ;  /* 0x000000010f0c7824 */ /* 0x000fe400078e0a0c */
[----:B------:R-:W-:-:S03]  /*0d90*/  IMAD R15, R0, 0x600, R5 ;  /* 0x00000600000f7824 */ /* 0x000fc600078e0205 */
[----:B------:R-:W-:Y:S02]  /*0da0*/  ISETP.GE.AND P0, PT, R5, R12, PT ;  /* 0x0000000c0500720c */ /* 0x000fe40003f06270 */
[----:B------:R-:W-:Y:S02]  /*0db0*/  LEA R12, P2, R15, R14, 0x2 ;  /* 0x0000000e0f0c7211 */ /* 0x000fe400078410ff */
[----:B------:R-:W-:Y:S01]  /*0dc0*/  ISETP.GT.U32.OR P0, PT, R5, 0x3f, P0 ;  /* 0x0000003f0500780c */ /* 0x000fe20000704470 */
[----:B0-----:R-:W-:Y:S02]  /*0dd0*/  FADD.FTZ R4, R19, R8 ;  /* 0x0000000813047221 */ /* 0x001fe40000010000 */
[----:B------:R-:W0:Y:S03]  /*0de0*/  LDC.64 R8, c[0x0][0x448] ;  /* 0x00011200ff087b82 */ /* 0x000e260000000a00 */
[----:B------:R-:W2:Y:S02]  /*0df0*/  SHFL.BFLY PT, R13, R4, 0x1, 0x1f ;  /* 0x0c201f00040d7f89 */ /* 0x000ea400000e0000 */
[----:B--2---:R-:W-:Y:S01]  /*0e00*/  FADD.FTZ R4, R4, R13 ;  /* 0x0000000d04047221 */ /* 0x004fe20000010000 */
[----:B------:R-:W-:Y:S01]  /*0e10*/  LEA.HI.X.SX32 R13, R14, RZ, 0x1, P2 ;  /* 0x000000ff0e0d7211 */ /* 0x000fe200010f0eff */
[----:B------:R-:W-:Y:S06]  /*0e20*/  @P1 BRA `(.L_x_86) ;  /* 0x00000000003c1947 */ /* 0x000fec0003800000 */
[----:B------:R-:W2:Y:S01]  /*0e30*/  LDC.64 R16, c[0x0][0x3e8] ;  /* 0x0000fa00ff107b82 */ /* 0x000ea20000000a00 */
[----:B------:R-:W-:Y:S01]  /*0e40*/  IMAD.IADD R15, R6, 0x1, R45 ;  /* 0x00000001060f7824 */ /* 0x000fe200078e022d */
[----:B------:R-:W3:Y:S04]  /*0e50*/  LDCU.64 UR8, c[0x0][0x3f0] ;  /* 0x00007e00ff0877ac */ /* 0x000ee80008000a00 */
[----:B------:R-:W-:Y:S01]  /*0e60*/  IADD3 R14, P1, PT, R15, R2, RZ ;  /* 0x000000020f0e7210 */ /* 0x000fe20007f3e0ff */
[----:B------:R-:W4:Y:S03]  /*0e70*/  LDCU.64 UR10, c[0x0][0x3d0] ;  /* 0x00007a00ff0a77ac */ /* 0x000f260008000a00 */
[----:B------:R-:W-:-:S02]  /*0e80*/  IADD3.X R15, PT, PT, RZ, R20, RZ, P1, !PT ;  /* 0x00000014ff0f7210 */ /* 0x000fc40000ffe4ff */
[----:B------:R-:W-:Y:S01]  /*0e90*/  ISETP.GE.AND P1, PT, R45, R32, PT ;  /* 0x000000202d00720c */ /* 0x000fe20003f26270 */
[----:B--2---:R-:W-:-:S04]  /*0ea0*/  IMAD.WIDE.U32 R14, R16, UR6, R14 ;  /* 0x00000006100e7c25 */ /* 0x004fc8000f8e000e */
[----:B------:R-:W-:Y:S02]  /*0eb0*/  IMAD R15, R17, UR6, R15 ;  /* 0x00000006110f7c24 */ /* 0x000fe4000f8e020f */
[----:B---3--:R-:W-:-:S04]  /*0ec0*/  IMAD.WIDE.U32 R14, R7, UR8, R14 ;  /* 0x00000008070e7c25 */ /* 0x008fc8000f8e000e */
[----:B------:R-:W-:Y:S01]  /*0ed0*/  IMAD R15, R7, UR9, R15 ;  /* 0x00000009070f7c24 */ /* 0x000fe2000f8e020f */
[----:B----4-:R-:W-:-:S04]  /*0ee0*/  LEA R16, P2, R14, UR10, 0x2 ;  /* 0x0000000a0e107c11 */ /* 0x010fc8000f8410ff */
[----:B------:R-:W-:Y:S02]  /*0ef0*/  LEA.HI.X R17, R14, UR11, R15, 0x2, P2 ;  /* 0x0000000b0e117c11 */ /* 0x000fe400090f140f */
[----:B------:R-:W-:-:S05]  /*0f00*/  FSEL R15, R4, RZ, !P1 ;  /* 0x000000ff040f7208 */ /* 0x000fca0004800000 */
[----:B------:R2:W-:Y:S02]  /*0f10*/  STG.E desc[UR4][R16.64], R15 ;  /* 0x0000000f10007986 */ /* 0x0005e4000c101904 */
.L_x_86:
[----:B------:R-:W-:Y:S05]  /*0f20*/  BSYNC.RECONVERGENT B0 ;  /* 0x0000000000007941 */ /* 0x000fea0003800200 */
.L_x_85:
[----:B------:R-:W-:Y:S04]  /*0f30*/  BSSY.RECONVERGENT B0, `(.L_x_87) ;  /* 0x0000012000007945 */ /* 0x000fe80003800200 */
[----:B------:R-:W-:Y:S05]  /*0f40*/  @P0 BRA `(.L_x_88) ;  /* 0x0000000000400947 */ /* 0x000fea0003800000 */
[----:B--2---:R-:W2:Y:S01]  /*0f50*/  LDC.64 R16, c[0x0][0x418] ;  /* 0x00010600ff107b82 */ /* 0x004ea20000000a00 */
[----:B------:R-:W-:Y:S01]  /*0f60*/  IMAD.IADD R15, R6, 0x1, R5 ;  /* 0x00000001060f7824 */ /* 0x000fe200078e0205 */
[----:B------:R-:W3:Y:S04]  /*0f70*/  LDCU.64 UR8, c[0x0][0x420] ;  /* 0x00008400ff0877ac */ /* 0x000ee80008000a00 */
[----:B------:R-:W-:Y:S01]  /*0f80*/  IADD3 R14, P0, PT, R15, R2, RZ ;  /* 0x000000020f0e7210 */ /* 0x000fe20007f1e0ff */
[C---:B------:R-:W-:Y:S01]  /*0f90*/  FMUL.FTZ R2, R33.reuse, 1.4426950216293334961 ;  /* 0x3fb8aa3b21027820 */ /* 0x040fe20000410000 */
[----:B------:R-:W4:Y:S03]  /*0fa0*/  LDC.64 R18, c[0x0][0x410] ;  /* 0x00010400ff127b82 */ /* 0x000f260000000a00 */
[----:B------:R-:W-:Y:S01]  /*0fb0*/  IMAD.X R15, RZ, RZ, R20, P0 ;  /* 0x000000ffff0f7224 */ /* 0x000fe200000e0614 */
[----:B------:R-:W-:Y:S01]  /*0fc0*/  FSETP.NEU.FTZ.AND P0, PT, R33, -INF , PT ;  /* 0xff8000002100780b */ /* 0x000fe20003f1d000 */
[----:B--2---:R-:W-:-:S04]  /*0fd0*/  IMAD.WIDE.U32 R14, R16, UR6, R14 ;  /* 0x00000006100e7c25 */ /* 0x004fc8000f8e000e */
[----:B------:R-:W-:Y:S02]  /*0fe0*/  IMAD R15, R17, UR6, R15 ;  /* 0x00000006110f7c24 */ /* 0x000fe4000f8e020f */
[----:B---3--:R-:W-:-:S04]  /*0ff0*/  IMAD.WIDE.U32 R14, R7, UR8, R14 ;  /* 0x00000008070e7c25 */ /* 0x008fc8000f8e000e */
[----:B------:R-:W-:Y:S01]  /*1000*/  IMAD R4, R7, UR9, R15 ;  /* 0x0000000907047c24 */ /* 0x000fe2000f8e020f */
[----:B----4-:R-:W-:Y:S02]  /*1010*/  LEA R16, P1, R14, R18, 0x2 ;  /* 0x000000120e107211 */ /* 0x010fe400078210ff */
[----:B------:R-:W-:Y:S02]  /*1020*/  FSEL R15, R2, RZ, P0 ;  /* 0x000000ff020f7208 */ /* 0x000fe40000000000 */
[----:B------:R-:W-:-:S05]  /*1030*/  LEA.HI.X R17, R14, R19, R4, 0x2, P1 ;  /* 0x000000130e117211 */ /* 0x000fca00008f1404 */
[----:B------:R3:W-:Y:S04]  /*1040*/  STG.E desc[UR4][R16.64], R15 ;  /* 0x0000000f10007986 */ /* 0x0007e8000c101904 */
.L_x_88:
[----:B------:R-:W-:Y:S05]  /*1050*/  BSYNC.RECONVERGENT B0 ;  /* 0x0000000000007941 */ /* 0x000fea0003800200 */
.L_x_87:
[----:B------:R-:W4:Y:S01]  /*1060*/  LDCU.64 UR10, c[0x0][0x458] ;  /* 0x00008b00ff0a77ac */ /* 0x000f220008000a00 */
[----:B-1----:R-:W-:Y:S01]  /*1070*/  IMAD.WIDE.U32 R12, R10, UR6, R12 ;  /* 0x000000060a0c7c25 */ /* 0x002fe2000f8e000c */
[----:B------:R-:W1:Y:S03]  /*1080*/  LDCU.64 UR8, c[0x0][0x428] ;  /* 0x00008500ff0877ac */ /* 0x000e660008000a00 */
[----:B------:R-:W-:Y:S02]  /*1090*/  IMAD R13, R11, UR6, R13 ;  /* 0x000000060b0d7c24 */ /* 0x000fe4000f8e020d */
[----:B0-----:R-:W-:-:S04]  /*10a0*/  IMAD.WIDE.U32 R10, R7, R8, R12 ;  /* 0x00000008070a7225 */ /* 0x001fc800078e000c */
[----:B------:R-:W-:Y:S01]  /*10b0*/  IMAD R9, R7, R9, R11 ;  /* 0x0000000907097224 */ /* 0x000fe200078e020b */
[----:B----4-:R-:W-:-:S04]  /*10c0*/  ISETP.NE.U32.AND P0, PT, RZ, UR10, PT ;  /* 0x0000000aff007c0c */ /* 0x010fc8000bf05070 */
[----:B------:R-:W-:Y:S02]  /*10d0*/  ISETP.NE.AND.EX P0, PT, RZ, UR11, PT, P0 ;  /* 0x0000000bff007c0c */ /* 0x000fe4000bf05300 */
[C---:B-1----:R-:W-:Y:S02]  /*10e0*/  LEA R6, P1, R10.reuse, UR8, 0x2 ;  /* 0x000000080a067c11 */ /* 0x042fe4000f8210ff */
        /* <DEDUP_REMOVED lines=9> */
[----:B0-----:R-:W0:Y:S01]  /*1180*/  LDC R7, c[0x0][0x390] ;  /* 0x0000e400ff077b82 */ /* 0x001e220000000800 */
[----:B------:R-:W1:Y:S07]  /*1190*/  LDCU UR7, c[0x0][0x450] ;  /* 0x00008a00ff0777ac */ /* 0x000e6e0008000800 */
[----:B------:R-:W4:Y:S01]  /*11a0*/  LDC.64 R4, c[0x0][0x458] ;  /* 0x00011600ff047b82 */ /* 0x000f220000000a00 */
[----:B-1----:R-:W-:-:S04]  /*11b0*/  IMAD R0, R0, UR7, R3 ;  /* 0x0000000700007c24 */ /* 0x002fc8000f8e0203 */
[----:B0-----:R-:W-:-:S04]  /*11c0*/  IMAD R3, R0, R7, UR6 ;  /* 0x0000000600037e24 */ /* 0x001fc8000f8e0207 */
[----:B----4-:R-:W-:-:S05]  /*11d0*/  IMAD.WIDE R2, R3, 0x4, R4 ;  /* 0x0000000403027825 */ /* 0x010fca00078e0204 */
[----:B------:R-:W-:Y:S01]  /*11e0*/  STG.E desc[UR4][R2.64], RZ ;  /* 0x000000ff02007986 */ /* 0x000fe2000c101904 */
[----:B------:R-:W-:Y:S05]  /*11f0*/  EXIT ;  /* 0x000000000000794d */ /* 0x000fea0003800000 */
.L_x_89:
        /* <DEDUP_REMOVED lines=16> */
.L_x_141:


//--------------------- .nv.shared._ZN7cutlass13device_kernelIN5flash11enable_sm90INS1_16FlashAttnBwdSm90INS1_25CollectiveMainloopBwdSm90ILi2ELi2ELi2EN4cute5tupleIJNS5_1CILi1EEES8_S8_EEENS6_IJNS7_ILi64EEENS7_ILi128EEENS7_ILi96EEEEEENS_10bfloat16_tEfNS_4arch4Sm90ELb0ELb0ELb1ELb0ELb0ELb1ELb0ELb0ELi2ELi1ELi2ELi1ELb1EEENS1_21CollectiveEpilogueBwdISD_SE_SG_Li256ELb0ELb0ELi1EEENS1_19SingleTileSchedulerILb0ELb0ELb0ELi128EEEEEEEEEvNT_6ParamsE --------------------------
	.section	.nv.shared._ZN7cutlass13device_kernelIN5flash11enable_sm90INS1_16FlashAttnBwdSm90INS1_25CollectiveMainloopBwdSm90ILi2ELi2ELi2EN4cute5tupleIJNS5_1CILi1EEES8_S8_EEENS6_IJNS7_ILi64EEENS7_ILi128EEENS7_ILi96EEEEEENS_10bfloat16_tEfNS_4arch4Sm90ELb0ELb0ELb1ELb0ELb0ELb1ELb0ELb0ELi2ELi1ELi2ELi1ELb1EEENS1_21CollectiveEpilogueBwdISD_SE_SG_Li256ELb0ELb0ELi1EEENS1_19SingleTileSchedulerILb0ELb0ELb0ELi128EEEEEEEEEvNT_6ParamsE,"aw",@nobits
	.sectionflags	@""
	.align	16
	.zero		1024


//--------------------- .nv.shared.reserved.0     --------------------------
	.section	.nv.shared.reserved.0,"aw",@nobits
	.weak		__nv_reservedSMEM_offset_0_alias
	.size		__nv_reservedSMEM_offset_0_alias, 0, 64
	.other		__nv_reservedSMEM_offset_0_alias,@"STO_CUDA_RESERVED_SHARED STV_DEFAULT"
__nv_reservedSMEM_offset_0_alias:
	.zero		0
	.zero		64


//--------------------- .nv.global                --------------------------
	.section	.nv.global,"aw",@nobits
.nv.global:
	.type		_ZN76_INTERNAL_2fa7ad1c_40_flash_bwd_hdim96_bf16_softcapall_sm90_cu_744032ad_32234cute1_E,@object
	.size		_ZN76_INTERNAL_2fa7ad1c_40_flash_bwd_hdim96_bf16_softcapall_sm90_cu_744032ad_32234cute1_E,(_ZN76_INTERNAL_2fa7ad1c_40_flash_bwd_hdim96_bf16_softcapall_sm90_cu_744032ad_32234cuda3std3__45__cpo6cbeginE - _ZN76_INTERNAL_2fa7ad1c_40_flash_bwd_hdim96_bf16_softcapall_sm90_cu_744032ad_32234cute1_E)
_ZN76_INTERNAL_2fa7ad1c_40_flash_bwd_hdim96_bf16_softcapall_sm90_cu_744032ad_32234cute1_E:
	.zero		1
	.type		_ZN76_INTERNAL_2fa7ad1c_40_flash_bwd_hdim96_bf16_softcapall_sm90_cu_744032ad_32234cuda3std3__45__cpo6cbeginE,@object
	.size		_ZN76_INTERNAL_2fa7ad1c_40_flash_bwd_hdim96_bf16_softcapall_sm90_cu_744032ad_32234cuda3std3__45__cpo6cbeginE,(_ZN76_INTERNAL_2fa7ad1c_40_flash_bwd_hdim96_bf16_softcapall_sm90_cu_744032ad_32234cuda3std3__48in_placeE - _ZN76_INTERNAL_2fa7ad1c_40_flash_bwd_hdim96_bf16_softcapall_sm90_cu_744032ad_32234cuda3std3__45__cpo6cbeginE)
_ZN76_INTERNAL_2fa7ad1c_40_flash_bwd_hdim96_bf16_softcapall_sm90_cu_744032ad_32234cuda3std3__45__cpo6cbeginE:
	.zero		1
	.type		_ZN76_INTERNAL_2fa7ad1c_40_flash_bwd_hdim96_bf16_softcapall_sm90_cu_744032ad_32234cuda3std3__48in_placeE,@object
	.size		_ZN76_INTERNAL_2fa7ad1c_40_flash_bwd_hdim96_bf16_softcapall_sm90_cu_744032ad_32234cuda3std3__48in_placeE,(_ZN76_INTERNAL_2fa7ad1c_40_flash_bwd_hdim96_bf16_softcapall_sm90_cu_744032ad_32234cuda3std6ranges3__45__cpo9iter_moveE - _ZN76_INTERNAL_2fa7ad1c_40_flash_bwd_hdim96_bf16_softcapall_sm90_cu_744032ad_32234cuda3std3__48in_placeE)
_ZN76_INTERNAL_2fa7ad1c_40_flash_bwd_hdim96_bf16_softcapall_sm90_cu_744032ad_32234cuda3std3__48in_placeE:
	.zero		1
	.type		_ZN76_INTERNAL_2fa7ad1c_40_flash_bwd_hdim96_bf16_softcapall_sm90_cu_744032ad_32234cuda3std6ranges3__45__cpo9iter_moveE,@object
	.size		_ZN76_INTERNAL_2fa7ad1c_40_flash_bwd_hdim96_bf16_softcapall_sm90_cu_744032ad_32234cuda3std6ranges3__45__cpo9iter_moveE,(_ZN76_INTERNAL_2fa7ad1c_40_flash_bwd_hdim96_bf16_softcapall_sm90_cu_744032ad_32234cuda3std3__45__cpo5beginE - _ZN76_INTERNAL_2fa7ad1c_40_flash_bwd_hdim96_bf16_softcapall_sm90_cu_744032ad_32234cuda3std6ranges3__45__cpo9iter_moveE)
_ZN76_INTERNAL_2fa7ad1c_40_flash_bwd_hdim96_bf16_softcapall_sm90_cu_744032ad_32234cuda3std6ranges3__45__cpo9iter_moveE:
	.zero		1
	.type		_ZN76_INTERNAL_2fa7ad1c_40_flash_bwd_hdim96_bf16_softcapall_sm90_cu_744032ad_32234cuda3std3__45__cpo5beginE,@object
	.size		_ZN76_INTERNAL_2fa7ad1c_40_flash_bwd_hdim96_bf16_softcapall_sm90_cu_744032ad_32234cuda3std3__45__cpo5beginE,(_ZN76_INTERNAL_2fa7ad1c_40_flash_bwd_hdim96_bf16_softcapall_sm90_cu_744032ad_32234cuda3std3__478_GLOBAL__N__2fa7ad1c_40_flash_bwd_hdim96_bf16_softcapall_sm90_cu_744032ad_32236ignoreE - _ZN76_INTERNAL_2fa7ad1c_40_flash_bwd_hdim96_bf16_softcapall_sm90_cu_744032ad_32234cuda3std3__45__cpo5beginE)
_ZN76_INTERNAL_2fa7ad1c_40_flash_bwd_hdim96_bf16_softcapall_sm90_cu_744032ad_32234cuda3std3__45__cpo5beginE:
	.zero		1
	.type		_ZN76_INTERNAL_2fa7ad1c_40_flash_bwd_hdim96_bf16_softcapall_sm90_cu_744032ad_32234cuda3std3__478_GLOBAL__N__2fa7ad1c_40_flash_bwd_hdim96_bf16_softcapall_sm90_cu_744032ad_32236ignoreE,@object
	.size		_ZN76_INTERNAL_2fa7ad1c_40_flash_bwd_hdim96_bf16_softcapall_sm90_cu_744032ad_32234cuda3std3__478_GLOBAL__N__2fa7ad1c_40_flash_bwd_hdim96_bf16_softcapall_sm90_cu_744032ad_32236ignoreE,(_ZN76_INTERNAL_2fa7ad1c_40_flash_bwd_hdim96_bf16_softcapall_sm90_cu_744032ad_32234cute7productE - _ZN76_INTERNAL_2fa7ad1c_40_flash_bwd_hdim96_bf16_softcapall_sm90_cu_744032ad_32234cuda3std3__478_GLOBAL__N__2fa7ad1c_40_flash_bwd_hdim96_bf16_softcapall_sm90_cu_744032ad_32236ignoreE)
_ZN76_INTERNAL_2fa7ad1c_40_flash_bwd_hdim96_bf16_softcapall_sm90_cu_744032ad_32234cuda3std3__478_GLOBAL__N__2fa7ad1c_40_flash_bwd_hdim96_bf16_softcapall_sm90_cu_744032ad_32236ignoreE:
	.zero		1
	.type		_ZN76_INTERNAL_2fa7ad1c_40_flash_bwd_hdim96_bf16_softcapall_sm90_cu_744032ad_32234cute7productE,@object
	.size		_ZN76_INTERNAL_2fa7ad1c_40_flash_bwd_hdim96_bf16_softcapall_sm90_cu_744032ad_32234cute7productE,(_ZN76_INTERNAL_2fa7ad1c_40_flash_bwd_hdim96_bf16_softcapall_sm90_cu_744032ad_32234cuda3std3__45__cpo3endE - _ZN76_INTERNAL_2fa7ad1c_40_flash_bwd_hdim96_bf16_softcapall_sm90_cu_744032ad_32234cute7productE)
_ZN76_INTERNAL_2fa7ad1c_40_flash_bwd_hdim96_bf16_softcapall_sm90_cu_744032ad_32234cute7productE:
	.zero		1
	.type		_ZN76_INTERNAL_2fa7ad1c_40_flash_bwd_hdim96_bf16_softcapall_sm90_cu_744032ad_32234cuda3std3__45__cpo3endE,@object
	.size		_ZN76_INTERNAL_2fa7ad1c_40_flash_bwd_hdim96_bf16_softcapall_sm90_cu_744032ad_32234cuda3std3__45__cpo3endE,(_ZN76_INTERNAL_2fa7ad1c_40_flash_bwd_hdim96_bf16_softcapall_sm90_cu_744032ad_32234cuda3std3__419piecewise_constructE - _ZN76_INTERNAL_2fa7ad1c_40_flash_bwd_hdim96_bf16_softcapall_sm90_cu_744032ad_32234cuda3std3__45__cpo3endE)
_ZN76_INTERNAL_2fa7ad1c_40_flash_bwd_hdim96_bf16_softcapall_sm90_cu_744032ad_32234cuda3std3__45__cpo3endE:
	.zero		1
	.type		_ZN76_INTERNAL_2fa7ad1c_40_flash_bwd_hdim96_bf16_softcapall_sm90_cu_744032ad_32234cuda3std3__419piecewise_constructE,@object
	.size		_ZN76_INTERNAL_2fa7ad1c_40_flash_bwd_hdim96_bf16_softcapall_sm90_cu_744032ad_32234cuda3std3__419piecewise_constructE,(_ZN76_INTERNAL_2fa7ad1c_40_flash_bwd_hdim96_bf16_softcapall_sm90_cu_744032ad_32234cuda3std3__45__cpo4cendE - _ZN76_INTERNAL_2fa7ad1c_40_flash_bwd_hdim96_bf16_softcapall_sm90_cu_744032ad_32234cuda3std3__419piecewise_constructE)
_ZN76_INTERNAL_2fa7ad1c_40_flash_bwd_hdim96_bf16_softcapall_sm90_cu_744032ad_32234cuda3std3__419piecewise_constructE:
	.zero		1
	.type		_ZN76_INTERNAL_2fa7ad1c_40_flash_bwd_hdim96_bf16_softcapall_sm90_cu_744032ad_32234cuda3std3__45__cpo4cendE,@object
	.size		_ZN76_INTERNAL_2fa7ad1c_40_flash_bwd_hdim96_bf16_softcapall_sm90_cu_744032ad_32234cuda3std3__45__cpo4cendE,(_ZN76_INTERNAL_2fa7ad1c_40_flash_bwd_hdim96_bf16_softcapall_sm90_cu_744032ad_32234cuda3std6ranges3__45__cpo4swapE - _ZN76_INTERNAL_2fa7ad1c_40_flash_bwd_hdim96_bf16_softcapall_sm90_cu_744032ad_32234cuda3std3__45__cpo4cendE)
_ZN76_INTERNAL_2fa7ad1c_40_flash_bwd_hdim96_bf16_softcapall_sm90_cu_744032ad_32234cuda3std3__45__cpo4cendE:
	.zero		1
	.type		_ZN76_INTERNAL_2fa7ad1c_40_flash_bwd_hdim96_bf16_softcapall_sm90_cu_744032ad_32234cuda3std6ranges3__45__cpo4swapE,@object
	.size		_ZN76_INTERNAL_2fa7ad1c_40_flash_bwd_hdim96_bf16_softcapall_sm90_cu_744032ad_32234cuda3std6ranges3__45__cpo4swapE,(.L_7 - _ZN76_INTERNAL_2fa7ad1c_40_flash_bwd_hdim96_bf16_softcapall_sm90_cu_744032ad_32234cuda3std6ranges3__45__cpo4swapE)
_ZN76_INTERNAL_2fa7ad1c_40_flash_bwd_hdim96_bf16_softcapall_sm90_cu_744032ad_32234cuda3std6ranges3__45__cpo4swapE:
	.zero		1
.L_7:


//--------------------- .nv.shared._ZN7cutlass13device_kernelIN5flash11enable_sm90INS1_16FlashAttnBwdSm90INS1_25CollectiveMainloopBwdSm90ILi2ELi2ELi2EN4cute5tupleIJNS5_1CILi1EEES8_S8_EEENS6_IJNS7_ILi64EEENS7_ILi128EEENS7_ILi96EEEEEENS_10bfloat16_tEfNS_4arch4Sm90ELb0ELb0ELb1ELb0ELb1ELb1ELb0ELb0ELi2ELi1ELi2ELi1ELb1EEENS1_21CollectiveEpilogueBwdISD_SE_SG_Li256ELb0ELb0ELi1EEENS1_19SingleTileSchedulerILb0ELb0ELb0ELi128EEEEEEEEEvNT_6ParamsE --------------------------
	.section	.nv.shared._ZN7cutlass13device_kernelIN5flash11enable_sm90INS1_16FlashAttnBwdSm90INS1_25CollectiveMainloopBwdSm90ILi2ELi2ELi2EN4cute5tupleIJNS5_1CILi1EEES8_S8_EEENS6_IJNS7_ILi64EEENS7_ILi128EEENS7_ILi96EEEEEENS_10bfloat16_tEfNS_4arch4Sm90ELb0ELb0ELb1ELb0ELb1ELb1ELb0ELb0ELi2ELi1ELi2ELi1ELb1EEENS1_21CollectiveEpilogueBwdISD_SE_SG_Li256ELb0ELb0ELi1EEENS1_19SingleTileSchedulerILb0ELb0ELb0ELi128EEEEEEEEEvNT_6ParamsE,"aw",@nobits
	.sectionflags	@""
	.align	16
	.zero		1024


//--------------------- .nv.shared._ZN7cutlass13device_kernelIN5flash11enable_sm90INS1_16FlashAttnBwdSm90INS1_25CollectiveMainloopBwdSm90ILi2ELi2ELi2EN4cute5tupleIJNS5_1CILi1EEES8_S8_EEENS6_IJNS7_ILi64EEENS7_ILi128EEENS7_ILi96EEEEEENS_10bfloat16_tEfNS_4arch4Sm90ELb0ELb0ELb1ELb0ELb0ELb1ELb0ELb0ELi2ELi1ELi2ELi1ELb1EEENS1_24CollectiveEpilogueBwdGQAISD_fSG_Li256ELb0ELb0EEENS1_19SingleTileSchedulerILb0ELb0ELb0ELi128EEEEEEEEEvNT_6ParamsE --------------------------
	.section	.nv.shared._ZN7cutlass13device_kernelIN5flash11enable_sm90INS1_16FlashAttnBwdSm90INS1_25CollectiveMainloopBwdSm90ILi2ELi2ELi2EN4cute5tupleIJNS5_1CILi1EEES8_S8_EEENS6_IJNS7_ILi64EEENS7_ILi128EEENS7_ILi96EEEEEENS_10bfloat16_tEfNS_4arch4Sm90ELb0ELb0ELb1ELb0ELb0ELb1ELb0ELb0ELi2ELi1ELi2ELi1ELb1EEENS1_24CollectiveEpilogueBwdGQAISD_fSG_Li256ELb0ELb0EEENS1_19SingleTileSchedulerILb0ELb0ELb0ELi128EEEEEEEEEvNT_6ParamsE,"aw",@nobits
	.sectionflags	@""
	.align	16
	.zero		1024


//--------------------- .nv.shared._ZN7cutlass13device_kernelIN5flash11enable_sm90INS1_16FlashAttnBwdSm90INS1_25CollectiveMainloopBwdSm90ILi2ELi2ELi2EN4cute5tupleIJNS5_1CILi1EEES8_S8_EEENS6_IJNS7_ILi64EEENS7_ILi128EEENS7_ILi96EEEEEENS_10bfloat16_tEfNS_4arch4Sm90ELb0ELb0ELb1ELb0ELb1ELb1ELb0ELb0ELi2ELi1ELi2ELi1ELb1EEENS1_24CollectiveEpilogueBwdGQAISD_fSG_Li256ELb0ELb1EEENS1_19SingleTileSchedulerILb0ELb0ELb0ELi128EEEEEEEEEvNT_6ParamsE --------------------------
	.section	.nv.shared._ZN7cutlass13device_kernelIN5flash11enable_sm90INS1_16FlashAttnBwdSm90INS1_25CollectiveMainloopBwdSm90ILi2ELi2ELi2EN4cute5tupleIJNS5_1CILi1EEES8_S8_EEENS6_IJNS7_ILi64EEENS7_ILi128EEENS7_ILi96EEEEEENS_10bfloat16_tEfNS_4arch4Sm90ELb0ELb0ELb1ELb0ELb1ELb1ELb0ELb0ELi2ELi1ELi2ELi1ELb1EEENS1_24CollectiveEpilogueBwdGQAISD_fSG_Li256ELb0ELb1EEENS1_19SingleTileSchedulerILb0ELb0ELb0ELi128EEEEEEEEEvNT_6ParamsE,"aw",@nobits
	.sectionflags	@""
	.align	16
	.zero		1024


//--------------------- .nv.shared._ZN7cutlass13device_kernelIN5flash11enable_sm90INS1_16FlashAttnBwdSm90INS1_25CollectiveMainloopBwdSm90ILi2ELi2ELi2EN4cute5tupleIJNS5_1CILi1EEES8_S8_EEENS6_IJNS7_ILi64EEENS7_ILi128EEENS7_ILi96EEEEEENS_10bfloat16_tEfNS_4arch4Sm90ELb0ELb0ELb1ELb1ELb0ELb1ELb0ELb0ELi2ELi1ELi2ELi1ELb1EEENS1_21CollectiveEpilogueBwdISD_SE_SG_Li256ELb1ELb0ELi1EEENS1_19SingleTileSchedulerILb1ELb0ELb0ELi128EEEEEEEEEvNT_6ParamsE --------------------------
	.section	.nv.shared._ZN7cutlass13device_kernelIN5flash11enable_sm90INS1_16FlashAttnBwdSm90INS1_25CollectiveMainloopBwdSm90ILi2ELi2ELi2EN4cute5tupleIJNS5_1CILi1EEES8_S8_EEENS6_IJNS7_ILi64EEENS7_ILi128EEENS7_ILi96EEEEEENS_10bfloat16_tEfNS_4arch4Sm90ELb0ELb0ELb1ELb1ELb0ELb1ELb0ELb0ELi2ELi1ELi2ELi1ELb1EEENS1_21CollectiveEpilogueBwdISD_SE_SG_Li256ELb1ELb0ELi1EEENS1_19SingleTileSchedulerILb1ELb0ELb0ELi128EEEEEEEEEvNT_6ParamsE,"aw",@nobits
	.sectionflags	@""
	.align	16
	.zero		1024


//--------------------- .nv.shared._ZN7cutlass13device_kernelIN5flash11enable_sm90INS1_16FlashAttnBwdSm90INS1_25CollectiveMainloopBwdSm90ILi2ELi2ELi2EN4cute5tupleIJNS5_1CILi1EEES8_S8_EEENS6_IJNS7_ILi64EEENS7_ILi128EEENS7_ILi96EEEEEENS_10bfloat16_tEfNS_4arch4Sm90ELb0ELb0ELb1ELb1ELb1ELb1ELb0ELb0ELi2ELi1ELi2ELi1ELb1EEENS1_21CollectiveEpilogueBwdISD_SE_SG_Li256ELb1ELb0ELi1EEENS1_19SingleTileSchedulerILb1ELb0ELb0ELi128EEEEEEEEEvNT_6ParamsE --------------------------
	.section	.nv.shared._ZN7cutlass13device_kernelIN5flash11enable_sm90INS1_16FlashAttnBwdSm90INS1_25CollectiveMainloopBwdSm90ILi2ELi2ELi2EN4cute5tupleIJNS5_1CILi1EEES8_S8_EEENS6_IJNS7_ILi64EEENS7_ILi128EEENS7_ILi96EEEEEENS_10bfloat16_tEfNS_4arch4Sm90ELb0ELb0ELb1ELb1ELb1ELb1ELb0ELb0ELi2ELi1ELi2ELi1ELb1EEENS1_21CollectiveEpilogueBwdISD_SE_SG_Li256ELb1ELb0ELi1EEENS1_19SingleTileSchedulerILb1ELb0ELb0ELi128EEEEEEEEEvNT_6ParamsE,"aw",@nobits
	.sectionflags	@""
	.align	16
	.zero		1024


//--------------------- .nv.shared._ZN7cutlass13device_kernelIN5flash11enable_sm90INS1_16FlashAttnBwdSm90INS1_25CollectiveMainloopBwdSm90ILi2ELi2ELi2EN4cute5tupleIJNS5_1CILi1EEES8_S8_EEENS6_IJNS7_ILi64EEENS7_ILi128EEENS7_ILi96EEEEEENS_10bfloat16_tEfNS_4arch4Sm90ELb0ELb0ELb1ELb1ELb0ELb1ELb0ELb0ELi2ELi1ELi2ELi1ELb1EEENS1_24CollectiveEpilogueBwdGQAISD_fSG_Li256ELb1ELb0EEENS1_19SingleTileSchedulerILb1ELb0ELb0ELi128EEEEEEEEEvNT_6ParamsE --------------------------
	.section	.nv.shared._ZN7cutlass13device_kernelIN5flash11enable_sm90INS1_16FlashAttnBwdSm90INS1_25CollectiveMainloopBwdSm90ILi2ELi2ELi2EN4cute5tupleIJNS5_1CILi1EEES8_S8_EEENS6_IJNS7_ILi64EEENS7_ILi128EEENS7_ILi96EEEEEENS_10bfloat16_tEfNS_4arch4Sm90ELb0ELb0ELb1ELb1ELb0ELb1ELb0ELb0ELi2ELi1ELi2ELi1ELb1EEENS1_24CollectiveEpilogueBwdGQAISD_fSG_Li256ELb1ELb0EEENS1_19SingleTileSchedulerILb1ELb0ELb0ELi128EEEEEEEEEvNT_6ParamsE,"aw",@nobits
	.sectionflags	@""
	.align	16
	.zero		1024


//--------------------- .nv.shared._ZN7cutlass13device_kernelIN5flash11enable_sm90INS1_16FlashAttnBwdSm90INS1_25CollectiveMainloopBwdSm90ILi2ELi2ELi2EN4cute5tupleIJNS5_1CILi1EEES8_S8_EEENS6_IJNS7_ILi64EEENS7_ILi128EEENS7_ILi96EEEEEENS_10bfloat16_tEfNS_4arch4Sm90ELb0ELb0ELb1ELb1ELb1ELb1ELb0ELb0ELi2ELi1ELi2ELi1ELb1EEENS1_24CollectiveEpilogueBwdGQAISD_fSG_Li256ELb1ELb1EEENS1_19SingleTileSchedulerILb1ELb0ELb0ELi128EEEEEEEEEvNT_6ParamsE --------------------------
	.section	.nv.shared._ZN7cutlass13device_kernelIN5flash11enable_sm90INS1_16FlashAttnBwdSm90INS1_25CollectiveMainloopBwdSm90ILi2ELi2ELi2EN4cute5tupleIJNS5_1CILi1EEES8_S8_EEENS6_IJNS7_ILi64EEENS7_ILi128EEENS7_ILi96EEEEEENS_10bfloat16_tEfNS_4arch4Sm90ELb0ELb0ELb1ELb1ELb1ELb1ELb0ELb0ELi2ELi1ELi2ELi1ELb1EEENS1_24CollectiveEpilogueBwdGQAISD_fSG_Li256ELb1ELb1EEENS1_19SingleTileSchedulerILb1ELb0ELb0ELi128EEEEEEEEEvNT_6ParamsE,"aw",@nobits
	.sectionflags	@""
	.align	16
	.zero		1024


//--------------------- .nv.shared._ZN7cutlass13device_kernelIN5flash11enable_sm90INS1_16FlashAttnBwdSm90INS1_25CollectiveMainloopBwdSm90ILi2ELi2ELi2EN4cute5tupleIJNS5_1CILi1EEES8_S8_EEENS6_IJNS7_ILi64EEENS7_ILi128EEENS7_ILi96EEEEEENS_10bfloat16_tEfNS_4arch4Sm90ELb0ELb1ELb1ELb0ELb0ELb1ELb0ELb0ELi2ELi1ELi2ELi1ELb1EEENS1_21CollectiveEpilogueBwdISD_SE_SG_Li256ELb0ELb0ELi1EEENS1_19SingleTileSchedulerILb0ELb0ELb0ELi128EEEEEEEEEvNT_6ParamsE --------------------------
	.section	.nv.shared._ZN7cutlass13device_kernelIN5flash11enable_sm90INS1_16FlashAttnBwdSm90INS1_25CollectiveMainloopBwdSm90ILi2ELi2ELi2EN4cute5tupleIJNS5_1CILi1EEES8_S8_EEENS6_IJNS7_ILi64EEENS7_ILi128EEENS7_ILi96EEEEEENS_10bfloat16_tEfNS_4arch4Sm90ELb0ELb1ELb1ELb0ELb0ELb1ELb0ELb0ELi2ELi1ELi2ELi1ELb1EEENS1_21CollectiveEpilogueBwdISD_SE_SG_Li256ELb0ELb0ELi1EEENS1_19SingleTileSchedulerILb0ELb0ELb0ELi128EEEEEEEEEvNT_6ParamsE,"aw",@nobits
	.sectionflags	@""
	.align	16
	.zero		1024


//--------------------- .nv.shared._ZN7cutlass13device_kernelIN5flash11enable_sm90INS1_16FlashAttnBwdSm90INS1_25CollectiveMainloopBwdSm90ILi2ELi2ELi2EN4cute5tupleIJNS5_1CILi1EEES8_S8_EEENS6_IJNS7_ILi64EEENS7_ILi128EEENS7_ILi96EEEEEENS_10bfloat16_tEfNS_4arch4Sm90ELb0ELb1ELb1ELb0ELb1ELb1ELb0ELb0ELi2ELi1ELi2ELi1ELb1EEENS1_21CollectiveEpilogueBwdISD_SE_SG_Li256ELb0ELb0ELi1EEENS1_19SingleTileSchedulerILb0ELb0ELb0ELi128EEEEEEEEEvNT_6ParamsE --------------------------
	.section	.nv.shared._ZN7cutlass13device_kernelIN5flash11enable_sm90INS1_16FlashAttnBwdSm90INS1_25CollectiveMainloopBwdSm90ILi2ELi2ELi2EN4cute5tupleIJNS5_1CILi1EEES8_S8_EEENS6_IJNS7_ILi64EEENS7_ILi128EEENS7_ILi96EEEEEENS_10bfloat16_tEfNS_4arch4Sm90ELb0ELb1ELb1ELb0ELb1ELb1ELb0ELb0ELi2ELi1ELi2ELi1ELb1EEENS1_21CollectiveEpilogueBwdISD_SE_SG_Li256ELb0ELb0ELi1EEENS1_19SingleTileSchedulerILb0ELb0ELb0ELi128EEEEEEEEEvNT_6ParamsE,"aw",@nobits
	.sectionflags	@""
	.align	16
	.zero		1024


//--------------------- .nv.shared._ZN7cutlass13device_kernelIN5flash11enable_sm90INS1_16FlashAttnBwdSm90INS1_25CollectiveMainloopBwdSm90ILi2ELi2ELi2EN4cute5tupleIJNS5_1CILi1EEES8_S8_EEENS6_IJNS7_ILi64EEENS7_ILi128EEENS7_ILi96EEEEEENS_10bfloat16_tEfNS_4arch4Sm90ELb0ELb1ELb1ELb0ELb0ELb1ELb0ELb0ELi2ELi1ELi2ELi1ELb1EEENS1_24CollectiveEpilogueBwdGQAISD_fSG_Li256ELb0ELb0EEENS1_19SingleTileSchedulerILb0ELb0ELb0ELi128EEEEEEEEEvNT_6ParamsE --------------------------
	.section	.nv.shared._ZN7cutlass13device_kernelIN5flash11enable_sm90INS1_16FlashAttnBwdSm90INS1_25CollectiveMainloopBwdSm90ILi2ELi2ELi2EN4cute5tupleIJNS5_1CILi1EEES8_S8_EEENS6_IJNS7_ILi64EEENS7_ILi128EEENS7_ILi96EEEEEENS_10bfloat16_tEfNS_4arch4Sm90ELb0ELb1ELb1ELb0ELb0ELb1ELb0ELb0ELi2ELi1ELi2ELi1ELb1EEENS1_24CollectiveEpilogueBwdGQAISD_fSG_Li256ELb0ELb0EEENS1_19SingleTileSchedulerILb0ELb0ELb0ELi128EEEEEEEEEvNT_6ParamsE,"aw",@nobits
	.sectionflags	@""
	.align	16
	.zero		1024


//--------------------- .nv.shared._ZN7cutlass13device_kernelIN5flash11enable_sm90INS1_16FlashAttnBwdSm90INS1_25CollectiveMainloopBwdSm90ILi2ELi2ELi2EN4cute5tupleIJNS5_1CILi1EEES8_S8_EEENS6_IJNS7_ILi64EEENS7_ILi128EEENS7_ILi96EEEEEENS_10bfloat16_tEfNS_4arch4Sm90ELb0ELb1ELb1ELb0ELb1ELb1ELb0ELb0ELi2ELi1ELi2ELi1ELb1EEENS1_24CollectiveEpilogueBwdGQAISD_fSG_Li256ELb0ELb1EEENS1_19SingleTileSchedulerILb0ELb0ELb0ELi128EEEEEEEEEvNT_6ParamsE --------------------------
	.section	.nv.shared._ZN7cutlass13device_kernelIN5flash11enable_sm90INS1_16FlashAttnBwdSm90INS1_25CollectiveMainloopBwdSm90ILi2ELi2ELi2EN4cute5tupleIJNS5_1CILi1EEES8_S8_EEENS6_IJNS7_ILi64EEENS7_ILi128EEENS7_ILi96EEEEEENS_10bfloat16_tEfNS_4arch4Sm90ELb0ELb1ELb1ELb0ELb1ELb1ELb0ELb0ELi2ELi1ELi2ELi1ELb1EEENS1_24CollectiveEpilogueBwdGQAISD_fSG_Li256ELb0ELb1EEENS1_19SingleTileSchedulerILb0ELb0ELb0ELi128EEEEEEEEEvNT_6ParamsE,"aw",@nobits
	.sectionflags	@""
	.align	16
	.zero		1024


//--------------------- .nv.shared._ZN7cutlass13device_kernelIN5flash11enable_sm90INS1_16FlashAttnBwdSm90INS1_25CollectiveMainloopBwdSm90ILi2ELi2ELi2EN4cute5tupleIJNS5_1CILi1EEES8_S8_EEENS6_IJNS7_ILi64EEENS7_ILi128EEENS7_ILi96EEEEEENS_10bfloat16_tEfNS_4arch4Sm90ELb0ELb1ELb1ELb1ELb0ELb1ELb0ELb0ELi2ELi1ELi2ELi1ELb1EEENS1_21CollectiveEpilogueBwdISD_SE_SG_Li256ELb1ELb0ELi1EEENS1_19SingleTileSchedulerILb1ELb0ELb0ELi128EEEEEEEEEvNT_6ParamsE --------------------------
	.section	.nv.shared._ZN7cutlass13device_kernelIN5flash11enable_sm90INS1_16FlashAttnBwdSm90INS1_25CollectiveMainloopBwdSm90ILi2ELi2ELi2EN4cute5tupleIJNS5_1CILi1EEES8_S8_EEENS6_IJNS7_ILi64EEENS7_ILi128EEENS7_ILi96EEEEEENS_10bfloat16_tEfNS_4arch4Sm90ELb0ELb1ELb1ELb1ELb0ELb1ELb0ELb0ELi2ELi1ELi2ELi1ELb1EEENS1_21CollectiveEpilogueBwdISD_SE_SG_Li256ELb1ELb0ELi1EEENS1_19SingleTileSchedulerILb1ELb0ELb0ELi128EEEEEEEEEvNT_6ParamsE,"aw",@nobits
	.sectionflags	@""
	.align	16
	.zero		1024


//--------------------- .nv.shared._ZN7cutlass13device_kernelIN5flash11enable_sm90INS1_16FlashAttnBwdSm90INS1_25CollectiveMainloopBwdSm90ILi2ELi2ELi2EN4cute5tupleIJNS5_1CILi1EEES8_S8_EEENS6_IJNS7_ILi64EEENS7_ILi128EEENS7_ILi96EEEEEENS_10bfloat16_tEfNS_4arch4Sm90ELb0ELb1ELb1ELb1ELb1ELb1ELb0ELb0ELi2ELi1ELi2ELi1ELb1EEENS1_21CollectiveEpilogueBwdISD_SE_SG_Li256ELb1ELb0ELi1EEENS1_19SingleTileSchedulerILb1ELb0ELb0ELi128EEEEEEEEEvNT_6ParamsE --------------------------
	.section	.nv.shared._ZN7cutlass13device_kernelIN5flash11enable_sm90INS1_16FlashAttnBwdSm90INS1_25CollectiveMainloopBwdSm90ILi2ELi2ELi2EN4cute5tupleIJNS5_1CILi1EEES8_S8_EEENS6_IJNS7_ILi64EEENS7_ILi128EEENS7_ILi96EEEEEENS_10bfloat16_tEfNS_4arch4Sm90ELb0ELb1ELb1ELb1ELb1ELb1ELb0ELb0ELi2ELi1ELi2ELi1ELb1EEENS1_21CollectiveEpilogueBwdISD_SE_SG_Li256ELb1ELb0ELi1EEENS1_19SingleTileSchedulerILb1ELb0ELb0ELi128EEEEEEEEEvNT_6ParamsE,"aw",@nobits
	.sectionflags	@""
	.align	16
	.zero		1024


//--------------------- .nv.shared._ZN7cutlass13device_kernelIN5flash11enable_sm90INS1_16FlashAttnBwdSm90INS1_25CollectiveMainloopBwdSm90ILi2ELi2ELi2EN4cute5tupleIJNS5_1CILi1EEES8_S8_EEENS6_IJNS7_ILi64EEENS7_ILi128EEENS7_ILi96EEEEEENS_10bfloat16_tEfNS_4arch4Sm90ELb0ELb1ELb1ELb1ELb0ELb1ELb0ELb0ELi2ELi1ELi2ELi1ELb1EEENS1_24CollectiveEpilogueBwdGQAISD_fSG_Li256ELb1ELb0EEENS1_19SingleTileSchedulerILb1ELb0ELb0ELi128EEEEEEEEEvNT_6ParamsE --------------------------
	.section	.nv.shared._ZN7cutlass13device_kernelIN5flash11enable_sm90INS1_16FlashAttnBwdSm90INS1_25CollectiveMainloopBwdSm90ILi2ELi2ELi2EN4cute5tupleIJNS5_1CILi1EEES8_S8_EEENS6_IJNS7_ILi64EEENS7_ILi128EEENS7_ILi96EEEEEENS_10bfloat16_tEfNS_4arch4Sm90ELb0ELb1ELb1ELb1ELb0ELb1ELb0ELb0ELi2ELi1ELi2ELi1ELb1EEENS1_24CollectiveEpilogueBwdGQAISD_fSG_Li256ELb1ELb0EEENS1_19SingleTileSchedulerILb1ELb0ELb0ELi128EEEEEEEEEvNT_6ParamsE,"aw",@nobits
	.sectionflags	@""
	.align	16
	.zero		1024


//--------------------- .nv.shared._ZN7cutlass13device_kernelIN5flash11enable_sm90INS1_16FlashAttnBwdSm90INS1_25CollectiveMainloopBwdSm90ILi2ELi2ELi2EN4cute5tupleIJNS5_1CILi1EEES8_S8_EEENS6_IJNS7_ILi64EEENS7_ILi128EEENS7_ILi96EEEEEENS_10bfloat16_tEfNS_4arch4Sm90ELb0ELb1ELb1ELb1ELb1ELb1ELb0ELb0ELi2ELi1ELi2ELi1ELb1EEENS1_24CollectiveEpilogueBwdGQAISD_fSG_Li256ELb1ELb1EEENS1_19SingleTileSchedulerILb1ELb0ELb0ELi128EEEEEEEEEvNT_6ParamsE --------------------------
	.section	.nv.shared._ZN7cutlass13device_kernelIN5flash11enable_sm90INS1_16FlashAttnBwdSm90INS1_25CollectiveMainloopBwdSm90ILi2ELi2ELi2EN4cute5tupleIJNS5_1CILi1EEES8_S8_EEENS6_IJNS7_ILi64EEENS7_ILi128EEENS7_ILi96EEEEEENS_10bfloat16_tEfNS_4arch4Sm90ELb0ELb1ELb1ELb1ELb1ELb1ELb0ELb0ELi2ELi1ELi2ELi1ELb1EEENS1_24CollectiveEpilogueBwdGQAISD_fSG_Li256ELb1ELb1EEENS1_19SingleTileSchedulerILb1ELb0ELb0ELi128EEEEEEEEEvNT_6ParamsE,"aw",@nobits
	.sectionflags	@""
	.align	16
	.zero		1024


//--------------------- .nv.shared._ZN7cutlass13device_kernelIN5flash11enable_sm90INS1_16FlashAttnBwdSm90INS1_25CollectiveMainloopBwdSm90ILi2ELi2ELi2EN4cute5tupleIJNS5_1CILi1EEES8_S8_EEENS6_IJNS7_ILi64EEENS7_ILi128EEENS7_ILi96EEEEEENS_10bfloat16_tEfNS_4arch4Sm90ELb1ELb0ELb1ELb0ELb0ELb1ELb0ELb0ELi2ELi1ELi2ELi1ELb1EEENS1_21CollectiveEpilogueBwdISD_SE_SG_Li256ELb0ELb0ELi1EEENS1_25SingleTileBwdLPTSchedulerILb0ELi128ELb0EEEEEEEEEvNT_6ParamsE --------------------------
	.section	.nv.shared._ZN7cutlass13device_kernelIN5flash11enable_sm90INS1_16FlashAttnBwdSm90INS1_25CollectiveMainloopBwdSm90ILi2ELi2ELi2EN4cute5tupleIJNS5_1CILi1EEES8_S8_EEENS6_IJNS7_ILi64EEENS7_ILi128EEENS7_ILi96EEEEEENS_10bfloat16_tEfNS_4arch4Sm90ELb1ELb0ELb1ELb0ELb0ELb1ELb0ELb0ELi2ELi1ELi2ELi1ELb1EEENS1_21CollectiveEpilogueBwdISD_SE_SG_Li256ELb0ELb0ELi1EEENS1_25SingleTileBwdLPTSchedulerILb0ELi128ELb0EEEEEEEEEvNT_6ParamsE,"aw",@nobits
	.sectionflags	@""
	.align	16
	.zero		1024


//--------------------- .nv.shared._ZN7cutlass13device_kernelIN5flash11enable_sm90INS1_16FlashAttnBwdSm90INS1_25CollectiveMainloopBwdSm90ILi2ELi2ELi2EN4cute5tupleIJNS5_1CILi1EEES8_S8_EEENS6_IJNS7_ILi64EEENS7_ILi128EEENS7_ILi96EEEEEENS_10bfloat16_tEfNS_4arch4Sm90ELb1ELb0ELb1ELb0ELb1ELb1ELb0ELb0ELi2ELi1ELi2ELi1ELb1EEENS1_21CollectiveEpilogueBwdISD_SE_SG_Li256ELb0ELb0ELi1EEENS1_25SingleTileBwdLPTSchedulerILb0ELi128ELb1EEEEEEEEEvNT_6ParamsE --------------------------
	.section	.nv.shared._ZN7cutlass13device_kernelIN5flash11enable_sm90INS1_16FlashAttnBwdSm90INS1_25CollectiveMainloopBwdSm90ILi2ELi2ELi2EN4cute5tupleIJNS5_1CILi1EEES8_S8_EEENS6_IJNS7_ILi64EEENS7_ILi128EEENS7_ILi96EEEEEENS_10bfloat16_tEfNS_4arch4Sm90ELb1ELb0ELb1ELb0ELb1ELb1ELb0ELb0ELi2ELi1ELi2ELi1ELb1EEENS1_21CollectiveEpilogueBwdISD_SE_SG_Li256ELb0ELb0ELi1EEENS1_25SingleTileBwdLPTSchedulerILb0ELi128ELb1EEEEEEEEEvNT_6ParamsE,"aw",@nobits
	.sectionflags	@""
	.align	16
	.zero		1024


//--------------------- .nv.shared._ZN7cutlass13device_kernelIN5flash11enable_sm90INS1_16FlashAttnBwdSm90INS1_25CollectiveMainloopBwdSm90ILi2ELi2ELi2EN4cute5tupleIJNS5_1CILi1EEES8_S8_EEENS6_IJNS7_ILi64EEENS7_ILi128EEENS7_ILi96EEEEEENS_10bfloat16_tEfNS_4arch4Sm90ELb1ELb0ELb1ELb0ELb0ELb1ELb0ELb0ELi2ELi1ELi2ELi1ELb1EEENS1_24CollectiveEpilogueBwdGQAISD_fSG_Li256ELb0ELb0EEENS1_25SingleTileBwdLPTSchedulerILb0ELi128ELb0EEEEEEEEEvNT_6ParamsE --------------------------
	.section	.nv.shared._ZN7cutlass13device_kernelIN5flash11enable_sm90INS1_16FlashAttnBwdSm90INS1_25CollectiveMainloopBwdSm90ILi2ELi2ELi2EN4cute5tupleIJNS5_1CILi1EEES8_S8_EEENS6_IJNS7_ILi64EEENS7_ILi128EEENS7_ILi96EEEEEENS_10bfloat16_tEfNS_4arch4Sm90ELb1ELb0ELb1ELb0ELb0ELb1ELb0ELb0ELi2ELi1ELi2ELi1ELb1EEENS1_24CollectiveEpilogueBwdGQAISD_fSG_Li256ELb0ELb0EEENS1_25SingleTileBwdLPTSchedulerILb0ELi128ELb0EEEEEEEEEvNT_6ParamsE,"aw",@nobits
	.sectionflags	@""
	.align	16
	.zero		1024


//--------------------- .nv.shared._ZN7cutlass13device_kernelIN5flash11enable_sm90INS1_16FlashAttnBwdSm90INS1_25CollectiveMainloopBwdSm90ILi2ELi2ELi2EN4cute5tupleIJNS5_1CILi1EEES8_S8_EEENS6_IJNS7_ILi64EEENS7_ILi128EEENS7_ILi96EEEEEENS_10bfloat16_tEfNS_4arch4Sm90ELb1ELb0ELb1ELb0ELb1ELb1ELb0ELb0ELi2ELi1ELi2ELi1ELb1EEENS1_24CollectiveEpilogueBwdGQAISD_fSG_Li256ELb0ELb1EEENS1_25SingleTileBwdLPTSchedulerILb0ELi128ELb1EEEEEEEEEvNT_6ParamsE --------------------------
	.section	.nv.shared._ZN7cutlass13device_kernelIN5flash11enable_sm90INS1_16FlashAttnBwdSm90INS1_25CollectiveMainloopBwdSm90ILi2ELi2ELi2EN4cute5tupleIJNS5_1CILi1EEES8_S8_EEENS6_IJNS7_ILi64EEENS7_ILi128EEENS7_ILi96EEEEEENS_10bfloat16_tEfNS_4arch4Sm90ELb1ELb0ELb1ELb0ELb1ELb1ELb0ELb0ELi2ELi1ELi2ELi1ELb1EEENS1_24CollectiveEpilogueBwdGQAISD_fSG_Li256ELb0ELb1EEENS1_25SingleTileBwdLPTSchedulerILb0ELi128ELb1EEEEEEEEEvNT_6ParamsE,"aw",@nobits
	.sectionflags	@""
	.align	16
	.zero		1024


//--------------------- .nv.shared._ZN7cutlass13device_kernelIN5flash11enable_sm90INS1_16FlashAttnBwdSm90INS1_25CollectiveMainloopBwdSm90ILi2ELi2ELi2EN4cute5tupleIJNS5_1CILi1EEES8_S8_EEENS6_IJNS7_ILi64EEENS7_ILi128EEENS7_ILi96EEEEEENS_10bfloat16_tEfNS_4arch4Sm90ELb1ELb0ELb1ELb1ELb0ELb1ELb0ELb0ELi2ELi1ELi2ELi1ELb1EEENS1_21CollectiveEpilogueBwdISD_SE_SG_Li256ELb1ELb0ELi1EEENS1_25SingleTileBwdLPTSchedulerILb1ELi128ELb0EEEEEEEEEvNT_6ParamsE --------------------------
	.section	.nv.shared._ZN7cutlass13device_kernelIN5flash11enable_sm90INS1_16FlashAttnBwdSm90INS1_25CollectiveMainloopBwdSm90ILi2ELi2ELi2EN4cute5tupleIJNS5_1CILi1EEES8_S8_EEENS6_IJNS7_ILi64EEENS7_ILi128EEENS7_ILi96EEEEEENS_10bfloat16_tEfNS_4arch4Sm90ELb1ELb0ELb1ELb1ELb0ELb1ELb0ELb0ELi2ELi1ELi2ELi1ELb1EEENS1_21CollectiveEpilogueBwdISD_SE_SG_Li256ELb1ELb0ELi1EEENS1_25SingleTileBwdLPTSchedulerILb1ELi128ELb0EEEEEEEEEvNT_6ParamsE,"aw",@nobits
	.sectionflags	@""
	.align	16
	.zero		1024


//--------------------- .nv.shared._ZN7cutlass13device_kernelIN5flash11enable_sm90INS1_16FlashAttnBwdSm90INS1_25CollectiveMainloopBwdSm90ILi2ELi2ELi2EN4cute5tupleIJNS5_1CILi1EEES8_S8_EEENS6_IJNS7_ILi64EEENS7_ILi128EEENS7_ILi96EEEEEENS_10bfloat16_tEfNS_4arch4Sm90ELb1ELb0ELb1ELb1ELb1ELb1ELb0ELb0ELi2ELi1ELi2ELi1ELb1EEENS1_21CollectiveEpilogueBwdISD_SE_SG_Li256ELb1ELb0ELi1EEENS1_25SingleTileBwdLPTSchedulerILb1ELi128ELb1EEEEEEEEEvNT_6ParamsE --------------------------
	.section	.nv.shared._ZN7cutlass13device_kernelIN5flash11enable_sm90INS1_16FlashAttnBwdSm90INS1_25CollectiveMainloopBwdSm90ILi2ELi2ELi2EN4cute5tupleIJNS5_1CILi1EEES8_S8_EEENS6_IJNS7_ILi64EEENS7_ILi128EEENS7_ILi96EEEEEENS_10bfloat16_tEfNS_4arch4Sm90ELb1ELb0ELb1ELb1ELb1ELb1ELb0ELb0ELi2ELi1ELi2ELi1ELb1EEENS1_21CollectiveEpilogueBwdISD_SE_SG_Li256ELb1ELb0ELi1EEENS1_25SingleTileBwdLPTSchedulerILb1ELi128ELb1EEEEEEEEEvNT_6ParamsE,"aw",@nobits
	.sectionflags	@""
	.align	16
	.zero		1024


//--------------------- .nv.shared._ZN7cutlass13device_kernelIN5flash11enable_sm90INS1_16FlashAttnBwdSm90INS1_25CollectiveMainloopBwdSm90ILi2ELi2ELi2EN4cute5tupleIJNS5_1CILi1EEES8_S8_EEENS6_IJNS7_ILi64EEENS7_ILi128EEENS7_ILi96EEEEEENS_10bfloat16_tEfNS_4arch4Sm90ELb1ELb0ELb1ELb1ELb0ELb1ELb0ELb0ELi2ELi1ELi2ELi1ELb1EEENS1_24CollectiveEpilogueBwdGQAISD_fSG_Li256ELb1ELb0EEENS1_25SingleTileBwdLPTSchedulerILb1ELi128ELb0EEEEEEEEEvNT_6ParamsE --------------------------
	.section	.nv.shared._ZN7cutlass13device_kernelIN5flash11enable_sm90INS1_16FlashAttnBwdSm90INS1_25CollectiveMainloopBwdSm90ILi2ELi2ELi2EN4cute5tupleIJNS5_1CILi1EEES8_S8_EEENS6_IJNS7_ILi64EEENS7_ILi128EEENS7_ILi96EEEEEENS_10bfloat16_tEfNS_4arch4Sm90ELb1ELb0ELb1ELb1ELb0ELb1ELb0ELb0ELi2ELi1ELi2ELi1ELb1EEENS1_24CollectiveEpilogueBwdGQAISD_fSG_Li256ELb1ELb0EEENS1_25SingleTileBwdLPTSchedulerILb1ELi128ELb0EEEEEEEEEvNT_6ParamsE,"aw",@nobits
	.sectionflags	@""
	.align	16
	.zero		1024


//--------------------- .nv.shared._ZN7cutlass13device_kernelIN5flash11enable_sm90INS1_16FlashAttnBwdSm90INS1_25CollectiveMainloopBwdSm90ILi2ELi2ELi2EN4cute5tupleIJNS5_1CILi1EEES8_S8_EEENS6_IJNS7_ILi64EEENS7_ILi128EEENS7_ILi96EEEEEENS_10bfloat16_tEfNS_4arch4Sm90ELb1ELb0ELb1ELb1ELb1ELb1ELb0ELb0ELi2ELi1ELi2ELi1ELb1EEENS1_24CollectiveEpilogueBwdGQAISD_fSG_Li256ELb1ELb1EEENS1_25SingleTileBwdLPTSchedulerILb1ELi128ELb1EEEEEEEEEvNT_6ParamsE --------------------------
	.section	.nv.shared._ZN7cutlass13device_kernelIN5flash11enable_sm90INS1_16FlashAttnBwdSm90INS1_25CollectiveMainloopBwdSm90ILi2ELi2ELi2EN4cute5tupleIJNS5_1CILi1EEES8_S8_EEENS6_IJNS7_ILi64EEENS7_ILi128EEENS7_ILi96EEEEEENS_10bfloat16_tEfNS_4arch4Sm90ELb1ELb0ELb1ELb1ELb1ELb1ELb0ELb0ELi2ELi1ELi2ELi1ELb1EEENS1_24CollectiveEpilogueBwdGQAISD_fSG_Li256ELb1ELb1EEENS1_25SingleTileBwdLPTSchedulerILb1ELi128ELb1EEEEEEEEEvNT_6ParamsE,"aw",@nobits
	.sectionflags	@""
	.align	16
	.zero		1024


//--------------------- .nv.shared._ZN7cutlass13device_kernelIN5flash11enable_sm90INS1_16FlashAttnBwdSm90INS1_25CollectiveMainloopBwdSm90ILi2ELi2ELi2EN4cute5tupleIJNS5_1CILi1EEES8_S8_EEENS6_IJNS7_ILi64EEENS7_ILi128EEENS7_ILi96EEEEEENS_10bfloat16_tEfNS_4arch4Sm90ELb0ELb0ELb0ELb0ELb0ELb1ELb0ELb0ELi2ELi1ELi2ELi1ELb1EEENS1_21CollectiveEpilogueBwdISD_SE_SG_Li256ELb0ELb0ELi1EEENS1_19SingleTileSchedulerILb0ELb0ELb0ELi128EEEEEEEEEvNT_6ParamsE --------------------------
	.section	.nv.shared._ZN7cutlass13device_kernelIN5flash11enable_sm90INS1_16FlashAttnBwdSm90INS1_25CollectiveMainloopBwdSm90ILi2ELi2ELi2EN4cute5tupleIJNS5_1CILi1EEES8_S8_EEENS6_IJNS7_ILi64EEENS7_ILi128EEENS7_ILi96EEEEEENS_10bfloat16_tEfNS_4arch4Sm90ELb0ELb0ELb0ELb0ELb0ELb1ELb0ELb0ELi2ELi1ELi2ELi1ELb1EEENS1_21CollectiveEpilogueBwdISD_SE_SG_Li256ELb0ELb0ELi1EEENS1_19SingleTileSchedulerILb0ELb0ELb0ELi128EEEEEEEEEvNT_6ParamsE,"aw",@nobits
	.sectionflags	@""
	.align	16
	.zero		1024


//--------------------- .nv.shared._ZN7cutlass13device_kernelIN5flash11enable_sm90INS1_16FlashAttnBwdSm90INS1_25CollectiveMainloopBwdSm90ILi2ELi2ELi2EN4cute5tupleIJNS5_1CILi1EEES8_S8_EEENS6_IJNS7_ILi64EEENS7_ILi128EEENS7_ILi96EEEEEENS_10bfloat16_tEfNS_4arch4Sm90ELb0ELb0ELb0ELb0ELb1ELb1ELb0ELb0ELi2ELi1ELi2ELi1ELb1EEENS1_21CollectiveEpilogueBwdISD_SE_SG_Li256ELb0ELb0ELi1EEENS1_19SingleTileSchedulerILb0ELb0ELb0ELi128EEEEEEEEEvNT_6ParamsE --------------------------
	.section	.nv.shared._ZN7cutlass13device_kernelIN5flash11enable_sm90INS1_16FlashAttnBwdSm90INS1_25CollectiveMainloopBwdSm90ILi2ELi2ELi2EN4cute5tupleIJNS5_1CILi1EEES8_S8_EEENS6_IJNS7_ILi64EEENS7_ILi128EEENS7_ILi96EEEEEENS_10bfloat16_tEfNS_4arch4Sm90ELb0ELb0ELb0ELb0ELb1ELb1ELb0ELb0ELi2ELi1ELi2ELi1ELb1EEENS1_21CollectiveEpilogueBwdISD_SE_SG_Li256ELb0ELb0ELi1EEENS1_19SingleTileSchedulerILb0ELb0ELb0ELi128EEEEEEEEEvNT_6ParamsE,"aw",@nobits
	.sectionflags	@""
	.align	16
	.zero		1024


//--------------------- .nv.shared._ZN7cutlass13device_kernelIN5flash11enable_sm90INS1_16FlashAttnBwdSm90INS1_25CollectiveMainloopBwdSm90ILi2ELi2ELi2EN4cute5tupleIJNS5_1CILi1EEES8_S8_EEENS6_IJNS7_ILi64EEENS7_ILi128EEENS7_ILi96EEEEEENS_10bfloat16_tEfNS_4arch4Sm90ELb0ELb0ELb0ELb0ELb0ELb1ELb0ELb0ELi2ELi1ELi2ELi1ELb1EEENS1_24CollectiveEpilogueBwdGQAISD_fSG_Li256ELb0ELb0EEENS1_19SingleTileSchedulerILb0ELb0ELb0ELi128EEEEEEEEEvNT_6ParamsE --------------------------
	.section	.nv.shared._ZN7cutlass13device_kernelIN5flash11enable_sm90INS1_16FlashAttnBwdSm90INS1_25CollectiveMainloopBwdSm90ILi2ELi2ELi2EN4cute5tupleIJNS5_1CILi1EEES8_S8_EEENS6_IJNS7_ILi64EEENS7_ILi128EEENS7_ILi96EEEEEENS_10bfloat16_tEfNS_4arch4Sm90ELb0ELb0ELb0ELb0ELb0ELb1ELb0ELb0ELi2ELi1ELi2ELi1ELb1EEENS1_24CollectiveEpilogueBwdGQAISD_fSG_Li256ELb0ELb0EEENS1_19SingleTileSchedulerILb0ELb0ELb0ELi128EEEEEEEEEvNT_6ParamsE,"aw",@nobits
	.sectionflags	@""
	.align	16
	.zero		1024


//--------------------- .nv.shared._ZN7cutlass13device_kernelIN5flash11enable_sm90INS1_16FlashAttnBwdSm90INS1_25CollectiveMainloopBwdSm90ILi2ELi2ELi2EN4cute5tupleIJNS5_1CILi1EEES8_S8_EEENS6_IJNS7_ILi64EEENS7_ILi128EEENS7_ILi96EEEEEENS_10bfloat16_tEfNS_4arch4Sm90ELb0ELb0ELb0ELb0ELb1ELb1ELb0ELb0ELi2ELi1ELi2ELi1ELb1EEENS1_24CollectiveEpilogueBwdGQAISD_fSG_Li256ELb0ELb1EEENS1_19SingleTileSchedulerILb0ELb0ELb0ELi128EEEEEEEEEvNT_6ParamsE --------------------------
	.section	.nv.shared._ZN7cutlass13device_kernelIN5flash11enable_sm90INS1_16FlashAttnBwdSm90INS1_25CollectiveMainloopBwdSm90ILi2ELi2ELi2EN4cute5tupleIJNS5_1CILi1EEES8_S8_EEENS6_IJNS7_ILi64EEENS7_ILi128EEENS7_ILi96EEEEEENS_10bfloat16_tEfNS_4arch4Sm90ELb0ELb0ELb0ELb0ELb1ELb1ELb0ELb0ELi2ELi1ELi2ELi1ELb1EEENS1_24CollectiveEpilogueBwdGQAISD_fSG_Li256ELb0ELb1EEENS1_19SingleTileSchedulerILb0ELb0ELb0ELi128EEEEEEEEEvNT_6ParamsE,"aw",@nobits
	.sectionflags	@""
	.align	16
	.zero		1024


//--------------------- .nv.shared._ZN7cutlass13device_kernelIN5flash11enable_sm90INS1_16FlashAttnBwdSm90INS1_25CollectiveMainloopBwdSm90ILi2ELi2ELi2EN4cute5tupleIJNS5_1CILi1EEES8_S8_EEENS6_IJNS7_ILi64EEENS7_ILi128EEENS7_ILi96EEEEEENS_10bfloat16_tEfNS_4arch4Sm90ELb0ELb0ELb0ELb1ELb0ELb1ELb0ELb0ELi2ELi1ELi2ELi1ELb1EEENS1_21CollectiveEpilogueBwdISD_SE_SG_Li256ELb1ELb0ELi1EEENS1_19SingleTileSchedulerILb1ELb0ELb0ELi128EEEEEEEEEvNT_6ParamsE --------------------------
	.section	.nv.shared._ZN7cutlass13device_kernelIN5flash11enable_sm90INS1_16FlashAttnBwdSm90INS1_25CollectiveMainloopBwdSm90ILi2ELi2ELi2EN4cute5tupleIJNS5_1CILi1EEES8_S8_EEENS6_IJNS7_ILi64EEENS7_ILi128EEENS7_ILi96EEEEEENS_10bfloat16_tEfNS_4arch4Sm90ELb0ELb0ELb0ELb1ELb0ELb1ELb0ELb0ELi2ELi1ELi2ELi1ELb1EEENS1_21CollectiveEpilogueBwdISD_SE_SG_Li256ELb1ELb0ELi1EEENS1_19SingleTileSchedulerILb1ELb0ELb0ELi128EEEEEEEEEvNT_6ParamsE,"aw",@nobits
	.sectionflags	@""
	.align	16
	.zero		1024


//--------------------- .nv.shared._ZN7cutlass13device_kernelIN5flash11enable_sm90INS1_16FlashAttnBwdSm90INS1_25CollectiveMainloopBwdSm90ILi2ELi2ELi2EN4cute5tupleIJNS5_1CILi1EEES8_S8_EEENS6_IJNS7_ILi64EEENS7_ILi128EEENS7_ILi96EEEEEENS_10bfloat16_tEfNS_4arch4Sm90ELb0ELb0ELb0ELb1ELb1ELb1ELb0ELb0ELi2ELi1ELi2ELi1ELb1EEENS1_21CollectiveEpilogueBwdISD_SE_SG_Li256ELb1ELb0ELi1EEENS1_19SingleTileSchedulerILb1ELb0ELb0ELi128EEEEEEEEEvNT_6ParamsE --------------------------
	.section	.nv.shared._ZN7cutlass13device_kernelIN5flash11enable_sm90INS1_16FlashAttnBwdSm90INS1_25CollectiveMainloopBwdSm90ILi2ELi2ELi2EN4cute5tupleIJNS5_1CILi1EEES8_S8_EEENS6_IJNS7_ILi64EEENS7_ILi128EEENS7_ILi96EEEEEENS_10bfloat16_tEfNS_4arch4Sm90ELb0ELb0ELb0ELb1ELb1ELb1ELb0ELb0ELi2ELi1ELi2ELi1ELb1EEENS1_21CollectiveEpilogueBwdISD_SE_SG_Li256ELb1ELb0ELi1EEENS1_19SingleTileSchedulerILb1ELb0ELb0ELi128EEEEEEEEEvNT_6ParamsE,"aw",@nobits
	.sectionflags	@""
	.align	16
	.zero		1024


//--------------------- .nv.shared._ZN7cutlass13device_kernelIN5flash11enable_sm90INS1_16FlashAttnBwdSm90INS1_25CollectiveMainloopBwdSm90ILi2ELi2ELi2EN4cute5tupleIJNS5_1CILi1EEES8_S8_EEENS6_IJNS7_ILi64EEENS7_ILi128EEENS7_ILi96EEEEEENS_10bfloat16_tEfNS_4arch4Sm90ELb0ELb0ELb0ELb1ELb0ELb1ELb0ELb0ELi2ELi1ELi2ELi1ELb1EEENS1_24CollectiveEpilogueBwdGQAISD_fSG_Li256ELb1ELb0EEENS1_19SingleTileSchedulerILb1ELb0ELb0ELi128EEEEEEEEEvNT_6ParamsE --------------------------
	.section	.nv.shared._ZN7cutlass13device_kernelIN5flash11enable_sm90INS1_16FlashAttnBwdSm90INS1_25CollectiveMainloopBwdSm90ILi2ELi2ELi2EN4cute5tupleIJNS5_1CILi1EEES8_S8_EEENS6_IJNS7_ILi64EEENS7_ILi128EEENS7_ILi96EEEEEENS_10bfloat16_tEfNS_4arch4Sm90ELb0ELb0ELb0ELb1ELb0ELb1ELb0ELb0ELi2ELi1ELi2ELi1ELb1EEENS1_24CollectiveEpilogueBwdGQAISD_fSG_Li256ELb1ELb0EEENS1_19SingleTileSchedulerILb1ELb0ELb0ELi128EEEEEEEEEvNT_6ParamsE,"aw",@nobits
	.sectionflags	@""
	.align	16
	.zero		1024


//--------------------- .nv.shared._ZN7cutlass13device_kernelIN5flash11enable_sm90INS1_16FlashAttnBwdSm90INS1_25CollectiveMainloopBwdSm90ILi2ELi2ELi2EN4cute5tupleIJNS5_1CILi1EEES8_S8_EEENS6_IJNS7_ILi64EEENS7_ILi128EEENS7_ILi96EEEEEENS_10bfloat16_tEfNS_4arch4Sm90ELb0ELb0ELb0ELb1ELb1ELb1ELb0ELb0ELi2ELi1ELi2ELi1ELb1EEENS1_24CollectiveEpilogueBwdGQAISD_fSG_Li256ELb1ELb1EEENS1_19SingleTileSchedulerILb1ELb0ELb0ELi128EEEEEEEEEvNT_6ParamsE --------------------------
	.section	.nv.shared._ZN7cutlass13device_kernelIN5flash11enable_sm90INS1_16FlashAttnBwdSm90INS1_25CollectiveMainloopBwdSm90ILi2ELi2ELi2EN4cute5tupleIJNS5_1CILi1EEES8_S8_EEENS6_IJNS7_ILi64EEENS7_ILi128EEENS7_ILi96EEEEEENS_10bfloat16_tEfNS_4arch4Sm90ELb0ELb0ELb0ELb1ELb1ELb1ELb0ELb0ELi2ELi1ELi2ELi1ELb1EEENS1_24CollectiveEpilogueBwdGQAISD_fSG_Li256ELb1ELb1EEENS1_19SingleTileSchedulerILb1ELb0ELb0ELi128EEEEEEEEEvNT_6ParamsE,"aw",@nobits
	.sectionflags	@""
	.align	16
	.zero		1024


//--------------------- .nv.shared._ZN7cutlass13device_kernelIN5flash11enable_sm90INS1_16FlashAttnBwdSm90INS1_25CollectiveMainloopBwdSm90ILi2ELi2ELi2EN4cute5tupleIJNS5_1CILi1EEES8_S8_EEENS6_IJNS7_ILi64EEENS7_ILi128EEENS7_ILi96EEEEEENS_10bfloat16_tEfNS_4arch4Sm90ELb0ELb1ELb0ELb0ELb0ELb1ELb0ELb0ELi2ELi1ELi2ELi1ELb1EEENS1_21CollectiveEpilogueBwdISD_SE_SG_Li256ELb0ELb0ELi1EEENS1_19SingleTileSchedulerILb0ELb0ELb0ELi128EEEEEEEEEvNT_6ParamsE --------------------------
	.section	.nv.shared._ZN7cutlass13device_kernelIN5flash11enable_sm90INS1_16FlashAttnBwdSm90INS1_25CollectiveMainloopBwdSm90ILi2ELi2ELi2EN4cute5tupleIJNS5_1CILi1EEES8_S8_EEENS6_IJNS7_ILi64EEENS7_ILi128EEENS7_ILi96EEEEEENS_10bfloat16_tEfNS_4arch4Sm90ELb0ELb1ELb0ELb0ELb0ELb1ELb0ELb0ELi2ELi1ELi2ELi1ELb1EEENS1_21CollectiveEpilogueBwdISD_SE_SG_Li256ELb0ELb0ELi1EEENS1_19SingleTileSchedulerILb0ELb0ELb0ELi128EEEEEEEEEvNT_6ParamsE,"aw",@nobits
	.sectionflags	@""
	.align	16
	.zero		1024


//--------------------- .nv.shared._ZN7cutlass13device_kernelIN5flash11enable_sm90INS1_16FlashAttnBwdSm90INS1_25CollectiveMainloopBwdSm90ILi2ELi2ELi2EN4cute5tupleIJNS5_1CILi1EEES8_S8_EEENS6_IJNS7_ILi64EEENS7_ILi128EEENS7_ILi96EEEEEENS_10bfloat16_tEfNS_4arch4Sm90ELb0ELb1ELb0ELb0ELb1ELb1ELb0ELb0ELi2ELi1ELi2ELi1ELb1EEENS1_21CollectiveEpilogueBwdISD_SE_SG_Li256ELb0ELb0ELi1EEENS1_19SingleTileSchedulerILb0ELb0ELb0ELi128EEEEEEEEEvNT_6ParamsE --------------------------
	.section	.nv.shared._ZN7cutlass13device_kernelIN5flash11enable_sm90INS1_16FlashAttnBwdSm90INS1_25CollectiveMainloopBwdSm90ILi2ELi2ELi2EN4cute5tupleIJNS5_1CILi1EEES8_S8_EEENS6_IJNS7_ILi64EEENS7_ILi128EEENS7_ILi96EEEEEENS_10bfloat16_tEfNS_4arch4Sm90ELb0ELb1ELb0ELb0ELb1ELb1ELb0ELb0ELi2ELi1ELi2ELi1ELb1EEENS1_21CollectiveEpilogueBwdISD_SE_SG_Li256ELb0ELb0ELi1EEENS1_19SingleTileSchedulerILb0ELb0ELb0ELi128EEEEEEEEEvNT_6ParamsE,"aw",@nobits
	.sectionflags	@""
	.align	16
	.zero		1024


//--------------------- .nv.shared._ZN7cutlass13device_kernelIN5flash11enable_sm90INS1_16FlashAttnBwdSm90INS1_25CollectiveMainloopBwdSm90ILi2ELi2ELi2EN4cute5tupleIJNS5_1CILi1EEES8_S8_EEENS6_IJNS7_ILi64EEENS7_ILi128EEENS7_ILi96EEEEEENS_10bfloat16_tEfNS_4arch4Sm90ELb0ELb1ELb0ELb0ELb0ELb1ELb0ELb0ELi2ELi1ELi2ELi1ELb1EEENS1_24CollectiveEpilogueBwdGQAISD_fSG_Li256ELb0ELb0EEENS1_19SingleTileSchedulerILb0ELb0ELb0ELi128EEEEEEEEEvNT_6ParamsE --------------------------
	.section	.nv.shared._ZN7cutlass13device_kernelIN5flash11enable_sm90INS1_16FlashAttnBwdSm90INS1_25CollectiveMainloopBwdSm90ILi2ELi2ELi2EN4cute5tupleIJNS5_1CILi1EEES8_S8_EEENS6_IJNS7_ILi64EEENS7_ILi128EEENS7_ILi96EEEEEENS_10bfloat16_tEfNS_4arch4Sm90ELb0ELb1ELb0ELb0ELb0ELb1ELb0ELb0ELi2ELi1ELi2ELi1ELb1EEENS1_24CollectiveEpilogueBwdGQAISD_fSG_Li256ELb0ELb0EEENS1_19SingleTileSchedulerILb0ELb0ELb0ELi128EEEEEEEEEvNT_6ParamsE,"aw",@nobits
	.sectionflags	@""
	.align	16
	.zero		1024


//--------------------- .nv.shared._ZN7cutlass13device_kernelIN5flash11enable_sm90INS1_16FlashAttnBwdSm90INS1_25CollectiveMainloopBwdSm90ILi2ELi2ELi2EN4cute5tupleIJNS5_1CILi1EEES8_S8_EEENS6_IJNS7_ILi64EEENS7_ILi128EEENS7_ILi96EEEEEENS_10bfloat16_tEfNS_4arch4Sm90ELb0ELb1ELb0ELb0ELb1ELb1ELb0ELb0ELi2ELi1ELi2ELi1ELb1EEENS1_24CollectiveEpilogueBwdGQAISD_fSG_Li256ELb0ELb1EEENS1_19SingleTileSchedulerILb0ELb0ELb0ELi128EEEEEEEEEvNT_6ParamsE --------------------------
	.section	.nv.shared._ZN7cutlass13device_kernelIN5flash11enable_sm90INS1_16FlashAttnBwdSm90INS1_25CollectiveMainloopBwdSm90ILi2ELi2ELi2EN4cute5tupleIJNS5_1CILi1EEES8_S8_EEENS6_IJNS7_ILi64EEENS7_ILi128EEENS7_ILi96EEEEEENS_10bfloat16_tEfNS_4arch4Sm90ELb0ELb1ELb0ELb0ELb1ELb1ELb0ELb0ELi2ELi1ELi2ELi1ELb1EEENS1_24CollectiveEpilogueBwdGQAISD_fSG_Li256ELb0ELb1EEENS1_19SingleTileSchedulerILb0ELb0ELb0ELi128EEEEEEEEEvNT_6ParamsE,"aw",@nobits
	.sectionflags	@""
	.align	16
	.zero		1024


//--------------------- .nv.shared._ZN7cutlass13device_kernelIN5flash11enable_sm90INS1_16FlashAttnBwdSm90INS1_25CollectiveMainloopBwdSm90ILi2ELi2ELi2EN4cute5tupleIJNS5_1CILi1EEES8_S8_EEENS6_IJNS7_ILi64EEENS7_ILi128EEENS7_ILi96EEEEEENS_10bfloat16_tEfNS_4arch4Sm90ELb0ELb1ELb0ELb1ELb0ELb1ELb0ELb0ELi2ELi1ELi2ELi1ELb1EEENS1_21CollectiveEpilogueBwdISD_SE_SG_Li256ELb1ELb0ELi1EEENS1_19SingleTileSchedulerILb1ELb0ELb0ELi128EEEEEEEEEvNT_6ParamsE --------------------------
	.section	.nv.shared._ZN7cutlass13device_kernelIN5flash11enable_sm90INS1_16FlashAttnBwdSm90INS1_25CollectiveMainloopBwdSm90ILi2ELi2ELi2EN4cute5tupleIJNS5_1CILi1EEES8_S8_EEENS6_IJNS7_ILi64EEENS7_ILi128EEENS7_ILi96EEEEEENS_10bfloat16_tEfNS_4arch4Sm90ELb0ELb1ELb0ELb1ELb0ELb1ELb0ELb0ELi2ELi1ELi2ELi1ELb1EEENS1_21CollectiveEpilogueBwdISD_SE_SG_Li256ELb1ELb0ELi1EEENS1_19SingleTileSchedulerILb1ELb0ELb0ELi128EEEEEEEEEvNT_6ParamsE,"aw",@nobits
	.sectionflags	@""
	.align	16
	.zero		1024


//--------------------- .nv.shared._ZN7cutlass13device_kernelIN5flash11enable_sm90INS1_16FlashAttnBwdSm90INS1_25CollectiveMainloopBwdSm90ILi2ELi2ELi2EN4cute5tupleIJNS5_1CILi1EEES8_S8_EEENS6_IJNS7_ILi64EEENS7_ILi128EEENS7_ILi96EEEEEENS_10bfloat16_tEfNS_4arch4Sm90ELb0ELb1ELb0ELb1ELb1ELb1ELb0ELb0ELi2ELi1ELi2ELi1ELb1EEENS1_21CollectiveEpilogueBwdISD_SE_SG_Li256ELb1ELb0ELi1EEENS1_19SingleTileSchedulerILb1ELb0ELb0ELi128EEEEEEEEEvNT_6ParamsE --------------------------
	.section	.nv.shared._ZN7cutlass13device_kernelIN5flash11enable_sm90INS1_16FlashAttnBwdSm90INS1_25CollectiveMainloopBwdSm90ILi2ELi2ELi2EN4cute5tupleIJNS5_1CILi1EEES8_S8_EEENS6_IJNS7_ILi64EEENS7_ILi128EEENS7_ILi96EEEEEENS_10bfloat16_tEfNS_4arch4Sm90ELb0ELb1ELb0ELb1ELb1ELb1ELb0ELb0ELi2ELi1ELi2ELi1ELb1EEENS1_21CollectiveEpilogueBwdISD_SE_SG_Li256ELb1ELb0ELi1EEENS1_19SingleTileSchedulerILb1ELb0ELb0ELi128EEEEEEEEEvNT_6ParamsE,"aw",@nobits
	.sectionflags	@""
	.align	16
	.zero		1024


//--------------------- .nv.shared._ZN7cutlass13device_kernelIN5flash11enable_sm90INS1_16FlashAttnBwdSm90INS1_25CollectiveMainloopBwdSm90ILi2ELi2ELi2EN4cute5tupleIJNS5_1CILi1EEES8_S8_EEENS6_IJNS7_ILi64EEENS7_ILi128EEENS7_ILi96EEEEEENS_10bfloat16_tEfNS_4arch4Sm90ELb0ELb1ELb0ELb1ELb0ELb1ELb0ELb0ELi2ELi1ELi2ELi1ELb1EEENS1_24CollectiveEpilogueBwdGQAISD_fSG_Li256ELb1ELb0EEENS1_19SingleTileSchedulerILb1ELb0ELb0ELi128EEEEEEEEEvNT_6ParamsE --------------------------
	.section	.nv.shared._ZN7cutlass13device_kernelIN5flash11enable_sm90INS1_16FlashAttnBwdSm90INS1_25CollectiveMainloopBwdSm90ILi2ELi2ELi2EN4cute5tupleIJNS5_1CILi1EEES8_S8_EEENS6_IJNS7_ILi64EEENS7_ILi128EEENS7_ILi96EEEEEENS_10bfloat16_tEfNS_4arch4Sm90ELb0ELb1ELb0ELb1ELb0ELb1ELb0ELb0ELi2ELi1ELi2ELi1ELb1EEENS1_24CollectiveEpilogueBwdGQAISD_fSG_Li256ELb1ELb0EEENS1_19SingleTileSchedulerILb1ELb0ELb0ELi128EEEEEEEEEvNT_6ParamsE,"aw",@nobits
	.sectionflags	@""
	.align	16
	.zero		1024


//--------------------- .nv.shared._ZN7cutlass13device_kernelIN5flash11enable_sm90INS1_16FlashAttnBwdSm90INS1_25CollectiveMainloopBwdSm90ILi2ELi2ELi2EN4cute5tupleIJNS5_1CILi1EEES8_S8_EEENS6_IJNS7_ILi64EEENS7_ILi128EEENS7_ILi96EEEEEENS_10bfloat16_tEfNS_4arch4Sm90ELb0ELb1ELb0ELb1ELb1ELb1ELb0ELb0ELi2ELi1ELi2ELi1ELb1EEENS1_24CollectiveEpilogueBwdGQAISD_fSG_Li256ELb1ELb1EEENS1_19SingleTileSchedulerILb1ELb0ELb0ELi128EEEEEEEEEvNT_6ParamsE --------------------------
	.section	.nv.shared._ZN7cutlass13device_kernelIN5flash11enable_sm90INS1_16FlashAttnBwdSm90INS1_25CollectiveMainloopBwdSm90ILi2ELi2ELi2EN4cute5tupleIJNS5_1CILi1EEES8_S8_EEENS6_IJNS7_ILi64EEENS7_ILi128EEENS7_ILi96EEEEEENS_10bfloat16_tEfNS_4arch4Sm90ELb0ELb1ELb0ELb1ELb1ELb1ELb0ELb0ELi2ELi1ELi2ELi1ELb1EEENS1_24CollectiveEpilogueBwdGQAISD_fSG_Li256ELb1ELb1EEENS1_19SingleTileSchedulerILb1ELb0ELb0ELi128EEEEEEEEEvNT_6ParamsE,"aw",@nobits
	.sectionflags	@""
	.align	16
	.zero		1024


//--------------------- .nv.shared._ZN7cutlass13device_kernelIN5flash11enable_sm90INS1_16FlashAttnBwdSm90INS1_25CollectiveMainloopBwdSm90ILi2ELi2ELi2EN4cute5tupleIJNS5_1CILi1EEES8_S8_EEENS6_IJNS7_ILi64EEENS7_ILi128EEENS7_ILi96EEEEEENS_10bfloat16_tEfNS_4arch4Sm90ELb1ELb0ELb0ELb0ELb0ELb1ELb0ELb0ELi2ELi1ELi2ELi1ELb1EEENS1_21CollectiveEpilogueBwdISD_SE_SG_Li256ELb0ELb0ELi1EEENS1_25SingleTileBwdLPTSchedulerILb0ELi128ELb0EEEEEEEEEvNT_6ParamsE --------------------------
	.section	.nv.shared._ZN7cutlass13device_kernelIN5flash11enable_sm90INS1_16FlashAttnBwdSm90INS1_25CollectiveMainloopBwdSm90ILi2ELi2ELi2EN4cute5tupleIJNS5_1CILi1EEES8_S8_EEENS6_IJNS7_ILi64EEENS7_ILi128EEENS7_ILi96EEEEEENS_10bfloat16_tEfNS_4arch4Sm90ELb1ELb0ELb0ELb0ELb0ELb1ELb0ELb0ELi2ELi1ELi2ELi1ELb1EEENS1_21CollectiveEpilogueBwdISD_SE_SG_Li256ELb0ELb0ELi1EEENS1_25SingleTileBwdLPTSchedulerILb0ELi128ELb0EEEEEEEEEvNT_6ParamsE,"aw",@nobits
	.sectionflags	@""
	.align	16
	.zero		1024


//--------------------- .nv.shared._ZN7cutlass13device_kernelIN5flash11enable_sm90INS1_16FlashAttnBwdSm90INS1_25CollectiveMainloopBwdSm90ILi2ELi2ELi2EN4cute5tupleIJNS5_1CILi1EEES8_S8_EEENS6_IJNS7_ILi64EEENS7_ILi128EEENS7_ILi96EEEEEENS_10bfloat16_tEfNS_4arch4Sm90ELb1ELb0ELb0ELb0ELb1ELb1ELb0ELb0ELi2ELi1ELi2ELi1ELb1EEENS1_21CollectiveEpilogueBwdISD_SE_SG_Li256ELb0ELb0ELi1EEENS1_25SingleTileBwdLPTSchedulerILb0ELi128ELb1EEEEEEEEEvNT_6ParamsE --------------------------
	.section	.nv.shared._ZN7cutlass13device_kernelIN5flash11enable_sm90INS1_16FlashAttnBwdSm90INS1_25CollectiveMainloopBwdSm90ILi2ELi2ELi2EN4cute5tupleIJNS5_1CILi1EEES8_S8_EEENS6_IJNS7_ILi64EEENS7_ILi128EEENS7_ILi96EEEEEENS_10bfloat16_tEfNS_4arch4Sm90ELb1ELb0ELb0ELb0ELb1ELb1ELb0ELb0ELi2ELi1ELi2ELi1ELb1EEENS1_21CollectiveEpilogueBwdISD_SE_SG_Li256ELb0ELb0ELi1EEENS1_25SingleTileBwdLPTSchedulerILb0ELi128ELb1EEEEEEEEEvNT_6ParamsE,"aw",@nobits
	.sectionflags	@""
	.align	16
	.zero		1024


//--------------------- .nv.shared._ZN7cutlass13device_kernelIN5flash11enable_sm90INS1_16FlashAttnBwdSm90INS1_25CollectiveMainloopBwdSm90ILi2ELi2ELi2EN4cute5tupleIJNS5_1CILi1EEES8_S8_EEENS6_IJNS7_ILi64EEENS7_ILi128EEENS7_ILi96EEEEEENS_10bfloat16_tEfNS_4arch4Sm90ELb1ELb0ELb0ELb0ELb0ELb1ELb0ELb0ELi2ELi1ELi2ELi1ELb1EEENS1_24CollectiveEpilogueBwdGQAISD_fSG_Li256ELb0ELb0EEENS1_25SingleTileBwdLPTSchedulerILb0ELi128ELb0EEEEEEEEEvNT_6ParamsE --------------------------
	.section	.nv.shared._ZN7cutlass13device_kernelIN5flash11enable_sm90INS1_16FlashAttnBwdSm90INS1_25CollectiveMainloopBwdSm90ILi2ELi2ELi2EN4cute5tupleIJNS5_1CILi1EEES8_S8_EEENS6_IJNS7_ILi64EEENS7_ILi128EEENS7_ILi96EEEEEENS_10bfloat16_tEfNS_4arch4Sm90ELb1ELb0ELb0ELb0ELb0ELb1ELb0ELb0ELi2ELi1ELi2ELi1ELb1EEENS1_24CollectiveEpilogueBwdGQAISD_fSG_Li256ELb0ELb0EEENS1_25SingleTileBwdLPTSchedulerILb0ELi128ELb0EEEEEEEEEvNT_6ParamsE,"aw",@nobits
	.sectionflags	@""
	.align	16
	.zero		1024


//--------------------- .nv.shared._ZN7cutlass13device_kernelIN5flash11enable_sm90INS1_16FlashAttnBwdSm90INS1_25CollectiveMainloopBwdSm90ILi2ELi2ELi2EN4cute5tupleIJNS5_1CILi1EEES8_S8_EEENS6_IJNS7_ILi64EEENS7_ILi128EEENS7_ILi96EEEEEENS_10bfloat16_tEfNS_4arch4Sm90ELb1ELb0ELb0ELb0ELb1ELb1ELb0ELb0ELi2ELi1ELi2ELi1ELb1EEENS1_24CollectiveEpilogueBwdGQAISD_fSG_Li256ELb0ELb1EEENS1_25SingleTileBwdLPTSchedulerILb0ELi128ELb1EEEEEEEEEvNT_6ParamsE --------------------------
	.section	.nv.shared._ZN7cutlass13device_kernelIN5flash11enable_sm90INS1_16FlashAttnBwdSm90INS1_25CollectiveMainloopBwdSm90ILi2ELi2ELi2EN4cute5tupleIJNS5_1CILi1EEES8_S8_EEENS6_IJNS7_ILi64EEENS7_ILi128EEENS7_ILi96EEEEEENS_10bfloat16_tEfNS_4arch4Sm90ELb1ELb0ELb0ELb0ELb1ELb1ELb0ELb0ELi2ELi1ELi2ELi1ELb1EEENS1_24CollectiveEpilogueBwdGQAISD_fSG_Li256ELb0ELb1EEENS1_25SingleTileBwdLPTSchedulerILb0ELi128ELb1EEEEEEEEEvNT_6ParamsE,"aw",@nobits
	.sectionflags	@""
	.align	16
	.zero		1024


//--------------------- .nv.shared._ZN7cutlass13device_kernelIN5flash22FlashAttnBwdPreprocessIN4cute5tupleIJNS3_1CILi64EEENS5_ILi96EEEEEENS_10bfloat16_tEfNS_4arch4Sm90ELb1ELb0EEEEEvNT_6ParamsE --------------------------
	.section	.nv.shared._ZN7cutlass13device_kernelIN5flash22FlashAttnBwdPreprocessIN4cute5tupleIJNS3_1CILi64EEENS5_ILi96EEEEEENS_10bfloat16_tEfNS_4arch4Sm90ELb1ELb0EEEEEvNT_6ParamsE,"aw",@nobits
	.sectionflags	@""
	.align	16
	.zero		1024


//--------------------- .nv.shared._ZN7cutlass13device_kernelIN5flash11enable_sm90INS1_16FlashAttnBwdSm90INS1_25CollectiveMainloopBwdSm90ILi2ELi2ELi2EN4cute5tupleIJNS5_1CILi1EEES8_S8_EEENS6_IJNS7_ILi64EEENS7_ILi128EEENS7_ILi96EEEEEENS_10bfloat16_tEfNS_4arch4Sm90ELb1ELb0ELb0ELb1ELb0ELb1ELb0ELb0ELi2ELi1ELi2ELi1ELb1EEENS1_21CollectiveEpilogueBwdISD_SE_SG_Li256ELb1ELb0ELi1EEENS1_25SingleTileBwdLPTSchedulerILb1ELi128ELb0EEEEEEEEEvNT_6ParamsE --------------------------
	.section	.nv.shared._ZN7cutlass13device_kernelIN5flash11enable_sm90INS1_16FlashAttnBwdSm90INS1_25CollectiveMainloopBwdSm90ILi2ELi2ELi2EN4cute5tupleIJNS5_1CILi1EEES8_S8_EEENS6_IJNS7_ILi64EEENS7_ILi128EEENS7_ILi96EEEEEENS_10bfloat16_tEfNS_4arch4Sm90ELb1ELb0ELb0ELb1ELb0ELb1ELb0ELb0ELi2ELi1ELi2ELi1ELb1EEENS1_21CollectiveEpilogueBwdISD_SE_SG_Li256ELb1ELb0ELi1EEENS1_25SingleTileBwdLPTSchedulerILb1ELi128ELb0EEEEEEEEEvNT_6ParamsE,"aw",@nobits
	.sectionflags	@""
	.align	16
	.zero		1024


//--------------------- .nv.shared._ZN7cutlass13device_kernelIN5flash11enable_sm90INS1_16FlashAttnBwdSm90INS1_25CollectiveMainloopBwdSm90ILi2ELi2ELi2EN4cute5tupleIJNS5_1CILi1EEES8_S8_EEENS6_IJNS7_ILi64EEENS7_ILi128EEENS7_ILi96EEEEEENS_10bfloat16_tEfNS_4arch4Sm90ELb1ELb0ELb0ELb1ELb1ELb1ELb0ELb0ELi2ELi1ELi2ELi1ELb1EEENS1_21CollectiveEpilogueBwdISD_SE_SG_Li256ELb1ELb0ELi1EEENS1_25SingleTileBwdLPTSchedulerILb1ELi128ELb1EEEEEEEEEvNT_6ParamsE --------------------------
	.section	.nv.shared._ZN7cutlass13device_kernelIN5flash11enable_sm90INS1_16FlashAttnBwdSm90INS1_25CollectiveMainloopBwdSm90ILi2ELi2ELi2EN4cute5tupleIJNS5_1CILi1EEES8_S8_EEENS6_IJNS7_ILi64EEENS7_ILi128EEENS7_ILi96EEEEEENS_10bfloat16_tEfNS_4arch4Sm90ELb1ELb0ELb0ELb1ELb1ELb1ELb0ELb0ELi2ELi1ELi2ELi1ELb1EEENS1_21CollectiveEpilogueBwdISD_SE_SG_Li256ELb1ELb0ELi1EEENS1_25SingleTileBwdLPTSchedulerILb1ELi128ELb1EEEEEEEEEvNT_6ParamsE,"aw",@nobits
	.sectionflags	@""
	.align	16
	.zero		1024


//--------------------- .nv.shared._ZN7cutlass13device_kernelIN5flash11enable_sm90INS1_16FlashAttnBwdSm90INS1_25CollectiveMainloopBwdSm90ILi2ELi2ELi2EN4cute5tupleIJNS5_1CILi1EEES8_S8_EEENS6_IJNS7_ILi64EEENS7_ILi128EEENS7_ILi96EEEEEENS_10bfloat16_tEfNS_4arch4Sm90ELb1ELb0ELb0ELb1ELb0ELb1ELb0ELb0ELi2ELi1ELi2ELi1ELb1EEENS1_24CollectiveEpilogueBwdGQAISD_fSG_Li256ELb1ELb0EEENS1_25SingleTileBwdLPTSchedulerILb1ELi128ELb0EEEEEEEEEvNT_6ParamsE --------------------------
	.section	.nv.shared._ZN7cutlass13device_kernelIN5flash11enable_sm90INS1_16FlashAttnBwdSm90INS1_25CollectiveMainloopBwdSm90ILi2ELi2ELi2EN4cute5tupleIJNS5_1CILi1EEES8_S8_EEENS6_IJNS7_ILi64EEENS7_ILi128EEENS7_ILi96EEEEEENS_10bfloat16_tEfNS_4arch4Sm90ELb1ELb0ELb0ELb1ELb0ELb1ELb0ELb0ELi2ELi1ELi2ELi1ELb1EEENS1_24CollectiveEpilogueBwdGQAISD_fSG_Li256ELb1ELb0EEENS1_25SingleTileBwdLPTSchedulerILb1ELi128ELb0EEEEEEEEEvNT_6ParamsE,"aw",@nobits
	.sectionflags	@""
	.align	16
	.zero		1024


//--------------------- .nv.shared._ZN7cutlass13device_kernelIN5flash32FlashAttnBwdPostprocessConvertdQIN4cute5tupleIJNS3_1CILi128EEENS5_ILi96EEEEEENS_10bfloat16_tEfNS_4arch4Sm90ELi256ENS3_8TiledMMAINS3_8MMA_AtomIJNS3_4SM904GMMA27MMA_64x96x16_F32BF16BF16_RSILNSF_5MajorE0ELSH_1ELNSF_7ScaleInE1ELSI_1EEEEEENS3_6LayoutINS4_IJNS5_ILi2EEENS5_ILi1EEESN_EEENS4_IJSN_NS5_ILi0EEESP_EEEEENS4_IJNS3_10UnderscoreESS_SS_EEEEELb0EEEEEvNT_6ParamsE --------------------------
	.section	.nv.shared._ZN7cutlass13device_kernelIN5flash32FlashAttnBwdPostprocessConvertdQIN4cute5tupleIJNS3_1CILi128EEENS5_ILi96EEEEEENS_10bfloat16_tEfNS_4arch4Sm90ELi256ENS3_8TiledMMAINS3_8MMA_AtomIJNS3_4SM904GMMA27MMA_64x96x16_F32BF16BF16_RSILNSF_5MajorE0ELSH_1ELNSF_7ScaleInE1ELSI_1EEEEEENS3_6LayoutINS4_IJNS5_ILi2EEENS5_ILi1EEESN_EEENS4_IJSN_NS5_ILi0EEESP_EEEEENS4_IJNS3_10UnderscoreESS_SS_EEEEELb0EEEEEvNT_6ParamsE,"aw",@nobits
	.sectionflags	@""
	.align	16
	.zero		1024


//--------------------- .nv.shared._ZN7cutlass13device_kernelIN5flash32FlashAttnBwdPostprocessConvertdQIN4cute5tupleIJNS3_1CILi64EEENS5_ILi96EEEEEENS_10bfloat16_tEfNS_4arch4Sm90ELi256ENS3_8TiledMMAINS3_8MMA_AtomIJNS3_4SM904GMMA27MMA_64x16x16_F32BF16BF16_SSILNSF_5MajorE0ELSH_1ELNSF_7ScaleInE1ELSI_1EEEEEENS3_6LayoutINS4_IJNS5_ILi1EEENS5_ILi2EEESM_EEENS4_IJNS5_ILi0EEESM_SP_EEEEENS4_IJNS3_10UnderscoreESS_SS_EEEEELb0EEEEEvNT_6ParamsE --------------------------
	.section	.nv.shared._ZN7cutlass13device_kernelIN5flash32FlashAttnBwdPostprocessConvertdQIN4cute5tupleIJNS3_1CILi64EEENS5_ILi96EEEEEENS_10bfloat16_tEfNS_4arch4Sm90ELi256ENS3_8TiledMMAINS3_8MMA_AtomIJNS3_4SM904GMMA27MMA_64x16x16_F32BF16BF16_SSILNSF_5MajorE0ELSH_1ELNSF_7ScaleInE1ELSI_1EEEEEENS3_6LayoutINS4_IJNS5_ILi1EEENS5_ILi2EEESM_EEENS4_IJNS5_ILi0EEESM_SP_EEEEENS4_IJNS3_10UnderscoreESS_SS_EEEEELb0EEEEEvNT_6ParamsE,"aw",@nobits
	.sectionflags	@""
	.align	16
	.zero		1024


//--------------------- .nv.shared._ZN7cutlass13device_kernelIN5flash11enable_sm90INS1_16FlashAttnBwdSm90INS1_25CollectiveMainloopBwdSm90ILi2ELi2ELi2EN4cute5tupleIJNS5_1CILi1EEES8_S8_EEENS6_IJNS7_ILi64EEENS7_ILi128EEENS7_ILi96EEEEEENS_10bfloat16_tEfNS_4arch4Sm90ELb1ELb0ELb0ELb1ELb1ELb1ELb0ELb0ELi2ELi1ELi2ELi1ELb1EEENS1_24CollectiveEpilogueBwdGQAISD_fSG_Li256ELb1ELb1EEENS1_25SingleTileBwdLPTSchedulerILb1ELi128ELb1EEEEEEEEEvNT_6ParamsE --------------------------
	.section	.nv.shared._ZN7cutlass13device_kernelIN5flash11enable_sm90INS1_16FlashAttnBwdSm90INS1_25CollectiveMainloopBwdSm90ILi2ELi2ELi2EN4cute5tupleIJNS5_1CILi1EEES8_S8_EEENS6_IJNS7_ILi64EEENS7_ILi128EEENS7_ILi96EEEEEENS_10bfloat16_tEfNS_4arch4Sm90ELb1ELb0ELb0ELb1ELb1ELb1ELb0ELb0ELi2ELi1ELi2ELi1ELb1EEENS1_24CollectiveEpilogueBwdGQAISD_fSG_Li256ELb1ELb1EEENS1_25SingleTileBwdLPTSchedulerILb1ELi128ELb1EEEEEEEEEvNT_6ParamsE,"aw",@nobits
	.sectionflags	@""
	.align	16
	.zero		1024


//--------------------- .nv.shared._ZN7cutlass13device_kernelIN5flash22FlashAttnBwdPreprocessIN4cute5tupleIJNS3_1CILi64EEENS5_ILi96EEEEEENS_10bfloat16_tEfNS_4arch4Sm90ELb1ELb1EEEEEvNT_6ParamsE --------------------------
	.section	.nv.shared._ZN7cutlass13device_kernelIN5flash22FlashAttnBwdPreprocessIN4cute5tupleIJNS3_1CILi64EEENS5_ILi96EEEEEENS_10bfloat16_tEfNS_4arch4Sm90ELb1ELb1EEEEEvNT_6ParamsE,"aw",@nobits
	.sectionflags	@""
	.align	16
	.zero		1024


//--------------------- .nv.constant0._ZN7cutlass13device_kernelIN5flash11enable_sm90INS1_16FlashAttnBwdSm90INS1_25CollectiveMainloopBwdSm90ILi2ELi2ELi2EN4cute5tupleIJNS5_1CILi1EEES8_S8_EEENS6_IJNS7_ILi64EEENS7_ILi128EEENS7_ILi96EEEEEENS_10bfloat16_tEfNS_4arch4Sm90ELb0ELb0ELb1ELb0ELb0ELb1ELb0ELb0ELi2ELi1ELi2ELi1ELb1EEENS1_21CollectiveEpilogueBwdISD_SE_SG_Li256ELb0ELb0ELi1EEENS1_19SingleTileSchedulerILb0ELb0ELb0ELi128EEEEEEEEEvNT_6ParamsE --------------------------
	.section	.nv.constant0._ZN7cutlass13device_kernelIN5flash11enable_sm90INS1_16FlashAttnBwdSm90INS1_25CollectiveMainloopBwdSm90ILi2ELi2ELi2EN4cute5tupleIJNS5_1CILi1EEES8_S8_EEENS6_IJNS7_ILi64EEENS7_ILi128EEENS7_ILi96EEEEEENS_10bfloat16_tEfNS_4arch4Sm90ELb0ELb0ELb1ELb0ELb0ELb1ELb0ELb0ELi2ELi1ELi2ELi1ELb1EEENS1_21CollectiveEpilogueBwdISD_SE_SG_Li256ELb0ELb0ELi1EEENS1_19SingleTileSchedulerILb0ELb0ELb0ELi128EEEEEEEEEvNT_6ParamsE,"a",@progbits
	.sectionflags	@""
	.align	4
.nv.constant0._ZN7cutlass13device_kernelIN5flash11enable_sm90INS1_16FlashAttnBwdSm90INS1_25CollectiveMainloopBwdSm90ILi2ELi2ELi2EN4cute5tupleIJNS5_1CILi1EEES8_S8_EEENS6_IJNS7_ILi64EEENS7_ILi128EEENS7_ILi96EEEEEENS_10bfloat16_tEfNS_4arch4Sm90ELb0ELb0ELb1ELb0ELb0ELb1ELb0ELb0ELi2ELi1ELi2ELi1ELb1EEENS1_21CollectiveEpilogueBwdISD_SE_SG_Li256ELb0ELb0ELi1EEENS1_19SingleTileSchedulerILb0ELb0ELb0ELi128EEEEEEEEEvNT_6ParamsE:
	.zero		3200


//--------------------- .nv.constant0._ZN7cutlass13device_kernelIN5flash11enable_sm90INS1_16FlashAttnBwdSm90INS1_25CollectiveMainloopBwdSm90ILi2ELi2ELi2EN4cute5tupleIJNS5_1CILi1EEES8_S8_EEENS6_IJNS7_ILi64EEENS7_ILi128EEENS7_ILi96EEEEEENS_10bfloat16_tEfNS_4arch4Sm90ELb0ELb0ELb1ELb0ELb1ELb1ELb0ELb0ELi2ELi1ELi2ELi1ELb1EEENS1_21CollectiveEpilogueBwdISD_SE_SG_Li256ELb0ELb0ELi1EEENS1_19SingleTileSchedulerILb0ELb0ELb0ELi128EEEEEEEEEvNT_6ParamsE --------------------------
	.section	.nv.constant0._ZN7cutlass13device_kernelIN5flash11enable_sm90INS1_16FlashAttnBwdSm90INS1_25CollectiveMainloopBwdSm90ILi2ELi2ELi2EN4cute5tupleIJNS5_1CILi1EEES8_S8_EEENS6_IJNS7_ILi64EEENS7_ILi128EEENS7_ILi96EEEEEENS_10bfloat16_tEfNS_4arch4Sm90ELb0ELb0ELb1ELb0ELb1ELb1ELb0ELb0ELi2ELi1ELi2ELi1ELb1EEENS1_21CollectiveEpilogueBwdISD_SE_SG_Li256ELb0ELb0ELi1EEENS1_19SingleTileSchedulerILb0ELb0ELb0ELi128EEEEEEEEEvNT_6ParamsE,"a",@progbits
	.sectionflags	@""
	.align	4
.nv.constant0._ZN7cutlass13device_kernelIN5flash11enable_sm90INS1_16FlashAttnBwdSm90INS1_25CollectiveMainloopBwdSm90ILi2ELi2ELi2EN4cute5tupleIJNS5_1CILi1EEES8_S8_EEENS6_IJNS7_ILi64EEENS7_ILi128EEENS7_ILi96EEEEEENS_10bfloat16_tEfNS_4arch4Sm90ELb0ELb0ELb1ELb0ELb1ELb1ELb0ELb0ELi2ELi1ELi2ELi1ELb1EEENS1_21CollectiveEpilogueBwdISD_SE_SG_Li256ELb0ELb0ELi1EEENS1_19SingleTileSchedulerILb0ELb0ELb0ELi128EEEEEEEEEvNT_6ParamsE:
	.zero		3200


//--------------------- .nv.constant0._ZN7cutlass13device_kernelIN5flash11enable_sm90INS1_16FlashAttnBwdSm90INS1_25CollectiveMainloopBwdSm90ILi2ELi2ELi2EN4cute5tupleIJNS5_1CILi1EEES8_S8_EEENS6_IJNS7_ILi64EEENS7_ILi128EEENS7_ILi96EEEEEENS_10bfloat16_tEfNS_4arch4Sm90ELb0ELb0ELb1ELb0ELb0ELb1ELb0ELb0ELi2ELi1ELi2ELi1ELb1EEENS1_24CollectiveEpilogueBwdGQAISD_fSG_Li256ELb0ELb0EEENS1_19SingleTileSchedulerILb0ELb0ELb0ELi128EEEEEEEEEvNT_6ParamsE --------------------------
	.section	.nv.constant0._ZN7cutlass13device_kernelIN5flash11enable_sm90INS1_16FlashAttnBwdSm90INS1_25CollectiveMainloopBwdSm90ILi2ELi2ELi2EN4cute5tupleIJNS5_1CILi1EEES8_S8_EEENS6_IJNS7_ILi64EEENS7_ILi128EEENS7_ILi96EEEEEENS_10bfloat16_tEfNS_4arch4Sm90ELb0ELb0ELb1ELb0ELb0ELb1ELb0ELb0ELi2ELi1ELi2ELi1ELb1EEENS1_24CollectiveEpilogueBwdGQAISD_fSG_Li256ELb0ELb0EEENS1_19SingleTileSchedulerILb0ELb0ELb0ELi128EEEEEEEEEvNT_6ParamsE,"a",@progbits
	.sectionflags	@""
	.align	4
.nv.constant0._ZN7cutlass13device_kernelIN5flash11enable_sm90INS1_16FlashAttnBwdSm90INS1_25CollectiveMainloopBwdSm90ILi2ELi2ELi2EN4cute5tupleIJNS5_1CILi1EEES8_S8_EEENS6_IJNS7_ILi64EEENS7_ILi128EEENS7_ILi96EEEEEENS_10bfloat16_tEfNS_4arch4Sm90ELb0ELb0ELb1ELb0ELb0ELb1ELb0ELb0ELi2ELi1ELi2ELi1ELb1EEENS1_24CollectiveEpilogueBwdGQAISD_fSG_Li256ELb0ELb0EEENS1_19SingleTileSchedulerILb0ELb0ELb0ELi128EEEEEEEEEvNT_6ParamsE:
	.zero		2560


//--------------------- .nv.constant0._ZN7cutlass13device_kernelIN5flash11enable_sm90INS1_16FlashAttnBwdSm90INS1_25CollectiveMainloopBwdSm90ILi2ELi2ELi2EN4cute5tupleIJNS5_1CILi1EEES8_S8_EEENS6_IJNS7_ILi64EEENS7_ILi128EEENS7_ILi96EEEEEENS_10bfloat16_tEfNS_4arch4Sm90ELb0ELb0ELb1ELb0ELb1ELb1ELb0ELb0ELi2ELi1ELi2ELi1ELb1EEENS1_24CollectiveEpilogueBwdGQAISD_fSG_Li256ELb0ELb1EEENS1_19SingleTileSchedulerILb0ELb0ELb0ELi128EEEEEEEEEvNT_6ParamsE --------------------------
	.section	.nv.constant0._ZN7cutlass13device_kernelIN5flash11enable_sm90INS1_16FlashAttnBwdSm90INS1_25CollectiveMainloopBwdSm90ILi2ELi2ELi2EN4cute5tupleIJNS5_1CILi1EEES8_S8_EEENS6_IJNS7_ILi64EEENS7_ILi128EEENS7_ILi96EEEEEENS_10bfloat16_tEfNS_4arch4Sm90ELb0ELb0ELb1ELb0ELb1ELb1ELb0ELb0ELi2ELi1ELi2ELi1ELb1EEENS1_24CollectiveEpilogueBwdGQAISD_fSG_Li256ELb0ELb1EEENS1_19SingleTileSchedulerILb0ELb0ELb0ELi128EEEEEEEEEvNT_6ParamsE,"a",@progbits
	.sectionflags	@""
	.align	4
.nv.constant0._ZN7cutlass13device_kernelIN5flash11enable_sm90INS1_16FlashAttnBwdSm90INS1_25CollectiveMainloopBwdSm90ILi2ELi2ELi2EN4cute5tupleIJNS5_1CILi1EEES8_S8_EEENS6_IJNS7_ILi64EEENS7_ILi128EEENS7_ILi96EEEEEENS_10bfloat16_tEfNS_4arch4Sm90ELb0ELb0ELb1ELb0ELb1ELb1ELb0ELb0ELi2ELi1ELi2ELi1ELb1EEENS1_24CollectiveEpilogueBwdGQAISD_fSG_Li256ELb0ELb1EEENS1_19SingleTileSchedulerILb0ELb0ELb0ELi128EEEEEEEEEvNT_6ParamsE:
	.zero		2560


//--------------------- .nv.constant0._ZN7cutlass13device_kernelIN5flash11enable_sm90INS1_16FlashAttnBwdSm90INS1_25CollectiveMainloopBwdSm90ILi2ELi2ELi2EN4cute5tupleIJNS5_1CILi1EEES8_S8_EEENS6_IJNS7_ILi64EEENS7_ILi128EEENS7_ILi96EEEEEENS_10bfloat16_tEfNS_4arch4Sm90ELb0ELb0ELb1ELb1ELb0ELb1ELb0ELb0ELi2ELi1ELi2ELi1ELb1EEENS1_21CollectiveEpilogueBwdISD_SE_SG_Li256ELb1ELb0ELi1EEENS1_19SingleTileSchedulerILb1ELb0ELb0ELi128EEEEEEEEEvNT_6ParamsE --------------------------
	.section	.nv.constant0._ZN7cutlass13device_kernelIN5flash11enable_sm90INS1_16FlashAttnBwdSm90INS1_25CollectiveMainloopBwdSm90ILi2ELi2ELi2EN4cute5tupleIJNS5_1CILi1EEES8_S8_EEENS6_IJNS7_ILi64EEENS7_ILi128EEENS7_ILi96EEEEEENS_10bfloat16_tEfNS_4arch4Sm90ELb0ELb0ELb1ELb1ELb0ELb1ELb0ELb0ELi2ELi1ELi2ELi1ELb1EEENS1_21CollectiveEpilogueBwdISD_SE_SG_Li256ELb1ELb0ELi1EEENS1_19SingleTileSchedulerILb1ELb0ELb0ELi128EEEEEEEEEvNT_6ParamsE,"a",@progbits
	.sectionflags	@""
	.align	4
.nv.constant0._ZN7cutlass13device_kernelIN5flash11enable_sm90INS1_16FlashAttnBwdSm90INS1_25CollectiveMainloopBwdSm90ILi2ELi2ELi2EN4cute5tupleIJNS5_1CILi1EEES8_S8_EEENS6_IJNS7_ILi64EEENS7_ILi128EEENS7_ILi96EEEEEENS_10bfloat16_tEfNS_4arch4Sm90ELb0ELb0ELb1ELb1ELb0ELb1ELb0ELb0ELi2ELi1ELi2ELi1ELb1EEENS1_21CollectiveEpilogueBwdISD_SE_SG_Li256ELb1ELb0ELi1EEENS1_19SingleTileSchedulerILb1ELb0ELb0ELi128EEEEEEEEEvNT_6ParamsE:
	.zero		2560


//--------------------- .nv.constant0._ZN7cutlass13device_kernelIN5flash11enable_sm90INS1_16FlashAttnBwdSm90INS1_25CollectiveMainloopBwdSm90ILi2ELi2ELi2EN4cute5tupleIJNS5_1CILi1EEES8_S8_EEENS6_IJNS7_ILi64EEENS7_ILi128EEENS7_ILi96EEEEEENS_10bfloat16_tEfNS_4arch4Sm90ELb0ELb0ELb1ELb1ELb1ELb1ELb0ELb0ELi2ELi1ELi2ELi1ELb1EEENS1_21CollectiveEpilogueBwdISD_SE_SG_Li256ELb1ELb0ELi1EEENS1_19SingleTileSchedulerILb1ELb0ELb0ELi128EEEEEEEEEvNT_6ParamsE --------------------------
	.section	.nv.constant0._ZN7cutlass13device_kernelIN5flash11enable_sm90INS1_16FlashAttnBwdSm90INS1_25CollectiveMainloopBwdSm90ILi2ELi2ELi2EN4cute5tupleIJNS5_1CILi1EEES8_S8_EEENS6_IJNS7_ILi64EEENS7_ILi128EEENS7_ILi96EEEEEENS_10bfloat16_tEfNS_4arch4Sm90ELb0ELb0ELb1ELb1ELb1ELb1ELb0ELb0ELi2ELi1ELi2ELi1ELb1EEENS1_21CollectiveEpilogueBwdISD_SE_SG_Li256ELb1ELb0ELi1EEENS1_19SingleTileSchedulerILb1ELb0ELb0ELi128EEEEEEEEEvNT_6ParamsE,"a",@progbits
	.sectionflags	@""
	.align	4
.nv.constant0._ZN7cutlass13device_kernelIN5flash11enable_sm90INS1_16FlashAttnBwdSm90INS1_25CollectiveMainloopBwdSm90ILi2ELi2ELi2EN4cute5tupleIJNS5_1CILi1EEES8_S8_EEENS6_IJNS7_ILi64EEENS7_ILi128EEENS7_ILi96EEEEEENS_10bfloat16_tEfNS_4arch4Sm90ELb0ELb0ELb1ELb1ELb1ELb1ELb0ELb0ELi2ELi1ELi2ELi1ELb1EEENS1_21CollectiveEpilogueBwdISD_SE_SG_Li256ELb1ELb0ELi1EEENS1_19SingleTileSchedulerILb1ELb0ELb0ELi128EEEEEEEEEvNT_6ParamsE:
	.zero		2560


//--------------------- .nv.constant0._ZN7cutlass13device_kernelIN5flash11enable_sm90INS1_16FlashAttnBwdSm90INS1_25CollectiveMainloopBwdSm90ILi2ELi2ELi2EN4cute5tupleIJNS5_1CILi1EEES8_S8_EEENS6_IJNS7_ILi64EEENS7_ILi128EEENS7_ILi96EEEEEENS_10bfloat16_tEfNS_4arch4Sm90ELb0ELb0ELb1ELb1ELb0ELb1ELb0ELb0ELi2ELi1ELi2ELi1ELb1EEENS1_24CollectiveEpilogueBwdGQAISD_fSG_Li256ELb1ELb0EEENS1_19SingleTileSchedulerILb1ELb0ELb0ELi128EEEEEEEEEvNT_6ParamsE --------------------------
	.section	.nv.constant0._ZN7cutlass13device_kernelIN5flash11enable_sm90INS1_16FlashAttnBwdSm90INS1_25CollectiveMainloopBwdSm90ILi2ELi2ELi2EN4cute5tupleIJNS5_1CILi1EEES8_S8_EEENS6_IJNS7_ILi64EEENS7_ILi128EEENS7_ILi96EEEEEENS_10bfloat16_tEfNS_4arch4Sm90ELb0ELb0ELb1ELb1ELb0ELb1ELb0ELb0ELi2ELi1ELi2ELi1ELb1EEENS1_24CollectiveEpilogueBwdGQAISD_fSG_Li256ELb1ELb0EEENS1_19SingleTileSchedulerILb1ELb0ELb0ELi128EEEEEEEEEvNT_6ParamsE,"a",@progbits
	.sectionflags	@""
	.align	4
.nv.constant0._ZN7cutlass13device_kernelIN5flash11enable_sm90INS1_16FlashAttnBwdSm90INS1_25CollectiveMainloopBwdSm90ILi2ELi2ELi2EN4cute5tupleIJNS5_1CILi1EEES8_S8_EEENS6_IJNS7_ILi64EEENS7_ILi128EEENS7_ILi96EEEEEENS_10bfloat16_tEfNS_4arch4Sm90ELb0ELb0ELb1ELb1ELb0ELb1ELb0ELb0ELi2ELi1ELi2ELi1ELb1EEENS1_24CollectiveEpilogueBwdGQAISD_fSG_Li256ELb1ELb0EEENS1_19SingleTileSchedulerILb1ELb0ELb0ELi128EEEEEEEEEvNT_6ParamsE:
	.zero		2560


//--------------------- .nv.constant0._ZN7cutlass13device_kernelIN5flash11enable_sm90INS1_16FlashAttnBwdSm90INS1_25CollectiveMainloopBwdSm90ILi2ELi2ELi2EN4cute5tupleIJNS5_1CILi1EEES8_S8_EEENS6_IJNS7_ILi64EEENS7_ILi128EEENS7_ILi96EEEEEENS_10bfloat16_tEfNS_4arch4Sm90ELb0ELb0ELb1ELb1ELb1ELb1ELb0ELb0ELi2ELi1ELi2ELi1ELb1EEENS1_24CollectiveEpilogueBwdGQAISD_fSG_Li256ELb1ELb1EEENS1_19SingleTileSchedulerILb1ELb0ELb0ELi128EEEEEEEEEvNT_6ParamsE --------------------------
	.section	.nv.constant0._ZN7cutlass13device_kernelIN5flash11enable_sm90INS1_16FlashAttnBwdSm90INS1_25CollectiveMainloopBwdSm90ILi2ELi2ELi2EN4cute5tupleIJNS5_1CILi1EEES8_S8_EEENS6_IJNS7_ILi64EEENS7_ILi128EEENS7_ILi96EEEEEENS_10bfloat16_tEfNS_4arch4Sm90ELb0ELb0ELb1ELb1ELb1ELb1ELb0ELb0ELi2ELi1ELi2ELi1ELb1EEENS1_24CollectiveEpilogueBwdGQAISD_fSG_Li256ELb1ELb1EEENS1_19SingleTileSchedulerILb1ELb0ELb0ELi128EEEEEEEEEvNT_6ParamsE,"a",@progbits
	.sectionflags	@""
	.align	4
.nv.constant0._ZN7cutlass13device_kernelIN5flash11enable_sm90INS1_16FlashAttnBwdSm90INS1_25CollectiveMainloopBwdSm90ILi2ELi2ELi2EN4cute5tupleIJNS5_1CILi1EEES8_S8_EEENS6_IJNS7_ILi64EEENS7_ILi128EEENS7_ILi96EEEEEENS_10bfloat16_tEfNS_4arch4Sm90ELb0ELb0ELb1ELb1ELb1ELb1ELb0ELb0ELi2ELi1ELi2ELi1ELb1EEENS1_24CollectiveEpilogueBwdGQAISD_fSG_Li256ELb1ELb1EEENS1_19SingleTileSchedulerILb1ELb0ELb0ELi128EEEEEEEEEvNT_6ParamsE:
	.zero		2560


//--------------------- .nv.constant0._ZN7cutlass13device_kernelIN5flash11enable_sm90INS1_16FlashAttnBwdSm90INS1_25CollectiveMainloopBwdSm90ILi2ELi2ELi2EN4cute5tupleIJNS5_1CILi1EEES8_S8_EEENS6_IJNS7_ILi64EEENS7_ILi128EEENS7_ILi96EEEEEENS_10bfloat16_tEfNS_4arch4Sm90ELb0ELb1ELb1ELb0ELb0ELb1ELb0ELb0ELi2ELi1ELi2ELi1ELb1EEENS1_21CollectiveEpilogueBwdISD_SE_SG_Li256ELb0ELb0ELi1EEENS1_19SingleTileSchedulerILb0ELb0ELb0ELi128EEEEEEEEEvNT_6ParamsE --------------------------
	.section	.nv.constant0._ZN7cutlass13device_kernelIN5flash11enable_sm90INS1_16FlashAttnBwdSm90INS1_25CollectiveMainloopBwdSm90ILi2ELi2ELi2EN4cute5tupleIJNS5_1CILi1EEES8_S8_EEENS6_IJNS7_ILi64EEENS7_ILi128EEENS7_ILi96EEEEEENS_10bfloat16_tEfNS_4arch4Sm90ELb0ELb1ELb1ELb0ELb0ELb1ELb0ELb0ELi2ELi1ELi2ELi1ELb1EEENS1_21CollectiveEpilogueBwdISD_SE_SG_Li256ELb0ELb0ELi1EEENS1_19SingleTileSchedulerILb0ELb0ELb0ELi128EEEEEEEEEvNT_6ParamsE,"a",@progbits
	.sectionflags	@""
	.align	4
.nv.constant0._ZN7cutlass13device_kernelIN5flash11enable_sm90INS1_16FlashAttnBwdSm90INS1_25CollectiveMainloopBwdSm90ILi2ELi2ELi2EN4cute5tupleIJNS5_1CILi1EEES8_S8_EEENS6_IJNS7_ILi64EEENS7_ILi128EEENS7_ILi96EEEEEENS_10bfloat16_tEfNS_4arch4Sm90ELb0ELb1ELb1ELb0ELb0ELb1ELb0ELb0ELi2ELi1ELi2ELi1ELb1EEENS1_21CollectiveEpilogueBwdISD_SE_SG_Li256ELb0ELb0ELi1EEENS1_19SingleTileSchedulerILb0ELb0ELb0ELi128EEEEEEEEEvNT_6ParamsE:
	.zero		3200


//--------------------- .nv.constant0._ZN7cutlass13device_kernelIN5flash11enable_sm90INS1_16FlashAttnBwdSm90INS1_25CollectiveMainloopBwdSm90ILi2ELi2ELi2EN4cute5tupleIJNS5_1CILi1EEES8_S8_EEENS6_IJNS7_ILi64EEENS7_ILi128EEENS7_ILi96EEEEEENS_10bfloat16_tEfNS_4arch4Sm90ELb0ELb1ELb1ELb0ELb1ELb1ELb0ELb0ELi2ELi1ELi2ELi1ELb1EEENS1_21CollectiveEpilogueBwdISD_SE_SG_Li256ELb0ELb0ELi1EEENS1_19SingleTileSchedulerILb0ELb0ELb0ELi128EEEEEEEEEvNT_6ParamsE --------------------------
	.section	.nv.constant0._ZN7cutlass13device_kernelIN5flash11enable_sm90INS1_16FlashAttnBwdSm90INS1_25CollectiveMainloopBwdSm90ILi2ELi2ELi2EN4cute5tupleIJNS5_1CILi1EEES8_S8_EEENS6_IJNS7_ILi64EEENS7_ILi128EEENS7_ILi96EEEEEENS_10bfloat16_tEfNS_4arch4Sm90ELb0ELb1ELb1ELb0ELb1ELb1ELb0ELb0ELi2ELi1ELi2ELi1ELb1EEENS1_21CollectiveEpilogueBwdISD_SE_SG_Li256ELb0ELb0ELi1EEENS1_19SingleTileSchedulerILb0ELb0ELb0ELi128EEEEEEEEEvNT_6ParamsE,"a",@progbits
	.sectionflags	@""
	.align	4
.nv.constant0._ZN7cutlass13device_kernelIN5flash11enable_sm90INS1_16FlashAttnBwdSm90INS1_25CollectiveMainloopBwdSm90ILi2ELi2ELi2EN4cute5tupleIJNS5_1CILi1EEES8_S8_EEENS6_IJNS7_ILi64EEENS7_ILi128EEENS7_ILi96EEEEEENS_10bfloat16_tEfNS_4arch4Sm90ELb0ELb1ELb1ELb0ELb1ELb1ELb0ELb0ELi2ELi1ELi2ELi1ELb1EEENS1_21CollectiveEpilogueBwdISD_SE_SG_Li256ELb0ELb0ELi1EEENS1_19SingleTileSchedulerILb0ELb0ELb0ELi128EEEEEEEEEvNT_6ParamsE:
	.zero		3200


//--------------------- .nv.constant0._ZN7cutlass13device_kernelIN5flash11enable_sm90INS1_16FlashAttnBwdSm90INS1_25CollectiveMainloopBwdSm90ILi2ELi2ELi2EN4cute5tupleIJNS5_1CILi1EEES8_S8_EEENS6_IJNS7_ILi64EEENS7_ILi128EEENS7_ILi96EEEEEENS_10bfloat16_tEfNS_4arch4Sm90ELb0ELb1ELb1ELb0ELb0ELb1ELb0ELb0ELi2ELi1ELi2ELi1ELb1EEENS1_24CollectiveEpilogueBwdGQAISD_fSG_Li256ELb0ELb0EEENS1_19SingleTileSchedulerILb0ELb0ELb0ELi128EEEEEEEEEvNT_6ParamsE --------------------------
	.section	.nv.constant0._ZN7cutlass13device_kernelIN5flash11enable_sm90INS1_16FlashAttnBwdSm90INS1_25CollectiveMainloopBwdSm90ILi2ELi2ELi2EN4cute5tupleIJNS5_1CILi1EEES8_S8_EEENS6_IJNS7_ILi64EEENS7_ILi128EEENS7_ILi96EEEEEENS_10bfloat16_tEfNS_4arch4Sm90ELb0ELb1ELb1ELb0ELb0ELb1ELb0ELb0ELi2ELi1ELi2ELi1ELb1EEENS1_24CollectiveEpilogueBwdGQAISD_fSG_Li256ELb0ELb0EEENS1_19SingleTileSchedulerILb0ELb0ELb0ELi128EEEEEEEEEvNT_6ParamsE,"a",@progbits
	.sectionflags	@""
	.align	4
.nv.constant0._ZN7cutlass13device_kernelIN5flash11enable_sm90INS1_16FlashAttnBwdSm90INS1_25CollectiveMainloopBwdSm90ILi2ELi2ELi2EN4cute5tupleIJNS5_1CILi1EEES8_S8_EEENS6_IJNS7_ILi64EEENS7_ILi128EEENS7_ILi96EEEEEENS_10bfloat16_tEfNS_4arch4Sm90ELb0ELb1ELb1ELb0ELb0ELb1ELb0ELb0ELi2ELi1ELi2ELi1ELb1EEENS1_24CollectiveEpilogueBwdGQAISD_fSG_Li256ELb0ELb0EEENS1_19SingleTileSchedulerILb0ELb0ELb0ELi128EEEEEEEEEvNT_6ParamsE:
	.zero		2560


//--------------------- .nv.constant0._ZN7cutlass13device_kernelIN5flash11enable_sm90INS1_16FlashAttnBwdSm90INS1_25CollectiveMainloopBwdSm90ILi2ELi2ELi2EN4cute5tupleIJNS5_1CILi1EEES8_S8_EEENS6_IJNS7_ILi64EEENS7_ILi128EEENS7_ILi96EEEEEENS_10bfloat16_tEfNS_4arch4Sm90ELb0ELb1ELb1ELb0ELb1ELb1ELb0ELb0ELi2ELi1ELi2ELi1ELb1EEENS1_24CollectiveEpilogueBwdGQAISD_fSG_Li256ELb0ELb1EEENS1_19SingleTileSchedulerILb0ELb0ELb0ELi128EEEEEEEEEvNT_6ParamsE --------------------------
	.section	.nv.constant0._ZN7cutlass13device_kernelIN5flash11enable_sm90INS1_16FlashAttnBwdSm90INS1_25CollectiveMainloopBwdSm90ILi2ELi2ELi2EN4cute5tupleIJNS5_1CILi1EEES8_S8_EEENS6_IJNS7_ILi64EEENS7_ILi128EEENS7_ILi96EEEEEENS_10bfloat16_tEfNS_4arch4Sm90ELb0ELb1ELb1ELb0ELb1ELb1ELb0ELb0ELi2ELi1ELi2ELi1ELb1EEENS1_24CollectiveEpilogueBwdGQAISD_fSG_Li256ELb0ELb1EEENS1_19SingleTileSchedulerILb0ELb0ELb0ELi128EEEEEEEEEvNT_6ParamsE,"a",@progbits
	.sectionflags	@""
	.align	4
.nv.constant0._ZN7cutlass13device_kernelIN5flash11enable_sm90INS1_16FlashAttnBwdSm90INS1_25CollectiveMainloopBwdSm90ILi2ELi2ELi2EN4cute5tupleIJNS5_1CILi1EEES8_S8_EEENS6_IJNS7_ILi64EEENS7_ILi128EEENS7_ILi96EEEEEENS_10bfloat16_tEfNS_4arch4Sm90ELb0ELb1ELb1ELb0ELb1ELb1ELb0ELb0ELi2ELi1ELi2ELi1ELb1EEENS1_24CollectiveEpilogueBwdGQAISD_fSG_Li256ELb0ELb1EEENS1_19SingleTileSchedulerILb0ELb0ELb0ELi128EEEEEEEEEvNT_6ParamsE:
	.zero		2560


//--------------------- .nv.constant0._ZN7cutlass13device_kernelIN5flash11enable_sm90INS1_16FlashAttnBwdSm90INS1_25CollectiveMainloopBwdSm90ILi2ELi2ELi2EN4cute5tupleIJNS5_1CILi1EEES8_S8_EEENS6_IJNS7_ILi64EEENS7_ILi128EEENS7_ILi96EEEEEENS_10bfloat16_tEfNS_4arch4Sm90ELb0ELb1ELb1ELb1ELb0ELb1ELb0ELb0ELi2ELi1ELi2ELi1ELb1EEENS1_21CollectiveEpilogueBwdISD_SE_SG_Li256ELb1ELb0ELi1EEENS1_19SingleTileSchedulerILb1ELb0ELb0ELi128EEEEEEEEEvNT_6ParamsE --------------------------
	.section	.nv.constant0._ZN7cutlass13device_kernelIN5flash11enable_sm90INS1_16FlashAttnBwdSm90INS1_25CollectiveMainloopBwdSm90ILi2ELi2ELi2EN4cute5tupleIJNS5_1CILi1EEES8_S8_EEENS6_IJNS7_ILi64EEENS7_ILi128EEENS7_ILi96EEEEEENS_10bfloat16_tEfNS_4arch4Sm90ELb0ELb1ELb1ELb1ELb0ELb1ELb0ELb0ELi2ELi1ELi2ELi1ELb1EEENS1_21CollectiveEpilogueBwdISD_SE_SG_Li256ELb1ELb0ELi1EEENS1_19SingleTileSchedulerILb1ELb0ELb0ELi128EEEEEEEEEvNT_6ParamsE,"a",@progbits
	.sectionflags	@""
	.align	4
.nv.constant0._ZN7cutlass13device_kernelIN5flash11enable_sm90INS1_16FlashAttnBwdSm90INS1_25CollectiveMainloopBwdSm90ILi2ELi2ELi2EN4cute5tupleIJNS5_1CILi1EEES8_S8_EEENS6_IJNS7_ILi64EEENS7_ILi128EEENS7_ILi96EEEEEENS_10bfloat16_tEfNS_4arch4Sm90ELb0ELb1ELb1ELb1ELb0ELb1ELb0ELb0ELi2ELi1ELi2ELi1ELb1EEENS1_21CollectiveEpilogueBwdISD_SE_SG_Li256ELb1ELb0ELi1EEENS1_19SingleTileSchedulerILb1ELb0ELb0ELi128EEEEEEEEEvNT_6ParamsE:
	.zero		2560


//--------------------- .nv.constant0._ZN7cutlass13device_kernelIN5flash11enable_sm90INS1_16FlashAttnBwdSm90INS1_25CollectiveMainloopBwdSm90ILi2ELi2ELi2EN4cute5tupleIJNS5_1CILi1EEES8_S8_EEENS6_IJNS7_ILi64EEENS7_ILi128EEENS7_ILi96EEEEEENS_10bfloat16_tEfNS_4arch4Sm90ELb0ELb1ELb1ELb1ELb1ELb1ELb0ELb0ELi2ELi1ELi2ELi1ELb1EEENS1_21CollectiveEpilogueBwdISD_SE_SG_Li256ELb1ELb0ELi1EEENS1_19SingleTileSchedulerILb1ELb0ELb0ELi128EEEEEEEEEvNT_6ParamsE --------------------------
	.section	.nv.constant0._ZN7cutlass13device_kernelIN5flash11enable_sm90INS1_16FlashAttnBwdSm90INS1_25CollectiveMainloopBwdSm90ILi2ELi2ELi2EN4cute5tupleIJNS5_1CILi1EEES8_S8_EEENS6_IJNS7_ILi64EEENS7_ILi128EEENS7_ILi96EEEEEENS_10bfloat16_tEfNS_4arch4Sm90ELb0ELb1ELb1ELb1ELb1ELb1ELb0ELb0ELi2ELi1ELi2ELi1ELb1EEENS1_21CollectiveEpilogueBwdISD_SE_SG_Li256ELb1ELb0ELi1EEENS1_19SingleTileSchedulerILb1ELb0ELb0ELi128EEEEEEEEEvNT_6ParamsE,"a",@progbits
	.sectionflags	@""
	.align	4
.nv.constant0._ZN7cutlass13device_kernelIN5flash11enable_sm90INS1_16FlashAttnBwdSm90INS1_25CollectiveMainloopBwdSm90ILi2ELi2ELi2EN4cute5tupleIJNS5_1CILi1EEES8_S8_EEENS6_IJNS7_ILi64EEENS7_ILi128EEENS7_ILi96EEEEEENS_10bfloat16_tEfNS_4arch4Sm90ELb0ELb1ELb1ELb1ELb1ELb1ELb0ELb0ELi2ELi1ELi2ELi1ELb1EEENS1_21CollectiveEpilogueBwdISD_SE_SG_Li256ELb1ELb0ELi1EEENS1_19SingleTileSchedulerILb1ELb0ELb0ELi128EEEEEEEEEvNT_6ParamsE:
	.zero		2560


//--------------------- .nv.constant0._ZN7cutlass13device_kernelIN5flash11enable_sm90INS1_16FlashAttnBwdSm90INS1_25CollectiveMainloopBwdSm90ILi2ELi2ELi2EN4cute5tupleIJNS5_1CILi1EEES8_S8_EEENS6_IJNS7_ILi64EEENS7_ILi128EEENS7_ILi96EEEEEENS_10bfloat16_tEfNS_4arch4Sm90ELb0ELb1ELb1ELb1ELb0ELb1ELb0ELb0ELi2ELi1ELi2ELi1ELb1EEENS1_24CollectiveEpilogueBwdGQAISD_fSG_Li256ELb1ELb0EEENS1_19SingleTileSchedulerILb1ELb0ELb0ELi128EEEEEEEEEvNT_6ParamsE --------------------------
	.section	.nv.constant0._ZN7cutlass13device_kernelIN5flash11enable_sm90INS1_16FlashAttnBwdSm90INS1_25CollectiveMainloopBwdSm90ILi2ELi2ELi2EN4cute5tupleIJNS5_1CILi1EEES8_S8_EEENS6_IJNS7_ILi64EEENS7_ILi128EEENS7_ILi96EEEEEENS_10bfloat16_tEfNS_4arch4Sm90ELb0ELb1ELb1ELb1ELb0ELb1ELb0ELb0ELi2ELi1ELi2ELi1ELb1EEENS1_24CollectiveEpilogueBwdGQAISD_fSG_Li256ELb1ELb0EEENS1_19SingleTileSchedulerILb1ELb0ELb0ELi128EEEEEEEEEvNT_6ParamsE,"a",@progbits
	.sectionflags	@""
	.align	4
.nv.constant0._ZN7cutlass13device_kernelIN5flash11enable_sm90INS1_16FlashAttnBwdSm90INS1_25CollectiveMainloopBwdSm90ILi2ELi2ELi2EN4cute5tupleIJNS5_1CILi1EEES8_S8_EEENS6_IJNS7_ILi64EEENS7_ILi128EEENS7_ILi96EEEEEENS_10bfloat16_tEfNS_4arch4Sm90ELb0ELb1ELb1ELb1ELb0ELb1ELb0ELb0ELi2ELi1ELi2ELi1ELb1EEENS1_24CollectiveEpilogueBwdGQAISD_fSG_Li256ELb1ELb0EEENS1_19SingleTileSchedulerILb1ELb0ELb0ELi128EEEEEEEEEvNT_6ParamsE:
	.zero		2560


//--------------------- .nv.constant0._ZN7cutlass13device_kernelIN5flash11enable_sm90INS1_16FlashAttnBwdSm90INS1_25CollectiveMainloopBwdSm90ILi2ELi2ELi2EN4cute5tupleIJNS5_1CILi1EEES8_S8_EEENS6_IJNS7_ILi64EEENS7_ILi128EEENS7_ILi96EEEEEENS_10bfloat16_tEfNS_4arch4Sm90ELb0ELb1ELb1ELb1ELb1ELb1ELb0ELb0ELi2ELi1ELi2ELi1ELb1EEENS1_24CollectiveEpilogueBwdGQAISD_fSG_Li256ELb1ELb1EEENS1_19SingleTileSchedulerILb1ELb0ELb0ELi128EEEEEEEEEvNT_6ParamsE --------------------------
	.section	.nv.constant0._ZN7cutlass13device_kernelIN5flash11enable_sm90INS1_16FlashAttnBwdSm90INS1_25CollectiveMainloopBwdSm90ILi2ELi2ELi2EN4cute5tupleIJNS5_1CILi1EEES8_S8_EEENS6_IJNS7_ILi64EEENS7_ILi128EEENS7_ILi96EEEEEENS_10bfloat16_tEfNS_4arch4Sm90ELb0ELb1ELb1ELb1ELb1ELb1ELb0ELb0ELi2ELi1ELi2ELi1ELb1EEENS1_24CollectiveEpilogueBwdGQAISD_fSG_Li256ELb1ELb1EEENS1_19SingleTileSchedulerILb1ELb0ELb0ELi128EEEEEEEEEvNT_6ParamsE,"a",@progbits
	.sectionflags	@""
	.align	4
.nv.constant0._ZN7cutlass13device_kernelIN5flash11enable_sm90INS1_16FlashAttnBwdSm90INS1_25CollectiveMainloopBwdSm90ILi2ELi2ELi2EN4cute5tupleIJNS5_1CILi1EEES8_S8_EEENS6_IJNS7_ILi64EEENS7_ILi128EEENS7_ILi96EEEEEENS_10bfloat16_tEfNS_4arch4Sm90ELb0ELb1ELb1ELb1ELb1ELb1ELb0ELb0ELi2ELi1ELi2ELi1ELb1EEENS1_24CollectiveEpilogueBwdGQAISD_fSG_Li256ELb1ELb1EEENS1_19SingleTileSchedulerILb1ELb0ELb0ELi128EEEEEEEEEvNT_6ParamsE:
	.zero		2560


//--------------------- .nv.constant0._ZN7cutlass13device_kernelIN5flash11enable_sm90INS1_16FlashAttnBwdSm90INS1_25CollectiveMainloopBwdSm90ILi2ELi2ELi2EN4cute5tupleIJNS5_1CILi1EEES8_S8_EEENS6_IJNS7_ILi64EEENS7_ILi128EEENS7_ILi96EEEEEENS_10bfloat16_tEfNS_4arch4Sm90ELb1ELb0ELb1ELb0ELb0ELb1ELb0ELb0ELi2ELi1ELi2ELi1ELb1EEENS1_21CollectiveEpilogueBwdISD_SE_SG_Li256ELb0ELb0ELi1EEENS1_25SingleTileBwdLPTSchedulerILb0ELi128ELb0EEEEEEEEEvNT_6ParamsE --------------------------
	.section	.nv.constant0._ZN7cutlass13device_kernelIN5flash11enable_sm90INS1_16FlashAttnBwdSm90INS1_25CollectiveMainloopBwdSm90ILi2ELi2ELi2EN4cute5tupleIJNS5_1CILi1EEES8_S8_EEENS6_IJNS7_ILi64EEENS7_ILi128EEENS7_ILi96EEEEEENS_10bfloat16_tEfNS_4arch4Sm90ELb1ELb0ELb1ELb0ELb0ELb1ELb0ELb0ELi2ELi1ELi2ELi1ELb1EEENS1_21CollectiveEpilogueBwdISD_SE_SG_Li256ELb0ELb0ELi1EEENS1_25SingleTileBwdLPTSchedulerILb0ELi128ELb0EEEEEEEEEvNT_6ParamsE,"a",@progbits
	.sectionflags	@""
	.align	4
.nv.constant0._ZN7cutlass13device_kernelIN5flash11enable_sm90INS1_16FlashAttnBwdSm90INS1_25CollectiveMainloopBwdSm90ILi2ELi2ELi2EN4cute5tupleIJNS5_1CILi1EEES8_S8_EEENS6_IJNS7_ILi64EEENS7_ILi128EEENS7_ILi96EEEEEENS_10bfloat16_tEfNS_4arch4Sm90ELb1ELb0ELb1ELb0ELb0ELb1ELb0ELb0ELi2ELi1ELi2ELi1ELb1EEENS1_21CollectiveEpilogueBwdISD_SE_SG_Li256ELb0ELb0ELi1EEENS1_25SingleTileBwdLPTSchedulerILb0ELi128ELb0EEEEEEEEEvNT_6ParamsE:
	.zero		3200


//--------------------- .nv.constant0._ZN7cutlass13device_kernelIN5flash11enable_sm90INS1_16FlashAttnBwdSm90INS1_25CollectiveMainloopBwdSm90ILi2ELi2ELi2EN4cute5tupleIJNS5_1CILi1EEES8_S8_EEENS6_IJNS7_ILi64EEENS7_ILi128EEENS7_ILi96EEEEEENS_10bfloat16_tEfNS_4arch4Sm90ELb1ELb0ELb1ELb0ELb1ELb1ELb0ELb0ELi2ELi1ELi2ELi1ELb1EEENS1_21CollectiveEpilogueBwdISD_SE_SG_Li256ELb0ELb0ELi1EEENS1_25SingleTileBwdLPTSchedulerILb0ELi128ELb1EEEEEEEEEvNT_6ParamsE --------------------------
	.section	.nv.constant0._ZN7cutlass13device_kernelIN5flash11enable_sm90INS1_16FlashAttnBwdSm90INS1_25CollectiveMainloopBwdSm90ILi2ELi2ELi2EN4cute5tupleIJNS5_1CILi1EEES8_S8_EEENS6_IJNS7_ILi64EEENS7_ILi128EEENS7_ILi96EEEEEENS_10bfloat16_tEfNS_4arch4Sm90ELb1ELb0ELb1ELb0ELb1ELb1ELb0ELb0ELi2ELi1ELi2ELi1ELb1EEENS1_21CollectiveEpilogueBwdISD_SE_SG_Li256ELb0ELb0ELi1EEENS1_25SingleTileBwdLPTSchedulerILb0ELi128ELb1EEEEEEEEEvNT_6ParamsE,"a",@progbits
	.sectionflags	@""
	.align	4
.nv.constant0._ZN7cutlass13device_kernelIN5flash11enable_sm90INS1_16FlashAttnBwdSm90INS1_25CollectiveMainloopBwdSm90ILi2ELi2ELi2EN4cute5tupleIJNS5_1CILi1EEES8_S8_EEENS6_IJNS7_ILi64EEENS7_ILi128EEENS7_ILi96EEEEEENS_10bfloat16_tEfNS_4arch4Sm90ELb1ELb0ELb1ELb0ELb1ELb1ELb0ELb0ELi2ELi1ELi2ELi1ELb1EEENS1_21CollectiveEpilogueBwdISD_SE_SG_Li256ELb0ELb0ELi1EEENS1_25SingleTileBwdLPTSchedulerILb0ELi128ELb1EEEEEEEEEvNT_6ParamsE:
	.zero		3200


//--------------------- .nv.constant0._ZN7cutlass13device_kernelIN5flash11enable_sm90INS1_16FlashAttnBwdSm90INS1_25CollectiveMainloopBwdSm90ILi2ELi2ELi2EN4cute5tupleIJNS5_1CILi1EEES8_S8_EEENS6_IJNS7_ILi64EEENS7_ILi128EEENS7_ILi96EEEEEENS_10bfloat16_tEfNS_4arch4Sm90ELb1ELb0ELb1ELb0ELb0ELb1ELb0ELb0ELi2ELi1ELi2ELi1ELb1EEENS1_24CollectiveEpilogueBwdGQAISD_fSG_Li256ELb0ELb0EEENS1_25SingleTileBwdLPTSchedulerILb0ELi128ELb0EEEEEEEEEvNT_6ParamsE --------------------------
	.section	.nv.constant0._ZN7cutlass13device_kernelIN5flash11enable_sm90INS1_16FlashAttnBwdSm90INS1_25CollectiveMainloopBwdSm90ILi2ELi2ELi2EN4cute5tupleIJNS5_1CILi1EEES8_S8_EEENS6_IJNS7_ILi64EEENS7_ILi128EEENS7_ILi96EEEEEENS_10bfloat16_tEfNS_4arch4Sm90ELb1ELb0ELb1ELb0ELb0ELb1ELb0ELb0ELi2ELi1ELi2ELi1ELb1EEENS1_24CollectiveEpilogueBwdGQAISD_fSG_Li256ELb0ELb0EEENS1_25SingleTileBwdLPTSchedulerILb0ELi128ELb0EEEEEEEEEvNT_6ParamsE,"a",@progbits
	.sectionflags	@""
	.align	4
.nv.constant0._ZN7cutlass13device_kernelIN5flash11enable_sm90INS1_16FlashAttnBwdSm90INS1_25CollectiveMainloopBwdSm90ILi2ELi2ELi2EN4cute5tupleIJNS5_1CILi1EEES8_S8_EEENS6_IJNS7_ILi64EEENS7_ILi128EEENS7_ILi96EEEEEENS_10bfloat16_tEfNS_4arch4Sm90ELb1ELb0ELb1ELb0ELb0ELb1ELb0ELb0ELi2ELi1ELi2ELi1ELb1EEENS1_24CollectiveEpilogueBwdGQAISD_fSG_Li256ELb0ELb0EEENS1_25SingleTileBwdLPTSchedulerILb0ELi128ELb0EEEEEEEEEvNT_6ParamsE:
	.zero		2688


//--------------------- .nv.constant0._ZN7cutlass13device_kernelIN5flash11enable_sm90INS1_16FlashAttnBwdSm90INS1_25CollectiveMainloopBwdSm90ILi2ELi2ELi2EN4cute5tupleIJNS5_1CILi1EEES8_S8_EEENS6_IJNS7_ILi64EEENS7_ILi128EEENS7_ILi96EEEEEENS_10bfloat16_tEfNS_4arch4Sm90ELb1ELb0ELb1ELb0ELb1ELb1ELb0ELb0ELi2ELi1ELi2ELi1ELb1EEENS1_24CollectiveEpilogueBwdGQAISD_fSG_Li256ELb0ELb1EEENS1_25SingleTileBwdLPTSchedulerILb0ELi128ELb1EEEEEEEEEvNT_6ParamsE --------------------------
	.section	.nv.constant0._ZN7cutlass13device_kernelIN5flash11enable_sm90INS1_16FlashAttnBwdSm90INS1_25CollectiveMainloopBwdSm90ILi2ELi2ELi2EN4cute5tupleIJNS5_1CILi1EEES8_S8_EEENS6_IJNS7_ILi64EEENS7_ILi128EEENS7_ILi96EEEEEENS_10bfloat16_tEfNS_4arch4Sm90ELb1ELb0ELb1ELb0ELb1ELb1ELb0ELb0ELi2ELi1ELi2ELi1ELb1EEENS1_24CollectiveEpilogueBwdGQAISD_fSG_Li256ELb0ELb1EEENS1_25SingleTileBwdLPTSchedulerILb0ELi128ELb1EEEEEEEEEvNT_6ParamsE,"a",@progbits
	.sectionflags	@""
	.align	4
.nv.constant0._ZN7cutlass13device_kernelIN5flash11enable_sm90INS1_16FlashAttnBwdSm90INS1_25CollectiveMainloopBwdSm90ILi2ELi2ELi2EN4cute5tupleIJNS5_1CILi1EEES8_S8_EEENS6_IJNS7_ILi64EEENS7_ILi128EEENS7_ILi96EEEEEENS_10bfloat16_tEfNS_4arch4Sm90ELb1ELb0ELb1ELb0ELb1ELb1ELb0ELb0ELi2ELi1ELi2ELi1ELb1EEENS1_24CollectiveEpilogueBwdGQAISD_fSG_Li256ELb0ELb1EEENS1_25SingleTileBwdLPTSchedulerILb0ELi128ELb1EEEEEEEEEvNT_6ParamsE:
	.zero		2688


//--------------------- .nv.constant0._ZN7cutlass13device_kernelIN5flash11enable_sm90INS1_16FlashAttnBwdSm90INS1_25CollectiveMainloopBwdSm90ILi2ELi2ELi2EN4cute5tupleIJNS5_1CILi1EEES8_S8_EEENS6_IJNS7_ILi64EEENS7_ILi128EEENS7_ILi96EEEEEENS_10bfloat16_tEfNS_4arch4Sm90ELb1ELb0ELb1ELb1ELb0ELb1ELb0ELb0ELi2ELi1ELi2ELi1ELb1EEENS1_21CollectiveEpilogueBwdISD_SE_SG_Li256ELb1ELb0ELi1EEENS1_25SingleTileBwdLPTSchedulerILb1ELi128ELb0EEEEEEEEEvNT_6ParamsE --------------------------
	.section	.nv.constant0._ZN7cutlass13device_kernelIN5flash11enable_sm90INS1_16FlashAttnBwdSm90INS1_25CollectiveMainloopBwdSm90ILi2ELi2ELi2EN4cute5tupleIJNS5_1CILi1EEES8_S8_EEENS6_IJNS7_ILi64EEENS7_ILi128EEENS7_ILi96EEEEEENS_10bfloat16_tEfNS_4arch4Sm90ELb1ELb0ELb1ELb1ELb0ELb1ELb0ELb0ELi2ELi1ELi2ELi1ELb1EEENS1_21CollectiveEpilogueBwdISD_SE_SG_Li256ELb1ELb0ELi1EEENS1_25SingleTileBwdLPTSchedulerILb1ELi128ELb0EEEEEEEEEvNT_6ParamsE,"a",@progbits
	.sectionflags	@""
	.align	4
.nv.constant0._ZN7cutlass13device_kernelIN5flash11enable_sm90INS1_16FlashAttnBwdSm90INS1_25CollectiveMainloopBwdSm90ILi2ELi2ELi2EN4cute5tupleIJNS5_1CILi1EEES8_S8_EEENS6_IJNS7_ILi64EEENS7_ILi128EEENS7_ILi96EEEEEENS_10bfloat16_tEfNS_4arch4Sm90ELb1ELb0ELb1ELb1ELb0ELb1ELb0ELb0ELi2ELi1ELi2ELi1ELb1EEENS1_21CollectiveEpilogueBwdISD_SE_SG_Li256ELb1ELb0ELi1EEENS1_25SingleTileBwdLPTSchedulerILb1ELi128ELb0EEEEEEEEEvNT_6ParamsE:
	.zero		2560


//--------------------- .nv.constant0._ZN7cutlass13device_kernelIN5flash11enable_sm90INS1_16FlashAttnBwdSm90INS1_25CollectiveMainloopBwdSm90ILi2ELi2ELi2EN4cute5tupleIJNS5_1CILi1EEES8_S8_EEENS6_IJNS7_ILi64EEENS7_ILi128EEENS7_ILi96EEEEEENS_10bfloat16_tEfNS_4arch4Sm90ELb1ELb0ELb1ELb1ELb1ELb1ELb0ELb0ELi2ELi1ELi2ELi1ELb1EEENS1_21CollectiveEpilogueBwdISD_SE_SG_Li256ELb1ELb0ELi1EEENS1_25SingleTileBwdLPTSchedulerILb1ELi128ELb1EEEEEEEEEvNT_6ParamsE --------------------------
	.section	.nv.constant0._ZN7cutlass13device_kernelIN5flash11enable_sm90INS1_16FlashAttnBwdSm90INS1_25CollectiveMainloopBwdSm90ILi2ELi2ELi2EN4cute5tupleIJNS5_1CILi1EEES8_S8_EEENS6_IJNS7_ILi64EEENS7_ILi128EEENS7_ILi96EEEEEENS_10bfloat16_tEfNS_4arch4Sm90ELb1ELb0ELb1ELb1ELb1ELb1ELb0ELb0ELi2ELi1ELi2ELi1ELb1EEENS1_21CollectiveEpilogueBwdISD_SE_SG_Li256ELb1ELb0ELi1EEENS1_25SingleTileBwdLPTSchedulerILb1ELi128ELb1EEEEEEEEEvNT_6ParamsE,"a",@progbits
	.sectionflags	@""
	.align	4
.nv.constant0._ZN7cutlass13device_kernelIN5flash11enable_sm90INS1_16FlashAttnBwdSm90INS1_25CollectiveMainloopBwdSm90ILi2ELi2ELi2EN4cute5tupleIJNS5_1CILi1EEES8_S8_EEENS6_IJNS7_ILi64EEENS7_ILi128EEENS7_ILi96EEEEEENS_10bfloat16_tEfNS_4arch4Sm90ELb1ELb0ELb1ELb1ELb1ELb1ELb0ELb0ELi2ELi1ELi2ELi1ELb1EEENS1_21CollectiveEpilogueBwdISD_SE_SG_Li256ELb1ELb0ELi1EEENS1_25SingleTileBwdLPTSchedulerILb1ELi128ELb1EEEEEEEEEvNT_6ParamsE:
	.zero		2560


//--------------------- .nv.constant0._ZN7cutlass13device_kernelIN5flash11enable_sm90INS1_16FlashAttnBwdSm90INS1_25CollectiveMainloopBwdSm90ILi2ELi2ELi2EN4cute5tupleIJNS5_1CILi1EEES8_S8_EEENS6_IJNS7_ILi64EEENS7_ILi128EEENS7_ILi96EEEEEENS_10bfloat16_tEfNS_4arch4Sm90ELb1ELb0ELb1ELb1ELb0ELb1ELb0ELb0ELi2ELi1ELi2ELi1ELb1EEENS1_24CollectiveEpilogueBwdGQAISD_fSG_Li256ELb1ELb0EEENS1_25SingleTileBwdLPTSchedulerILb1ELi128ELb0EEEEEEEEEvNT_6ParamsE --------------------------
	.section	.nv.constant0._ZN7cutlass13device_kernelIN5flash11enable_sm90INS1_16FlashAttnBwdSm90INS1_25CollectiveMainloopBwdSm90ILi2ELi2ELi2EN4cute5tupleIJNS5_1CILi1EEES8_S8_EEENS6_IJNS7_ILi64EEENS7_ILi128EEENS7_ILi96EEEEEENS_10bfloat16_tEfNS_4arch4Sm90ELb1ELb0ELb1ELb1ELb0ELb1ELb0ELb0ELi2ELi1ELi2ELi1ELb1EEENS1_24CollectiveEpilogueBwdGQAISD_fSG_Li256ELb1ELb0EEENS1_25SingleTileBwdLPTSchedulerILb1ELi128ELb0EEEEEEEEEvNT_6ParamsE,"a",@progbits
	.sectionflags	@""
	.align	4
.nv.constant0._ZN7cutlass13device_kernelIN5flash11enable_sm90INS1_16FlashAttnBwdSm90INS1_25CollectiveMainloopBwdSm90ILi2ELi2ELi2EN4cute5tupleIJNS5_1CILi1EEES8_S8_EEENS6_IJNS7_ILi64EEENS7_ILi128EEENS7_ILi96EEEEEENS_10bfloat16_tEfNS_4arch4Sm90ELb1ELb0ELb1ELb1ELb0ELb1ELb0ELb0ELi2ELi1ELi2ELi1ELb1EEENS1_24CollectiveEpilogueBwdGQAISD_fSG_Li256ELb1ELb0EEENS1_25SingleTileBwdLPTSchedulerILb1ELi128ELb0EEEEEEEEEvNT_6ParamsE:
	.zero		2688


//--------------------- .nv.constant0._ZN7cutlass13device_kernelIN5flash11enable_sm90INS1_16FlashAttnBwdSm90INS1_25CollectiveMainloopBwdSm90ILi2ELi2ELi2EN4cute5tupleIJNS5_1CILi1EEES8_S8_EEENS6_IJNS7_ILi64EEENS7_ILi128EEENS7_ILi96EEEEEENS_10bfloat16_tEfNS_4arch4Sm90ELb1ELb0ELb1ELb1ELb1ELb1ELb0ELb0ELi2ELi1ELi2ELi1ELb1EEENS1_24CollectiveEpilogueBwdGQAISD_fSG_Li256ELb1ELb1EEENS1_25SingleTileBwdLPTSchedulerILb1ELi128ELb1EEEEEEEEEvNT_6ParamsE --------------------------
	.section	.nv.constant0._ZN7cutlass13device_kernelIN5flash11enable_sm90INS1_16FlashAttnBwdSm90INS1_25CollectiveMainloopBwdSm90ILi2ELi2ELi2EN4cute5tupleIJNS5_1CILi1EEES8_S8_EEENS6_IJNS7_ILi64EEENS7_ILi128EEENS7_ILi96EEEEEENS_10bfloat16_tEfNS_4arch4Sm90ELb1ELb0ELb1ELb1ELb1ELb1ELb0ELb0ELi2ELi1ELi2ELi1ELb1EEENS1_24CollectiveEpilogueBwdGQAISD_fSG_Li256ELb1ELb1EEENS1_25SingleTileBwdLPTSchedulerILb1ELi128ELb1EEEEEEEEEvNT_6ParamsE,"a",@progbits
	.sectionflags	@""
	.align	4
.nv.constant0._ZN7cutlass13device_kernelIN5flash11enable_sm90INS1_16FlashAttnBwdSm90INS1_25CollectiveMainloopBwdSm90ILi2ELi2ELi2EN4cute5tupleIJNS5_1CILi1EEES8_S8_EEENS6_IJNS7_ILi64EEENS7_ILi128EEENS7_ILi96EEEEEENS_10bfloat16_tEfNS_4arch4Sm90ELb1ELb0ELb1ELb1ELb1ELb1ELb0ELb0ELi2ELi1ELi2ELi1ELb1EEENS1_24CollectiveEpilogueBwdGQAISD_fSG_Li256ELb1ELb1EEENS1_25SingleTileBwdLPTSchedulerILb1ELi128ELb1EEEEEEEEEvNT_6ParamsE:
	.zero		2688


//--------------------- .nv.constant0._ZN7cutlass13device_kernelIN5flash11enable_sm90INS1_16FlashAttnBwdSm90INS1_25CollectiveMainloopBwdSm90ILi2ELi2ELi2EN4cute5tupleIJNS5_1CILi1EEES8_S8_EEENS6_IJNS7_ILi64EEENS7_ILi128EEENS7_ILi96EEEEEENS_10bfloat16_tEfNS_4arch4Sm90ELb0ELb0ELb0ELb0ELb0ELb1ELb0ELb0ELi2ELi1ELi2ELi1ELb1EEENS1_21CollectiveEpilogueBwdISD_SE_SG_Li256ELb0ELb0ELi1EEENS1_19SingleTileSchedulerILb0ELb0ELb0ELi128EEEEEEEEEvNT_6ParamsE --------------------------
	.section	.nv.constant0._ZN7cutlass13device_kernelIN5flash11enable_sm90INS1_16FlashAttnBwdSm90INS1_25CollectiveMainloopBwdSm90ILi2ELi2ELi2EN4cute5tupleIJNS5_1CILi1EEES8_S8_EEENS6_IJNS7_ILi64EEENS7_ILi128EEENS7_ILi96EEEEEENS_10bfloat16_tEfNS_4arch4Sm90ELb0ELb0ELb0ELb0ELb0ELb1ELb0ELb0ELi2ELi1ELi2ELi1ELb1EEENS1_21CollectiveEpilogueBwdISD_SE_SG_Li256ELb0ELb0ELi1EEENS1_19SingleTileSchedulerILb0ELb0ELb0ELi128EEEEEEEEEvNT_6ParamsE,"a",@progbits
	.sectionflags	@""
	.align	4
.nv.constant0._ZN7cutlass13device_kernelIN5flash11enable_sm90INS1_16FlashAttnBwdSm90INS1_25CollectiveMainloopBwdSm90ILi2ELi2ELi2EN4cute5tupleIJNS5_1CILi1EEES8_S8_EEENS6_IJNS7_ILi64EEENS7_ILi128EEENS7_ILi96EEEEEENS_10bfloat16_tEfNS_4arch4Sm90ELb0ELb0ELb0ELb0ELb0ELb1ELb0ELb0ELi2ELi1ELi2ELi1ELb1EEENS1_21CollectiveEpilogueBwdISD_SE_SG_Li256ELb0ELb0ELi1EEENS1_19SingleTileSchedulerILb0ELb0ELb0ELi128EEEEEEEEEvNT_6ParamsE:
	.zero		3200


//--------------------- .nv.constant0._ZN7cutlass13device_kernelIN5flash11enable_sm90INS1_16FlashAttnBwdSm90INS1_25CollectiveMainloopBwdSm90ILi2ELi2ELi2EN4cute5tupleIJNS5_1CILi1EEES8_S8_EEENS6_IJNS7_ILi64EEENS7_ILi128EEENS7_ILi96EEEEEENS_10bfloat16_tEfNS_4arch4Sm90ELb0ELb0ELb0ELb0ELb1ELb1ELb0ELb0ELi2ELi1ELi2ELi1ELb1EEENS1_21CollectiveEpilogueBwdISD_SE_SG_Li256ELb0ELb0ELi1EEENS1_19SingleTileSchedulerILb0ELb0ELb0ELi128EEEEEEEEEvNT_6ParamsE --------------------------
	.section	.nv.constant0._ZN7cutlass13device_kernelIN5flash11enable_sm90INS1_16FlashAttnBwdSm90INS1_25CollectiveMainloopBwdSm90ILi2ELi2ELi2EN4cute5tupleIJNS5_1CILi1EEES8_S8_EEENS6_IJNS7_ILi64EEENS7_ILi128EEENS7_ILi96EEEEEENS_10bfloat16_tEfNS_4arch4Sm90ELb0ELb0ELb0ELb0ELb1ELb1ELb0ELb0ELi2ELi1ELi2ELi1ELb1EEENS1_21CollectiveEpilogueBwdISD_SE_SG_Li256ELb0ELb0ELi1EEENS1_19SingleTileSchedulerILb0ELb0ELb0ELi128EEEEEEEEEvNT_6ParamsE,"a",@progbits
	.sectionflags	@""
	.align	4
.nv.constant0._ZN7cutlass13device_kernelIN5flash11enable_sm90INS1_16FlashAttnBwdSm90INS1_25CollectiveMainloopBwdSm90ILi2ELi2ELi2EN4cute5tupleIJNS5_1CILi1EEES8_S8_EEENS6_IJNS7_ILi64EEENS7_ILi128EEENS7_ILi96EEEEEENS_10bfloat16_tEfNS_4arch4Sm90ELb0ELb0ELb0ELb0ELb1ELb1ELb0ELb0ELi2ELi1ELi2ELi1ELb1EEENS1_21CollectiveEpilogueBwdISD_SE_SG_Li256ELb0ELb0ELi1EEENS1_19SingleTileSchedulerILb0ELb0ELb0ELi128EEEEEEEEEvNT_6ParamsE:
	.zero		3200


//--------------------- .nv.constant0._ZN7cutlass13device_kernelIN5flash11enable_sm90INS1_16FlashAttnBwdSm90INS1_25CollectiveMainloopBwdSm90ILi2ELi2ELi2EN4cute5tupleIJNS5_1CILi1EEES8_S8_EEENS6_IJNS7_ILi64EEENS7_ILi128EEENS7_ILi96EEEEEENS_10bfloat16_tEfNS_4arch4Sm90ELb0ELb0ELb0ELb0ELb0ELb1ELb0ELb0ELi2ELi1ELi2ELi1ELb1EEENS1_24CollectiveEpilogueBwdGQAISD_fSG_Li256ELb0ELb0EEENS1_19SingleTileSchedulerILb0ELb0ELb0ELi128EEEEEEEEEvNT_6ParamsE --------------------------
	.section	.nv.constant0._ZN7cutlass13device_kernelIN5flash11enable_sm90INS1_16FlashAttnBwdSm90INS1_25CollectiveMainloopBwdSm90ILi2ELi2ELi2EN4cute5tupleIJNS5_1CILi1EEES8_S8_EEENS6_IJNS7_ILi64EEENS7_ILi128EEENS7_ILi96EEEEEENS_10bfloat16_tEfNS_4arch4Sm90ELb0ELb0ELb0ELb0ELb0ELb1ELb0ELb0ELi2ELi1ELi2ELi1ELb1EEENS1_24CollectiveEpilogueBwdGQAISD_fSG_Li256ELb0ELb0EEENS1_19SingleTileSchedulerILb0ELb0ELb0ELi128EEEEEEEEEvNT_6ParamsE,"a",@progbits
	.sectionflags	@""
	.align	4
.nv.constant0._ZN7cutlass13device_kernelIN5flash11enable_sm90INS1_16FlashAttnBwdSm90INS1_25CollectiveMainloopBwdSm90ILi2ELi2ELi2EN4cute5tupleIJNS5_1CILi1EEES8_S8_EEENS6_IJNS7_ILi64EEENS7_ILi128EEENS7_ILi96EEEEEENS_10bfloat16_tEfNS_4arch4Sm90ELb0ELb0ELb0ELb0ELb0ELb1ELb0ELb0ELi2ELi1ELi2ELi1ELb1EEENS1_24CollectiveEpilogueBwdGQAISD_fSG_Li256ELb0ELb0EEENS1_19SingleTileSchedulerILb0ELb0ELb0ELi128EEEEEEEEEvNT_6ParamsE:
	.zero		2560


//--------------------- .nv.constant0._ZN7cutlass13device_kernelIN5flash11enable_sm90INS1_16FlashAttnBwdSm90INS1_25CollectiveMainloopBwdSm90ILi2ELi2ELi2EN4cute5tupleIJNS5_1CILi1EEES8_S8_EEENS6_IJNS7_ILi64EEENS7_ILi128EEENS7_ILi96EEEEEENS_10bfloat16_tEfNS_4arch4Sm90ELb0ELb0ELb0ELb0ELb1ELb1ELb0ELb0ELi2ELi1ELi2ELi1ELb1EEENS1_24CollectiveEpilogueBwdGQAISD_fSG_Li256ELb0ELb1EEENS1_19SingleTileSchedulerILb0ELb0ELb0ELi128EEEEEEEEEvNT_6ParamsE --------------------------
	.section	.nv.constant0._ZN7cutlass13device_kernelIN5flash11enable_sm90INS1_16FlashAttnBwdSm90INS1_25CollectiveMainloopBwdSm90ILi2ELi2ELi2EN4cute5tupleIJNS5_1CILi1EEES8_S8_EEENS6_IJNS7_ILi64EEENS7_ILi128EEENS7_ILi96EEEEEENS_10bfloat16_tEfNS_4arch4Sm90ELb0ELb0ELb0ELb0ELb1ELb1ELb0ELb0ELi2ELi1ELi2ELi1ELb1EEENS1_24CollectiveEpilogueBwdGQAISD_fSG_Li256ELb0ELb1EEENS1_19SingleTileSchedulerILb0ELb0ELb0ELi128EEEEEEEEEvNT_6ParamsE,"a",@progbits
	.sectionflags	@""
	.align	4
.nv.constant0._ZN7cutlass13device_kernelIN5flash11enable_sm90INS1_16FlashAttnBwdSm90INS1_25CollectiveMainloopBwdSm90ILi2ELi2ELi2EN4cute5tupleIJNS5_1CILi1EEES8_S8_EEENS6_IJNS7_ILi64EEENS7_ILi128EEENS7_ILi96EEEEEENS_10bfloat16_tEfNS_4arch4Sm90ELb0ELb0ELb0ELb0ELb1ELb1ELb0ELb0ELi2ELi1ELi2ELi1ELb1EEENS1_24CollectiveEpilogueBwdGQAISD_fSG_Li256ELb0ELb1EEENS1_19SingleTileSchedulerILb0ELb0ELb0ELi128EEEEEEEEEvNT_6ParamsE:
	.zero		2560


//--------------------- .nv.constant0._ZN7cutlass13device_kernelIN5flash11enable_sm90INS1_16FlashAttnBwdSm90INS1_25CollectiveMainloopBwdSm90ILi2ELi2ELi2EN4cute5tupleIJNS5_1CILi1EEES8_S8_EEENS6_IJNS7_ILi64EEENS7_ILi128EEENS7_ILi96EEEEEENS_10bfloat16_tEfNS_4arch4Sm90ELb0ELb0ELb0ELb1ELb0ELb1ELb0ELb0ELi2ELi1ELi2ELi1ELb1EEENS1_21CollectiveEpilogueBwdISD_SE_SG_Li256ELb1ELb0ELi1EEENS1_19SingleTileSchedulerILb1ELb0ELb0ELi128EEEEEEEEEvNT_6ParamsE --------------------------
	.section	.nv.constant0._ZN7cutlass13device_kernelIN5flash11enable_sm90INS1_16FlashAttnBwdSm90INS1_25CollectiveMainloopBwdSm90ILi2ELi2ELi2EN4cute5tupleIJNS5_1CILi1EEES8_S8_EEENS6_IJNS7_ILi64EEENS7_ILi128EEENS7_ILi96EEEEEENS_10bfloat16_tEfNS_4arch4Sm90ELb0ELb0ELb0ELb1ELb0ELb1ELb0ELb0ELi2ELi1ELi2ELi1ELb1EEENS1_21CollectiveEpilogueBwdISD_SE_SG_Li256ELb1ELb0ELi1EEENS1_19SingleTileSchedulerILb1ELb0ELb0ELi128EEEEEEEEEvNT_6ParamsE,"a",@progbits
	.sectionflags	@""
	.align	4
.nv.constant0._ZN7cutlass13device_kernelIN5flash11enable_sm90INS1_16FlashAttnBwdSm90INS1_25CollectiveMainloopBwdSm90ILi2ELi2ELi2EN4cute5tupleIJNS5_1CILi1EEES8_S8_EEENS6_IJNS7_ILi64EEENS7_ILi128EEENS7_ILi96EEEEEENS_10bfloat16_tEfNS_4arch4Sm90ELb0ELb0ELb0ELb1ELb0ELb1ELb0ELb0ELi2ELi1ELi2ELi1ELb1EEENS1_21CollectiveEpilogueBwdISD_SE_SG_Li256ELb1ELb0ELi1EEENS1_19SingleTileSchedulerILb1ELb0ELb0ELi128EEEEEEEEEvNT_6ParamsE:
	.zero		2560


//--------------------- .nv.constant0._ZN7cutlass13device_kernelIN5flash11enable_sm90INS1_16FlashAttnBwdSm90INS1_25CollectiveMainloopBwdSm90ILi2ELi2ELi2EN4cute5tupleIJNS5_1CILi1EEES8_S8_EEENS6_IJNS7_ILi64EEENS7_ILi128EEENS7_ILi96EEEEEENS_10bfloat16_tEfNS_4arch4Sm90ELb0ELb0ELb0ELb1ELb1ELb1ELb0ELb0ELi2ELi1ELi2ELi1ELb1EEENS1_21CollectiveEpilogueBwdISD_SE_SG_Li256ELb1ELb0ELi1EEENS1_19SingleTileSchedulerILb1ELb0ELb0ELi128EEEEEEEEEvNT_6ParamsE --------------------------
	.section	.nv.constant0._ZN7cutlass13device_kernelIN5flash11enable_sm90INS1_16FlashAttnBwdSm90INS1_25CollectiveMainloopBwdSm90ILi2ELi2ELi2EN4cute5tupleIJNS5_1CILi1EEES8_S8_EEENS6_IJNS7_ILi64EEENS7_ILi128EEENS7_ILi96EEEEEENS_10bfloat16_tEfNS_4arch4Sm90ELb0ELb0ELb0ELb1ELb1ELb1ELb0ELb0ELi2ELi1ELi2ELi1ELb1EEENS1_21CollectiveEpilogueBwdISD_SE_SG_Li256ELb1ELb0ELi1EEENS1_19SingleTileSchedulerILb1ELb0ELb0ELi128EEEEEEEEEvNT_6ParamsE,"a",@progbits
	.sectionflags	@""
	.align	4
.nv.constant0._ZN7cutlass13device_kernelIN5flash11enable_sm90INS1_16FlashAttnBwdSm90INS1_25CollectiveMainloopBwdSm90ILi2ELi2ELi2EN4cute5tupleIJNS5_1CILi1EEES8_S8_EEENS6_IJNS7_ILi64EEENS7_ILi128EEENS7_ILi96EEEEEENS_10bfloat16_tEfNS_4arch4Sm90ELb0ELb0ELb0ELb1ELb1ELb1ELb0ELb0ELi2ELi1ELi2ELi1ELb1EEENS1_21CollectiveEpilogueBwdISD_SE_SG_Li256ELb1ELb0ELi1EEENS1_19SingleTileSchedulerILb1ELb0ELb0ELi128EEEEEEEEEvNT_6ParamsE:
	.zero		2560


//--------------------- .nv.constant0._ZN7cutlass13device_kernelIN5flash11enable_sm90INS1_16FlashAttnBwdSm90INS1_25CollectiveMainloopBwdSm90ILi2ELi2ELi2EN4cute5tupleIJNS5_1CILi1EEES8_S8_EEENS6_IJNS7_ILi64EEENS7_ILi128EEENS7_ILi96EEEEEENS_10bfloat16_tEfNS_4arch4Sm90ELb0ELb0ELb0ELb1ELb0ELb1ELb0ELb0ELi2ELi1ELi2ELi1ELb1EEENS1_24CollectiveEpilogueBwdGQAISD_fSG_Li256ELb1ELb0EEENS1_19SingleTileSchedulerILb1ELb0ELb0ELi128EEEEEEEEEvNT_6ParamsE --------------------------
	.section	.nv.constant0._ZN7cutlass13device_kernelIN5flash11enable_sm90INS1_16FlashAttnBwdSm90INS1_25CollectiveMainloopBwdSm90ILi2ELi2ELi2EN4cute5tupleIJNS5_1CILi1EEES8_S8_EEENS6_IJNS7_ILi64EEENS7_ILi128EEENS7_ILi96EEEEEENS_10bfloat16_tEfNS_4arch4Sm90ELb0ELb0ELb0ELb1ELb0ELb1ELb0ELb0ELi2ELi1ELi2ELi1ELb1EEENS1_24CollectiveEpilogueBwdGQAISD_fSG_Li256ELb1ELb0EEENS1_19SingleTileSchedulerILb1ELb0ELb0ELi128EEEEEEEEEvNT_6ParamsE,"a",@progbits
	.sectionflags	@""
	.align	4
.nv.constant0._ZN7cutlass13device_kernelIN5flash11enable_sm90INS1_16FlashAttnBwdSm90INS1_25CollectiveMainloopBwdSm90ILi2ELi2ELi2EN4cute5tupleIJNS5_1CILi1EEES8_S8_EEENS6_IJNS7_ILi64EEENS7_ILi128EEENS7_ILi96EEEEEENS_10bfloat16_tEfNS_4arch4Sm90ELb0ELb0ELb0ELb1ELb0ELb1ELb0ELb0ELi2ELi1ELi2ELi1ELb1EEENS1_24CollectiveEpilogueBwdGQAISD_fSG_Li256ELb1ELb0EEENS1_19SingleTileSchedulerILb1ELb0ELb0ELi128EEEEEEEEEvNT_6ParamsE:
	.zero		2560


//--------------------- .nv.constant0._ZN7cutlass13device_kernelIN5flash11enable_sm90INS1_16FlashAttnBwdSm90INS1_25CollectiveMainloopBwdSm90ILi2ELi2ELi2EN4cute5tupleIJNS5_1CILi1EEES8_S8_EEENS6_IJNS7_ILi64EEENS7_ILi128EEENS7_ILi96EEEEEENS_10bfloat16_tEfNS_4arch4Sm90ELb0ELb0ELb0ELb1ELb1ELb1ELb0ELb0ELi2ELi1ELi2ELi1ELb1EEENS1_24CollectiveEpilogueBwdGQAISD_fSG_Li256ELb1ELb1EEENS1_19SingleTileSchedulerILb1ELb0ELb0ELi128EEEEEEEEEvNT_6ParamsE --------------------------
	.section	.nv.constant0._ZN7cutlass13device_kernelIN5flash11enable_sm90INS1_16FlashAttnBwdSm90INS1_25CollectiveMainloopBwdSm90ILi2ELi2ELi2EN4cute5tupleIJNS5_1CILi1EEES8_S8_EEENS6_IJNS7_ILi64EEENS7_ILi128EEENS7_ILi96EEEEEENS_10bfloat16_tEfNS_4arch4Sm90ELb0ELb0ELb0ELb1ELb1ELb1ELb0ELb0ELi2ELi1ELi2ELi1ELb1EEENS1_24CollectiveEpilogueBwdGQAISD_fSG_Li256ELb1ELb1EEENS1_19SingleTileSchedulerILb1ELb0ELb0ELi128EEEEEEEEEvNT_6ParamsE,"a",@progbits
	.sectionflags	@""
	.align	4
.nv.constant0._ZN7cutlass13device_kernelIN5flash11enable_sm90INS1_16FlashAttnBwdSm90INS1_25CollectiveMainloopBwdSm90ILi2ELi2ELi2EN4cute5tupleIJNS5_1CILi1EEES8_S8_EEENS6_IJNS7_ILi64EEENS7_ILi128EEENS7_ILi96EEEEEENS_10bfloat16_tEfNS_4arch4Sm90ELb0ELb0ELb0ELb1ELb1ELb1ELb0ELb0ELi2ELi1ELi2ELi1ELb1EEENS1_24CollectiveEpilogueBwdGQAISD_fSG_Li256ELb1ELb1EEENS1_19SingleTileSchedulerILb1ELb0ELb0ELi128EEEEEEEEEvNT_6ParamsE:
	.zero		2560


//--------------------- .nv.constant0._ZN7cutlass13device_kernelIN5flash11enable_sm90INS1_16FlashAttnBwdSm90INS1_25CollectiveMainloopBwdSm90ILi2ELi2ELi2EN4cute5tupleIJNS5_1CILi1EEES8_S8_EEENS6_IJNS7_ILi64EEENS7_ILi128EEENS7_ILi96EEEEEENS_10bfloat16_tEfNS_4arch4Sm90ELb0ELb1ELb0ELb0ELb0ELb1ELb0ELb0ELi2ELi1ELi2ELi1ELb1EEENS1_21CollectiveEpilogueBwdISD_SE_SG_Li256ELb0ELb0ELi1EEENS1_19SingleTileSchedulerILb0ELb0ELb0ELi128EEEEEEEEEvNT_6ParamsE --------------------------
	.section	.nv.constant0._ZN7cutlass13device_kernelIN5flash11enable_sm90INS1_16FlashAttnBwdSm90INS1_25CollectiveMainloopBwdSm90ILi2ELi2ELi2EN4cute5tupleIJNS5_1CILi1EEES8_S8_EEENS6_IJNS7_ILi64EEENS7_ILi128EEENS7_ILi96EEEEEENS_10bfloat16_tEfNS_4arch4Sm90ELb0ELb1ELb0ELb0ELb0ELb1ELb0ELb0ELi2ELi1ELi2ELi1ELb1EEENS1_21CollectiveEpilogueBwdISD_SE_SG_Li256ELb0ELb0ELi1EEENS1_19SingleTileSchedulerILb0ELb0ELb0ELi128EEEEEEEEEvNT_6ParamsE,"a",@progbits
	.sectionflags	@""
	.align	4
.nv.constant0._ZN7cutlass13device_kernelIN5flash11enable_sm90INS1_16FlashAttnBwdSm90INS1_25CollectiveMainloopBwdSm90ILi2ELi2ELi2EN4cute5tupleIJNS5_1CILi1EEES8_S8_EEENS6_IJNS7_ILi64EEENS7_ILi128EEENS7_ILi96EEEEEENS_10bfloat16_tEfNS_4arch4Sm90ELb0ELb1ELb0ELb0ELb0ELb1ELb0ELb0ELi2ELi1ELi2ELi1ELb1EEENS1_21CollectiveEpilogueBwdISD_SE_SG_Li256ELb0ELb0ELi1EEENS1_19SingleTileSchedulerILb0ELb0ELb0ELi128EEEEEEEEEvNT_6ParamsE:
	.zero		3200


//--------------------- .nv.constant0._ZN7cutlass13device_kernelIN5flash11enable_sm90INS1_16FlashAttnBwdSm90INS1_25CollectiveMainloopBwdSm90ILi2ELi2ELi2EN4cute5tupleIJNS5_1CILi1EEES8_S8_EEENS6_IJNS7_ILi64EEENS7_ILi128EEENS7_ILi96EEEEEENS_10bfloat16_tEfNS_4arch4Sm90ELb0ELb1ELb0ELb0ELb1ELb1ELb0ELb0ELi2ELi1ELi2ELi1ELb1EEENS1_21CollectiveEpilogueBwdISD_SE_SG_Li256ELb0ELb0ELi1EEENS1_19SingleTileSchedulerILb0ELb0ELb0ELi128EEEEEEEEEvNT_6ParamsE --------------------------
	.section	.nv.constant0._ZN7cutlass13device_kernelIN5flash11enable_sm90INS1_16FlashAttnBwdSm90INS1_25CollectiveMainloopBwdSm90ILi2ELi2ELi2EN4cute5tupleIJNS5_1CILi1EEES8_S8_EEENS6_IJNS7_ILi64EEENS7_ILi128EEENS7_ILi96EEEEEENS_10bfloat16_tEfNS_4arch4Sm90ELb0ELb1ELb0ELb0ELb1ELb1ELb0ELb0ELi2ELi1ELi2ELi1ELb1EEENS1_21CollectiveEpilogueBwdISD_SE_SG_Li256ELb0ELb0ELi1EEENS1_19SingleTileSchedulerILb0ELb0ELb0ELi128EEEEEEEEEvNT_6ParamsE,"a",@progbits
	.sectionflags	@""
	.align	4
.nv.constant0._ZN7cutlass13device_kernelIN5flash11enable_sm90INS1_16FlashAttnBwdSm90INS1_25CollectiveMainloopBwdSm90ILi2ELi2ELi2EN4cute5tupleIJNS5_1CILi1EEES8_S8_EEENS6_IJNS7_ILi64EEENS7_ILi128EEENS7_ILi96EEEEEENS_10bfloat16_tEfNS_4arch4Sm90ELb0ELb1ELb0ELb0ELb1ELb1ELb0ELb0ELi2ELi1ELi2ELi1ELb1EEENS1_21CollectiveEpilogueBwdISD_SE_SG_Li256ELb0ELb0ELi1EEENS1_19SingleTileSchedulerILb0ELb0ELb0ELi128EEEEEEEEEvNT_6ParamsE:
	.zero		3200


//--------------------- .nv.constant0._ZN7cutlass13device_kernelIN5flash11enable_sm90INS1_16FlashAttnBwdSm90INS1_25CollectiveMainloopBwdSm90ILi2ELi2ELi2EN4cute5tupleIJNS5_1CILi1EEES8_S8_EEENS6_IJNS7_ILi64EEENS7_ILi128EEENS7_ILi96EEEEEENS_10bfloat16_tEfNS_4arch4Sm90ELb0ELb1ELb0ELb0ELb0ELb1ELb0ELb0ELi2ELi1ELi2ELi1ELb1EEENS1_24CollectiveEpilogueBwdGQAISD_fSG_Li256ELb0ELb0EEENS1_19SingleTileSchedulerILb0ELb0ELb0ELi128EEEEEEEEEvNT_6ParamsE --------------------------
	.section	.nv.constant0._ZN7cutlass13device_kernelIN5flash11enable_sm90INS1_16FlashAttnBwdSm90INS1_25CollectiveMainloopBwdSm90ILi2ELi2ELi2EN4cute5tupleIJNS5_1CILi1EEES8_S8_EEENS6_IJNS7_ILi64EEENS7_ILi128EEENS7_ILi96EEEEEENS_10bfloat16_tEfNS_4arch4Sm90ELb0ELb1ELb0ELb0ELb0ELb1ELb0ELb0ELi2ELi1ELi2ELi1ELb1EEENS1_24CollectiveEpilogueBwdGQAISD_fSG_Li256ELb0ELb0EEENS1_19SingleTileSchedulerILb0ELb0ELb0ELi128EEEEEEEEEvNT_6ParamsE,"a",@progbits
	.sectionflags	@""
	.align	4
.nv.constant0._ZN7cutlass13device_kernelIN5flash11enable_sm90INS1_16FlashAttnBwdSm90INS1_25CollectiveMainloopBwdSm90ILi2ELi2ELi2EN4cute5tupleIJNS5_1CILi1EEES8_S8_EEENS6_IJNS7_ILi64EEENS7_ILi128EEENS7_ILi96EEEEEENS_10bfloat16_tEfNS_4arch4Sm90ELb0ELb1ELb0ELb0ELb0ELb1ELb0ELb0ELi2ELi1ELi2ELi1ELb1EEENS1_24CollectiveEpilogueBwdGQAISD_fSG_Li256ELb0ELb0EEENS1_19SingleTileSchedulerILb0ELb0ELb0ELi128EEEEEEEEEvNT_6ParamsE:
	.zero		2560


//--------------------- .nv.constant0._ZN7cutlass13device_kernelIN5flash11enable_sm90INS1_16FlashAttnBwdSm90INS1_25CollectiveMainloopBwdSm90ILi2ELi2ELi2EN4cute5tupleIJNS5_1CILi1EEES8_S8_EEENS6_IJNS7_ILi64EEENS7_ILi128EEENS7_ILi96EEEEEENS_10bfloat16_tEfNS_4arch4Sm90ELb0ELb1ELb0ELb0ELb1ELb1ELb0ELb0ELi2ELi1ELi2ELi1ELb1EEENS1_24CollectiveEpilogueBwdGQAISD_fSG_Li256ELb0ELb1EEENS1_19SingleTileSchedulerILb0ELb0ELb0ELi128EEEEEEEEEvNT_6ParamsE --------------------------
	.section	.nv.constant0._ZN7cutlass13device_kernelIN5flash11enable_sm90INS1_16FlashAttnBwdSm90INS1_25CollectiveMainloopBwdSm90ILi2ELi2ELi2EN4cute5tupleIJNS5_1CILi1EEES8_S8_EEENS6_IJNS7_ILi64EEENS7_ILi128EEENS7_ILi96EEEEEENS_10bfloat16_tEfNS_4arch4Sm90ELb0ELb1ELb0ELb0ELb1ELb1ELb0ELb0ELi2ELi1ELi2ELi1ELb1EEENS1_24CollectiveEpilogueBwdGQAISD_fSG_Li256ELb0ELb1EEENS1_19SingleTileSchedulerILb0ELb0ELb0ELi128EEEEEEEEEvNT_6ParamsE,"a",@progbits
	.sectionflags	@""
	.align	4
.nv.constant0._ZN7cutlass13device_kernelIN5flash11enable_sm90INS1_16FlashAttnBwdSm90INS1_25CollectiveMainloopBwdSm90ILi2ELi2ELi2EN4cute5tupleIJNS5_1CILi1EEES8_S8_EEENS6_IJNS7_ILi64EEENS7_ILi128EEENS7_ILi96EEEEEENS_10bfloat16_tEfNS_4arch4Sm90ELb0ELb1ELb0ELb0ELb1ELb1ELb0ELb0ELi2ELi1ELi2ELi1ELb1EEENS1_24CollectiveEpilogueBwdGQAISD_fSG_Li256ELb0ELb1EEENS1_19SingleTileSchedulerILb0ELb0ELb0ELi128EEEEEEEEEvNT_6ParamsE:
	.zero		2560


//--------------------- .nv.constant0._ZN7cutlass13device_kernelIN5flash11enable_sm90INS1_16FlashAttnBwdSm90INS1_25CollectiveMainloopBwdSm90ILi2ELi2ELi2EN4cute5tupleIJNS5_1CILi1EEES8_S8_EEENS6_IJNS7_ILi64EEENS7_ILi128EEENS7_ILi96EEEEEENS_10bfloat16_tEfNS_4arch4Sm90ELb0ELb1ELb0ELb1ELb0ELb1ELb0ELb0ELi2ELi1ELi2ELi1ELb1EEENS1_21CollectiveEpilogueBwdISD_SE_SG_Li256ELb1ELb0ELi1EEENS1_19SingleTileSchedulerILb1ELb0ELb0ELi128EEEEEEEEEvNT_6ParamsE --------------------------
	.section	.nv.constant0._ZN7cutlass13device_kernelIN5flash11enable_sm90INS1_16FlashAttnBwdSm90INS1_25CollectiveMainloopBwdSm90ILi2ELi2ELi2EN4cute5tupleIJNS5_1CILi1EEES8_S8_EEENS6_IJNS7_ILi64EEENS7_ILi128EEENS7_ILi96EEEEEENS_10bfloat16_tEfNS_4arch4Sm90ELb0ELb1ELb0ELb1ELb0ELb1ELb0ELb0ELi2ELi1ELi2ELi1ELb1EEENS1_21CollectiveEpilogueBwdISD_SE_SG_Li256ELb1ELb0ELi1EEENS1_19SingleTileSchedulerILb1ELb0ELb0ELi128EEEEEEEEEvNT_6ParamsE,"a",@progbits
	.sectionflags	@""
	.align	4
.nv.constant0._ZN7cutlass13device_kernelIN5flash11enable_sm90INS1_16FlashAttnBwdSm90INS1_25CollectiveMainloopBwdSm90ILi2ELi2ELi2EN4cute5tupleIJNS5_1CILi1EEES8_S8_EEENS6_IJNS7_ILi64EEENS7_ILi128EEENS7_ILi96EEEEEENS_10bfloat16_tEfNS_4arch4Sm90ELb0ELb1ELb0ELb1ELb0ELb1ELb0ELb0ELi2ELi1ELi2ELi1ELb1EEENS1_21CollectiveEpilogueBwdISD_SE_SG_Li256ELb1ELb0ELi1EEENS1_19SingleTileSchedulerILb1ELb0ELb0ELi128EEEEEEEEEvNT_6ParamsE:
	.zero		2560


//--------------------- .nv.constant0._ZN7cutlass13device_kernelIN5flash11enable_sm90INS1_16FlashAttnBwdSm90INS1_25CollectiveMainloopBwdSm90ILi2ELi2ELi2EN4cute5tupleIJNS5_1CILi1EEES8_S8_EEENS6_IJNS7_ILi64EEENS7_ILi128EEENS7_ILi96EEEEEENS_10bfloat16_tEfNS_4arch4Sm90ELb0ELb1ELb0ELb1ELb1ELb1ELb0ELb0ELi2ELi1ELi2ELi1ELb1EEENS1_21CollectiveEpilogueBwdISD_SE_SG_Li256ELb1ELb0ELi1EEENS1_19SingleTileSchedulerILb1ELb0ELb0ELi128EEEEEEEEEvNT_6ParamsE --------------------------
	.section	.nv.constant0._ZN7cutlass13device_kernelIN5flash11enable_sm90INS1_16FlashAttnBwdSm90INS1_25CollectiveMainloopBwdSm90ILi2ELi2ELi2EN4cute5tupleIJNS5_1CILi1EEES8_S8_EEENS6_IJNS7_ILi64EEENS7_ILi128EEENS7_ILi96EEEEEENS_10bfloat16_tEfNS_4arch4Sm90ELb0ELb1ELb0ELb1ELb1ELb1ELb0ELb0ELi2ELi1ELi2ELi1ELb1EEENS1_21CollectiveEpilogueBwdISD_SE_SG_Li256ELb1ELb0ELi1EEENS1_19SingleTileSchedulerILb1ELb0ELb0ELi128EEEEEEEEEvNT_6ParamsE,"a",@progbits
	.sectionflags	@""
	.align	4
.nv.constant0._ZN7cutlass13device_kernelIN5flash11enable_sm90INS1_16FlashAttnBwdSm90INS1_25CollectiveMainloopBwdSm90ILi2ELi2ELi2EN4cute5tupleIJNS5_1CILi1EEES8_S8_EEENS6_IJNS7_ILi64EEENS7_ILi128EEENS7_ILi96EEEEEENS_10bfloat16_tEfNS_4arch4Sm90ELb0ELb1ELb0ELb1ELb1ELb1ELb0ELb0ELi2ELi1ELi2ELi1ELb1EEENS1_21CollectiveEpilogueBwdISD_SE_SG_Li256ELb1ELb0ELi1EEENS1_19SingleTileSchedulerILb1ELb0ELb0ELi128EEEEEEEEEvNT_6ParamsE:
	.zero		2560


//--------------------- .nv.constant0._ZN7cutlass13device_kernelIN5flash11enable_sm90INS1_16FlashAttnBwdSm90INS1_25CollectiveMainloopBwdSm90ILi2ELi2ELi2EN4cute5tupleIJNS5_1CILi1EEES8_S8_EEENS6_IJNS7_ILi64EEENS7_ILi128EEENS7_ILi96EEEEEENS_10bfloat16_tEfNS_4arch4Sm90ELb0ELb1ELb0ELb1ELb0ELb1ELb0ELb0ELi2ELi1ELi2ELi1ELb1EEENS1_24CollectiveEpilogueBwdGQAISD_fSG_Li256ELb1ELb0EEENS1_19SingleTileSchedulerILb1ELb0ELb0ELi128EEEEEEEEEvNT_6ParamsE --------------------------
	.section	.nv.constant0._ZN7cutlass13device_kernelIN5flash11enable_sm90INS1_16FlashAttnBwdSm90INS1_25CollectiveMainloopBwdSm90ILi2ELi2ELi2EN4cute5tupleIJNS5_1CILi1EEES8_S8_EEENS6_IJNS7_ILi64EEENS7_ILi128EEENS7_ILi96EEEEEENS_10bfloat16_tEfNS_4arch4Sm90ELb0ELb1ELb0ELb1ELb0ELb1ELb0ELb0ELi2ELi1ELi2ELi1ELb1EEENS1_24CollectiveEpilogueBwdGQAISD_fSG_Li256ELb1ELb0EEENS1_19SingleTileSchedulerILb1ELb0ELb0ELi128EEEEEEEEEvNT_6ParamsE,"a",@progbits
	.sectionflags	@""
	.align	4
.nv.constant0._ZN7cutlass13device_kernelIN5flash11enable_sm90INS1_16FlashAttnBwdSm90INS1_25CollectiveMainloopBwdSm90ILi2ELi2ELi2EN4cute5tupleIJNS5_1CILi1EEES8_S8_EEENS6_IJNS7_ILi64EEENS7_ILi128EEENS7_ILi96EEEEEENS_10bfloat16_tEfNS_4arch4Sm90ELb0ELb1ELb0ELb1ELb0ELb1ELb0ELb0ELi2ELi1ELi2ELi1ELb1EEENS1_24CollectiveEpilogueBwdGQAISD_fSG_Li256ELb1ELb0EEENS1_19SingleTileSchedulerILb1ELb0ELb0ELi128EEEEEEEEEvNT_6ParamsE:
	.zero		2560


//--------------------- .nv.constant0._ZN7cutlass13device_kernelIN5flash11enable_sm90INS1_16FlashAttnBwdSm90INS1_25CollectiveMainloopBwdSm90ILi2ELi2ELi2EN4cute5tupleIJNS5_1CILi1EEES8_S8_EEENS6_IJNS7_ILi64EEENS7_ILi128EEENS7_ILi96EEEEEENS_10bfloat16_tEfNS_4arch4Sm90ELb0ELb1ELb0ELb1ELb1ELb1ELb0ELb0ELi2ELi1ELi2ELi1ELb1EEENS1_24CollectiveEpilogueBwdGQAISD_fSG_Li256ELb1ELb1EEENS1_19SingleTileSchedulerILb1ELb0ELb0ELi128EEEEEEEEEvNT_6ParamsE --------------------------
	.section	.nv.constant0._ZN7cutlass13device_kernelIN5flash11enable_sm90INS1_16FlashAttnBwdSm90INS1_25CollectiveMainloopBwdSm90ILi2ELi2ELi2EN4cute5tupleIJNS5_1CILi1EEES8_S8_EEENS6_IJNS7_ILi64EEENS7_ILi128EEENS7_ILi96EEEEEENS_10bfloat16_tEfNS_4arch4Sm90ELb0ELb1ELb0ELb1ELb1ELb1ELb0ELb0ELi2ELi1ELi2ELi1ELb1EEENS1_24CollectiveEpilogueBwdGQAISD_fSG_Li256ELb1ELb1EEENS1_19SingleTileSchedulerILb1ELb0ELb0ELi128EEEEEEEEEvNT_6ParamsE,"a",@progbits
	.sectionflags	@""
	.align	4
.nv.constant0._ZN7cutlass13device_kernelIN5flash11enable_sm90INS1_16FlashAttnBwdSm90INS1_25CollectiveMainloopBwdSm90ILi2ELi2ELi2EN4cute5tupleIJNS5_1CILi1EEES8_S8_EEENS6_IJNS7_ILi64EEENS7_ILi128EEENS7_ILi96EEEEEENS_10bfloat16_tEfNS_4arch4Sm90ELb0ELb1ELb0ELb1ELb1ELb1ELb0ELb0ELi2ELi1ELi2ELi1ELb1EEENS1_24CollectiveEpilogueBwdGQAISD_fSG_Li256ELb1ELb1EEENS1_19SingleTileSchedulerILb1ELb0ELb0ELi128EEEEEEEEEvNT_6ParamsE:
	.zero		2560


//--------------------- .nv.constant0._ZN7cutlass13device_kernelIN5flash11enable_sm90INS1_16FlashAttnBwdSm90INS1_25CollectiveMainloopBwdSm90ILi2ELi2ELi2EN4cute5tupleIJNS5_1CILi1EEES8_S8_EEENS6_IJNS7_ILi64EEENS7_ILi128EEENS7_ILi96EEEEEENS_10bfloat16_tEfNS_4arch4Sm90ELb1ELb0ELb0ELb0ELb0ELb1ELb0ELb0ELi2ELi1ELi2ELi1ELb1EEENS1_21CollectiveEpilogueBwdISD_SE_SG_Li256ELb0ELb0ELi1EEENS1_25SingleTileBwdLPTSchedulerILb0ELi128ELb0EEEEEEEEEvNT_6ParamsE --------------------------
	.section	.nv.constant0._ZN7cutlass13device_kernelIN5flash11enable_sm90INS1_16FlashAttnBwdSm90INS1_25CollectiveMainloopBwdSm90ILi2ELi2ELi2EN4cute5tupleIJNS5_1CILi1EEES8_S8_EEENS6_IJNS7_ILi64EEENS7_ILi128EEENS7_ILi96EEEEEENS_10bfloat16_tEfNS_4arch4Sm90ELb1ELb0ELb0ELb0ELb0ELb1ELb0ELb0ELi2ELi1ELi2ELi1ELb1EEENS1_21CollectiveEpilogueBwdISD_SE_SG_Li256ELb0ELb0ELi1EEENS1_25SingleTileBwdLPTSchedulerILb0ELi128ELb0EEEEEEEEEvNT_6ParamsE,"a",@progbits
	.sectionflags	@""
	.align	4
.nv.constant0._ZN7cutlass13device_kernelIN5flash11enable_sm90INS1_16FlashAttnBwdSm90INS1_25CollectiveMainloopBwdSm90ILi2ELi2ELi2EN4cute5tupleIJNS5_1CILi1EEES8_S8_EEENS6_IJNS7_ILi64EEENS7_ILi128EEENS7_ILi96EEEEEENS_10bfloat16_tEfNS_4arch4Sm90ELb1ELb0ELb0ELb0ELb0ELb1ELb0ELb0ELi2ELi1ELi2ELi1ELb1EEENS1_21CollectiveEpilogueBwdISD_SE_SG_Li256ELb0ELb0ELi1EEENS1_25SingleTileBwdLPTSchedulerILb0ELi128ELb0EEEEEEEEEvNT_6ParamsE:
	.zero		3200


//--------------------- .nv.constant0._ZN7cutlass13device_kernelIN5flash11enable_sm90INS1_16FlashAttnBwdSm90INS1_25CollectiveMainloopBwdSm90ILi2ELi2ELi2EN4cute5tupleIJNS5_1CILi1EEES8_S8_EEENS6_IJNS7_ILi64EEENS7_ILi128EEENS7_ILi96EEEEEENS_10bfloat16_tEfNS_4arch4Sm90ELb1ELb0ELb0ELb0ELb1ELb1ELb0ELb0ELi2ELi1ELi2ELi1ELb1EEENS1_21CollectiveEpilogueBwdISD_SE_SG_Li256ELb0ELb0ELi1EEENS1_25SingleTileBwdLPTSchedulerILb0ELi128ELb1EEEEEEEEEvNT_6ParamsE --------------------------
	.section	.nv.constant0._ZN7cutlass13device_kernelIN5flash11enable_sm90INS1_16FlashAttnBwdSm90INS1_25CollectiveMainloopBwdSm90ILi2ELi2ELi2EN4cute5tupleIJNS5_1CILi1EEES8_S8_EEENS6_IJNS7_ILi64EEENS7_ILi128EEENS7_ILi96EEEEEENS_10bfloat16_tEfNS_4arch4Sm90ELb1ELb0ELb0ELb0ELb1ELb1ELb0ELb0ELi2ELi1ELi2ELi1ELb1EEENS1_21CollectiveEpilogueBwdISD_SE_SG_Li256ELb0ELb0ELi1EEENS1_25SingleTileBwdLPTSchedulerILb0ELi128ELb1EEEEEEEEEvNT_6ParamsE,"a",@progbits
	.sectionflags	@""
	.align	4
.nv.constant0._ZN7cutlass13device_kernelIN5flash11enable_sm90INS1_16FlashAttnBwdSm90INS1_25CollectiveMainloopBwdSm90ILi2ELi2ELi2EN4cute5tupleIJNS5_1CILi1EEES8_S8_EEENS6_IJNS7_ILi64EEENS7_ILi128EEENS7_ILi96EEEEEENS_10bfloat16_tEfNS_4arch4Sm90ELb1ELb0ELb0ELb0ELb1ELb1ELb0ELb0ELi2ELi1ELi2ELi1ELb1EEENS1_21CollectiveEpilogueBwdISD_SE_SG_Li256ELb0ELb0ELi1EEENS1_25SingleTileBwdLPTSchedulerILb0ELi128ELb1EEEEEEEEEvNT_6ParamsE:
	.zero		3200


//--------------------- .nv.constant0._ZN7cutlass13device_kernelIN5flash11enable_sm90INS1_16FlashAttnBwdSm90INS1_25CollectiveMainloopBwdSm90ILi2ELi2ELi2EN4cute5tupleIJNS5_1CILi1EEES8_S8_EEENS6_IJNS7_ILi64EEENS7_ILi128EEENS7_ILi96EEEEEENS_10bfloat16_tEfNS_4arch4Sm90ELb1ELb0ELb0ELb0ELb0ELb1ELb0ELb0ELi2ELi1ELi2ELi1ELb1EEENS1_24CollectiveEpilogueBwdGQAISD_fSG_Li256ELb0ELb0EEENS1_25SingleTileBwdLPTSchedulerILb0ELi128ELb0EEEEEEEEEvNT_6ParamsE --------------------------
	.section	.nv.constant0._ZN7cutlass13device_kernelIN5flash11enable_sm90INS1_16FlashAttnBwdSm90INS1_25CollectiveMainloopBwdSm90ILi2ELi2ELi2EN4cute5tupleIJNS5_1CILi1EEES8_S8_EEENS6_IJNS7_ILi64EEENS7_ILi128EEENS7_ILi96EEEEEENS_10bfloat16_tEfNS_4arch4Sm90ELb1ELb0ELb0ELb0ELb0ELb1ELb0ELb0ELi2ELi1ELi2ELi1ELb1EEENS1_24CollectiveEpilogueBwdGQAISD_fSG_Li256ELb0ELb0EEENS1_25SingleTileBwdLPTSchedulerILb0ELi128ELb0EEEEEEEEEvNT_6ParamsE,"a",@progbits
	.sectionflags	@""
	.align	4
.nv.constant0._ZN7cutlass13device_kernelIN5flash11enable_sm90INS1_16FlashAttnBwdSm90INS1_25CollectiveMainloopBwdSm90ILi2ELi2ELi2EN4cute5tupleIJNS5_1CILi1EEES8_S8_EEENS6_IJNS7_ILi64EEENS7_ILi128EEENS7_ILi96EEEEEENS_10bfloat16_tEfNS_4arch4Sm90ELb1ELb0ELb0ELb0ELb0ELb1ELb0ELb0ELi2ELi1ELi2ELi1ELb1EEENS1_24CollectiveEpilogueBwdGQAISD_fSG_Li256ELb0ELb0EEENS1_25SingleTileBwdLPTSchedulerILb0ELi128ELb0EEEEEEEEEvNT_6ParamsE:
	.zero		2688


//--------------------- .nv.constant0._ZN7cutlass13device_kernelIN5flash11enable_sm90INS1_16FlashAttnBwdSm90INS1_25CollectiveMainloopBwdSm90ILi2ELi2ELi2EN4cute5tupleIJNS5_1CILi1EEES8_S8_EEENS6_IJNS7_ILi64EEENS7_ILi128EEENS7_ILi96EEEEEENS_10bfloat16_tEfNS_4arch4Sm90ELb1ELb0ELb0ELb0ELb1ELb1ELb0ELb0ELi2ELi1ELi2ELi1ELb1EEENS1_24CollectiveEpilogueBwdGQAISD_fSG_Li256ELb0ELb1EEENS1_25SingleTileBwdLPTSchedulerILb0ELi128ELb1EEEEEEEEEvNT_6ParamsE --------------------------
	.section	.nv.constant0._ZN7cutlass13device_kernelIN5flash11enable_sm90INS1_16FlashAttnBwdSm90INS1_25CollectiveMainloopBwdSm90ILi2ELi2ELi2EN4cute5tupleIJNS5_1CILi1EEES8_S8_EEENS6_IJNS7_ILi64EEENS7_ILi128EEENS7_ILi96EEEEEENS_10bfloat16_tEfNS_4arch4Sm90ELb1ELb0ELb0ELb0ELb1ELb1ELb0ELb0ELi2ELi1ELi2ELi1ELb1EEENS1_24CollectiveEpilogueBwdGQAISD_fSG_Li256ELb0ELb1EEENS1_25SingleTileBwdLPTSchedulerILb0ELi128ELb1EEEEEEEEEvNT_6ParamsE,"a",@progbits
	.sectionflags	@""
	.align	4
.nv.constant0._ZN7cutlass13device_kernelIN5flash11enable_sm90INS1_16FlashAttnBwdSm90INS1_25CollectiveMainloopBwdSm90ILi2ELi2ELi2EN4cute5tupleIJNS5_1CILi1EEES8_S8_EEENS6_IJNS7_ILi64EEENS7_ILi128EEENS7_ILi96EEEEEENS_10bfloat16_tEfNS_4arch4Sm90ELb1ELb0ELb0ELb0ELb1ELb1ELb0ELb0ELi2ELi1ELi2ELi1ELb1EEENS1_24CollectiveEpilogueBwdGQAISD_fSG_Li256ELb0ELb1EEENS1_25SingleTileBwdLPTSchedulerILb0ELi128ELb1EEEEEEEEEvNT_6ParamsE:
	.zero		2688


//--------------------- .nv.constant0._ZN7cutlass13device_kernelIN5flash22FlashAttnBwdPreprocessIN4cute5tupleIJNS3_1CILi64EEENS5_ILi96EEEEEENS_10bfloat16_tEfNS_4arch4Sm90ELb1ELb0EEEEEvNT_6ParamsE --------------------------
	.section	.nv.constant0._ZN7cutlass13device_kernelIN5flash22FlashAttnBwdPreprocessIN4cute5tupleIJNS3_1CILi64EEENS5_ILi96EEEEEENS_10bfloat16_tEfNS_4arch4Sm90ELb1ELb0EEEEEvNT_6ParamsE,"a",@progbits
	.sectionflags	@""
	.align	4
.nv.constant0._ZN7cutlass13device_kernelIN5flash22FlashAttnBwdPreprocessIN4cute5tupleIJNS3_1CILi64EEENS5_ILi96EEEEEENS_10bfloat16_tEfNS_4arch4Sm90ELb1ELb0EEEEEvNT_6ParamsE:
	.zero		1136


//--------------------- .nv.constant0._ZN7cutlass13device_kernelIN5flash11enable_sm90INS1_16FlashAttnBwdSm90INS1_25CollectiveMainloopBwdSm90ILi2ELi2ELi2EN4cute5tupleIJNS5_1CILi1EEES8_S8_EEENS6_IJNS7_ILi64EEENS7_ILi128EEENS7_ILi96EEEEEENS_10bfloat16_tEfNS_4arch4Sm90ELb1ELb0ELb0ELb1ELb0ELb1ELb0ELb0ELi2ELi1ELi2ELi1ELb1EEENS1_21CollectiveEpilogueBwdISD_SE_SG_Li256ELb1ELb0ELi1EEENS1_25SingleTileBwdLPTSchedulerILb1ELi128ELb0EEEEEEEEEvNT_6ParamsE --------------------------
	.section	.nv.constant0._ZN7cutlass13device_kernelIN5flash11enable_sm90INS1_16FlashAttnBwdSm90INS1_25CollectiveMainloopBwdSm90ILi2ELi2ELi2EN4cute5tupleIJNS5_1CILi1EEES8_S8_EEENS6_IJNS7_ILi64EEENS7_ILi128EEENS7_ILi96EEEEEENS_10bfloat16_tEfNS_4arch4Sm90ELb1ELb0ELb0ELb1ELb0ELb1ELb0ELb0ELi2ELi1ELi2ELi1ELb1EEENS1_21CollectiveEpilogueBwdISD_SE_SG_Li256ELb1ELb0ELi1EEENS1_25SingleTileBwdLPTSchedulerILb1ELi128ELb0EEEEEEEEEvNT_6ParamsE,"a",@progbits
	.sectionflags	@""
	.align	4
.nv.constant0._ZN7cutlass13device_kernelIN5flash11enable_sm90INS1_16FlashAttnBwdSm90INS1_25CollectiveMainloopBwdSm90ILi2ELi2ELi2EN4cute5tupleIJNS5_1CILi1EEES8_S8_EEENS6_IJNS7_ILi64EEENS7_ILi128EEENS7_ILi96EEEEEENS_10bfloat16_tEfNS_4arch4Sm90ELb1ELb0ELb0ELb1ELb0ELb1ELb0ELb0ELi2ELi1ELi2ELi1ELb1EEENS1_21CollectiveEpilogueBwdISD_SE_SG_Li256ELb1ELb0ELi1EEENS1_25SingleTileBwdLPTSchedulerILb1ELi128ELb0EEEEEEEEEvNT_6ParamsE:
	.zero		2560


//--------------------- .nv.constant0._ZN7cutlass13device_kernelIN5flash11enable_sm90INS1_16FlashAttnBwdSm90INS1_25CollectiveMainloopBwdSm90ILi2ELi2ELi2EN4cute5tupleIJNS5_1CILi1EEES8_S8_EEENS6_IJNS7_ILi64EEENS7_ILi128EEENS7_ILi96EEEEEENS_10bfloat16_tEfNS_4arch4Sm90ELb1ELb0ELb0ELb1ELb1ELb1ELb0ELb0ELi2ELi1ELi2ELi1ELb1EEENS1_21CollectiveEpilogueBwdISD_SE_SG_Li256ELb1ELb0ELi1EEENS1_25SingleTileBwdLPTSchedulerILb1ELi128ELb1EEEEEEEEEvNT_6ParamsE --------------------------
	.section	.nv.constant0._ZN7cutlass13device_kernelIN5flash11enable_sm90INS1_16FlashAttnBwdSm90INS1_25CollectiveMainloopBwdSm90ILi2ELi2ELi2EN4cute5tupleIJNS5_1CILi1EEES8_S8_EEENS6_IJNS7_ILi64EEENS7_ILi128EEENS7_ILi96EEEEEENS_10bfloat16_tEfNS_4arch4Sm90ELb1ELb0ELb0ELb1ELb1ELb1ELb0ELb0ELi2ELi1ELi2ELi1ELb1EEENS1_21CollectiveEpilogueBwdISD_SE_SG_Li256ELb1ELb0ELi1EEENS1_25SingleTileBwdLPTSchedulerILb1ELi128ELb1EEEEEEEEEvNT_6ParamsE,"a",@progbits
	.sectionflags	@""
	.align	4
.nv.constant0._ZN7cutlass13device_kernelIN5flash11enable_sm90INS1_16FlashAttnBwdSm90INS1_25CollectiveMainloopBwdSm90ILi2ELi2ELi2EN4cute5tupleIJNS5_1CILi1EEES8_S8_EEENS6_IJNS7_ILi64EEENS7_ILi128EEENS7_ILi96EEEEEENS_10bfloat16_tEfNS_4arch4Sm90ELb1ELb0ELb0ELb1ELb1ELb1ELb0ELb0ELi2ELi1ELi2ELi1ELb1EEENS1_21CollectiveEpilogueBwdISD_SE_SG_Li256ELb1ELb0ELi1EEENS1_25SingleTileBwdLPTSchedulerILb1ELi128ELb1EEEEEEEEEvNT_6ParamsE:
	.zero		2560


//--------------------- .nv.constant0._ZN7cutlass13device_kernelIN5flash11enable_sm90INS1_16FlashAttnBwdSm90INS1_25CollectiveMainloopBwdSm90ILi2ELi2ELi2EN4cute5tupleIJNS5_1CILi1EEES8_S8_EEENS6_IJNS7_ILi64EEENS7_ILi128EEENS7_ILi96EEEEEENS_10bfloat16_tEfNS_4arch4Sm90ELb1ELb0ELb0ELb1ELb0ELb1ELb0ELb0ELi2ELi1ELi2ELi1ELb1EEENS1_24CollectiveEpilogueBwdGQAISD_fSG_Li256ELb1ELb0EEENS1_25SingleTileBwdLPTSchedulerILb1ELi128ELb0EEEEEEEEEvNT_6ParamsE --------------------------
	.section	.nv.constant0._ZN7cutlass13device_kernelIN5flash11enable_sm90INS1_16FlashAttnBwdSm90INS1_25CollectiveMainloopBwdSm90ILi2ELi2ELi2EN4cute5tupleIJNS5_1CILi1EEES8_S8_EEENS6_IJNS7_ILi64EEENS7_ILi128EEENS7_ILi96EEEEEENS_10bfloat16_tEfNS_4arch4Sm90ELb1ELb0ELb0ELb1ELb0ELb1ELb0ELb0ELi2ELi1ELi2ELi1ELb1EEENS1_24CollectiveEpilogueBwdGQAISD_fSG_Li256ELb1ELb0EEENS1_25SingleTileBwdLPTSchedulerILb1ELi128ELb0EEEEEEEEEvNT_6ParamsE,"a",@progbits
	.sectionflags	@""
	.align	4
.nv.constant0._ZN7cutlass13device_kernelIN5flash11enable_sm90INS1_16FlashAttnBwdSm90INS1_25CollectiveMainloopBwdSm90ILi2ELi2ELi2EN4cute5tupleIJNS5_1CILi1EEES8_S8_EEENS6_IJNS7_ILi64EEENS7_ILi128EEENS7_ILi96EEEEEENS_10bfloat16_tEfNS_4arch4Sm90ELb1ELb0ELb0ELb1ELb0ELb1ELb0ELb0ELi2ELi1ELi2ELi1ELb1EEENS1_24CollectiveEpilogueBwdGQAISD_fSG_Li256ELb1ELb0EEENS1_25SingleTileBwdLPTSchedulerILb1ELi128ELb0EEEEEEEEEvNT_6ParamsE:
	.zero		2688


//--------------------- .nv.constant0._ZN7cutlass13device_kernelIN5flash32FlashAttnBwdPostprocessConvertdQIN4cute5tupleIJNS3_1CILi128EEENS5_ILi96EEEEEENS_10bfloat16_tEfNS_4arch4Sm90ELi256ENS3_8TiledMMAINS3_8MMA_AtomIJNS3_4SM904GMMA27MMA_64x96x16_F32BF16BF16_RSILNSF_5MajorE0ELSH_1ELNSF_7ScaleInE1ELSI_1EEEEEENS3_6LayoutINS4_IJNS5_ILi2EEENS5_ILi1EEESN_EEENS4_IJSN_NS5_ILi0EEESP_EEEEENS4_IJNS3_10UnderscoreESS_SS_EEEEELb0EEEEEvNT_6ParamsE --------------------------
	.section	.nv.constant0._ZN7cutlass13device_kernelIN5flash32FlashAttnBwdPostprocessConvertdQIN4cute5tupleIJNS3_1CILi128EEENS5_ILi96EEEEEENS_10bfloat16_tEfNS_4arch4Sm90ELi256ENS3_8TiledMMAINS3_8MMA_AtomIJNS3_4SM904GMMA27MMA_64x96x16_F32BF16BF16_RSILNSF_5MajorE0ELSH_1ELNSF_7ScaleInE1ELSI_1EEEEEENS3_6LayoutINS4_IJNS5_ILi2EEENS5_ILi1EEESN_EEENS4_IJSN_NS5_ILi0EEESP_EEEEENS4_IJNS3_10UnderscoreESS_SS_EEEEELb0EEEEEvNT_6ParamsE,"a",@progbits
	.sectionflags	@""
	.align	4
.nv.constant0._ZN7cutlass13device_kernelIN5flash32FlashAttnBwdPostprocessConvertdQIN4cute5tupleIJNS3_1CILi128EEENS5_ILi96EEEEEENS_10bfloat16_tEfNS_4arch4Sm90ELi256ENS3_8TiledMMAINS3_8MMA_AtomIJNS3_4SM904GMMA27MMA_64x96x16_F32BF16BF16_RSILNSF_5MajorE0ELSH_1ELNSF_7ScaleInE1ELSI_1EEEEEENS3_6LayoutINS4_IJNS5_ILi2EEENS5_ILi1EEESN_EEENS4_IJSN_NS5_ILi0EEESP_EEEEENS4_IJNS3_10UnderscoreESS_SS_EEEEELb0EEEEEvNT_6ParamsE:
	.zero		1008


//--------------------- .nv.constant0._ZN7cutlass13device_kernelIN5flash32FlashAttnBwdPostprocessConvertdQIN4cute5tupleIJNS3_1CILi64EEENS5_ILi96EEEEEENS_10bfloat16_tEfNS_4arch4Sm90ELi256ENS3_8TiledMMAINS3_8MMA_AtomIJNS3_4SM904GMMA27MMA_64x16x16_F32BF16BF16_SSILNSF_5MajorE0ELSH_1ELNSF_7ScaleInE1ELSI_1EEEEEENS3_6LayoutINS4_IJNS5_ILi1EEENS5_ILi2EEESM_EEENS4_IJNS5_ILi0EEESM_SP_EEEEENS4_IJNS3_10UnderscoreESS_SS_EEEEELb0EEEEEvNT_6ParamsE --------------------------
	.section	.nv.constant0._ZN7cutlass13device_kernelIN5flash32FlashAttnBwdPostprocessConvertdQIN4cute5tupleIJNS3_1CILi64EEENS5_ILi96EEEEEENS_10bfloat16_tEfNS_4arch4Sm90ELi256ENS3_8TiledMMAINS3_8MMA_AtomIJNS3_4SM904GMMA27MMA_64x16x16_F32BF16BF16_SSILNSF_5MajorE0ELSH_1ELNSF_7ScaleInE1ELSI_1EEEEEENS3_6LayoutINS4_IJNS5_ILi1EEENS5_ILi2EEESM_EEENS4_IJNS5_ILi0EEESM_SP_EEEEENS4_IJNS3_10UnderscoreESS_SS_EEEEELb0EEEEEvNT_6ParamsE,"a",@progbits
	.sectionflags	@""
	.align	4
.nv.constant0._ZN7cutlass13device_kernelIN5flash32FlashAttnBwdPostprocessConvertdQIN4cute5tupleIJNS3_1CILi64EEENS5_ILi96EEEEEENS_10bfloat16_tEfNS_4arch4Sm90ELi256ENS3_8TiledMMAINS3_8MMA_AtomIJNS3_4SM904GMMA27MMA_64x16x16_F32BF16BF16_SSILNSF_5MajorE0ELSH_1ELNSF_7ScaleInE1ELSI_1EEEEEENS3_6LayoutINS4_IJNS5_ILi1EEENS5_ILi2EEESM_EEENS4_IJNS5_ILi0EEESM_SP_EEEEENS4_IJNS3_10UnderscoreESS_SS_EEEEELb0EEEEEvNT_6ParamsE:
	.zero		1008


//--------------------- .nv.constant0._ZN7cutlass13device_kernelIN5flash11enable_sm90INS1_16FlashAttnBwdSm90INS1_25CollectiveMainloopBwdSm90ILi2ELi2ELi2EN4cute5tupleIJNS5_1CILi1EEES8_S8_EEENS6_IJNS7_ILi64EEENS7_ILi128EEENS7_ILi96EEEEEENS_10bfloat16_tEfNS_4arch4Sm90ELb1ELb0ELb0ELb1ELb1ELb1ELb0ELb0ELi2ELi1ELi2ELi1ELb1EEENS1_24CollectiveEpilogueBwdGQAISD_fSG_Li256ELb1ELb1EEENS1_25SingleTileBwdLPTSchedulerILb1ELi128ELb1EEEEEEEEEvNT_6ParamsE --------------------------
	.section	.nv.constant0._ZN7cutlass13device_kernelIN5flash11enable_sm90INS1_16FlashAttnBwdSm90INS1_25CollectiveMainloopBwdSm90ILi2ELi2ELi2EN4cute5tupleIJNS5_1CILi1EEES8_S8_EEENS6_IJNS7_ILi64EEENS7_ILi128EEENS7_ILi96EEEEEENS_10bfloat16_tEfNS_4arch4Sm90ELb1ELb0ELb0ELb1ELb1ELb1ELb0ELb0ELi2ELi1ELi2ELi1ELb1EEENS1_24CollectiveEpilogueBwdGQAISD_fSG_Li256ELb1ELb1EEENS1_25SingleTileBwdLPTSchedulerILb1ELi128ELb1EEEEEEEEEvNT_6ParamsE,"a",@progbits
	.sectionflags	@""
	.align	4
.nv.constant0._ZN7cutlass13device_kernelIN5flash11enable_sm90INS1_16FlashAttnBwdSm90INS1_25CollectiveMainloopBwdSm90ILi2ELi2ELi2EN4cute5tupleIJNS5_1CILi1EEES8_S8_EEENS6_IJNS7_ILi64EEENS7_ILi128EEENS7_ILi96EEEEEENS_10bfloat16_tEfNS_4arch4Sm90ELb1ELb0ELb0ELb1ELb1ELb1ELb0ELb0ELi2ELi1ELi2ELi1ELb1EEENS1_24CollectiveEpilogueBwdGQAISD_fSG_Li256ELb1ELb1EEENS1_25SingleTileBwdLPTSchedulerILb1ELi128ELb1EEEEEEEEEvNT_6ParamsE:
	.zero		2688


//--------------------- .nv.constant0._ZN7cutlass13device_kernelIN5flash22FlashAttnBwdPreprocessIN4cute5tupleIJNS3_1CILi64EEENS5_ILi96EEEEEENS_10bfloat16_tEfNS_4arch4Sm90ELb1ELb1EEEEEvNT_6ParamsE --------------------------
	.section	.nv.constant0._ZN7cutlass13device_kernelIN5flash22FlashAttnBwdPreprocessIN4cute5tupleIJNS3_1CILi64EEENS5_ILi96EEEEEENS_10bfloat16_tEfNS_4arch4Sm90ELb1ELb1EEEEEvNT_6ParamsE,"a",@progbits
	.sectionflags	@""
	.align	4
.nv.constant0._ZN7cutlass13device_kernelIN5flash22FlashAttnBwdPreprocessIN4cute5tupleIJNS3_1CILi64EEENS5_ILi96EEEEEENS_10bfloat16_tEfNS_4arch4Sm90ELb1ELb1EEEEEvNT_6ParamsE:
	.zero		1136


//--------------------- SYMBOLS --------------------------

	.type		.nv.reservedSmem.offset0,@object
	.size		.nv.reservedSmem.offset0,0x4
	.type		.nv.reservedSmem.cap,@object
	.size		.nv.reservedSmem.cap,0x4
